def matmul_kernel(
    a_ptr,
    b_ptr,
    c_ptr,
    M,
    N,
    K,
    stride_am,
    stride_ak,
    stride_bk,
    stride_bn,
    stride_cm,
    stride_cn,
    BLOCK_M: tl.constexpr,
    BLOCK_N: tl.constexpr,
    BLOCK_K: tl.constexpr,
    GROUP_M: tl.constexpr,
):
    pid = tl.program_id(axis=0)
    num_pid_m = tl.cdiv(M, BLOCK_M)
    num_pid_n = tl.cdiv(N, BLOCK_N)
    num_pid_in_group = GROUP_M * num_pid_n
    group_id = pid // num_pid_in_group
    first_pid_m = group_id * GROUP_M
    group_size_m = min(num_pid_m - first_pid_m, GROUP_M)
    pid_m = first_pid_m + ((pid % num_pid_in_group) % group_size_m)
    pid_n = (pid % num_pid_in_group) // group_size_m

    offs_am = (pid_m * BLOCK_M + tl.arange(0, BLOCK_M)) % M
    offs_bn = (pid_n * BLOCK_N + tl.arange(0, BLOCK_N)) % N
    offs_k = tl.arange(0, BLOCK_K)
    a_ptrs = a_ptr + offs_am[:, None] * stride_am + offs_k[None, :] * stride_ak
    b_ptrs = b_ptr + offs_k[:, None] * stride_bk + offs_bn[None, :] * stride_bn

    acc = tl.zeros((BLOCK_M, BLOCK_N), dtype=tl.float32)
    for kk in range(0, tl.cdiv(K, BLOCK_K)):
        a = tl.load(a_ptrs, mask=offs_k[None, :] < K - kk * BLOCK_K, other=0.0)
        b = tl.load(b_ptrs, mask=offs_k[:, None] < K - kk * BLOCK_K, other=0.0)
        acc = tl.dot(a, b, acc)
        a_ptrs += BLOCK_K * stride_ak
        b_ptrs += BLOCK_K * stride_bk

    c = acc.to(c_ptr.dtype.element_ty)
    offs_cm = pid_m * BLOCK_M + tl.arange(0, BLOCK_M)
    offs_cn = pid_n * BLOCK_N + tl.arange(0, BLOCK_N)
    c_ptrs = c_ptr + offs_cm[:, None] * stride_cm + offs_cn[None, :] * stride_cn
    mask = (offs_cm[:, None] < M) & (offs_cn[None, :] < N)
    tl.store(c_ptrs, c, mask=mask)

# config = {"BLOCK_K": 128, "BLOCK_M": 512, "BLOCK_N": 64, "GROUP_M": 8, "arch": "sm_90", "dtype": "fp16", "num_ctas": 1, "num_stages": 3, "num_warps": 4}
# arch = sm_90


// ===== COMPILED SASS (sm_90a) =====

	.target	sm_90a

	.elftype	@"ET_EXEC"


//--------------------- .note.nv.tkinfo           --------------------------
	.section	.note.nv.tkinfo,"",@"SHT_NOTE"
	.sectionflags	@"SHF_NOTE_NV_TKINFO"
	.tkinfo
        /*0018*/ 	.word	0x00000002
        /*0030*/ 	.string	""
        /*0030*/ 	.string	"ptxas"
        /*0030*/ 	.string	"Cuda compilation tools, release 13.0, V13.0.88"
        /*0030*/ 	.string	"Build cuda_13.0.r13.0/compiler.36424714_0"
        /*0030*/ 	.string	"-v  -suppress-debug-info  -lineinfo  -arch sm_90a "



//--------------------- .note.nv.cuinfo           --------------------------
	.section	.note.nv.cuinfo,"",@"SHT_NOTE"
	.sectionflags	@"SHF_NOTE_NV_CUINFO"
        /*0018*/ 	.short	0x0002
        /*001a*/ 	.short	0x005a
        /*001c*/ 	.short	0x0082
	.zero		2


//--------------------- .nv.info                  --------------------------
	.section	.nv.info,"",@"SHT_CUDA_INFO"
	.align	4


	//----- nvinfo : EIATTR_REGCOUNT
	.align		4
        /*0000*/ 	.byte	0x04, 0x2f
        /*0002*/ 	.short	(.L_1 - .L_0)
	.align		4
.L_0:
        /*0004*/ 	.word	index@(matmul_kernel)
        /*0008*/ 	.word	0x000000ff


	//----- nvinfo : EIATTR_FRAME_SIZE
	.align		4
.L_1:
        /*000c*/ 	.byte	0x04, 0x11
        /*000e*/ 	.short	(.L_3 - .L_2)
	.align		4
.L_2:
        /*0010*/ 	.word	index@(matmul_kernel)
        /*0014*/ 	.word	0x00002138


	//----- nvinfo : EIATTR_MIN_STACK_SIZE
	.align		4
.L_3:
        /*0018*/ 	.byte	0x04, 0x12
        /*001a*/ 	.short	(.L_5 - .L_4)
	.align		4
.L_4:
        /*001c*/ 	.word	index@(matmul_kernel)
        /*0020*/ 	.word	0x00002138
.L_5:


//--------------------- .nv.compat                --------------------------
	.section	.nv.compat,"",@"SHT_CUDA_COMPAT_INFO"
	.align	4
        /*0000*/ 	.byte	0x02, 0x09, 0x01, 0x00, 0x02, 0x02, 0x04, 0x00, 0x02, 0x05, 0x05, 0x00, 0x03, 0x07, 0x01, 0x01
        /*0010*/ 	.byte	0x02, 0x03, 0x00, 0x00, 0x02, 0x06, 0x01, 0x00, 0x04, 0x0b, 0x08, 0x00, 0x00, 0x00, 0x00, 0x00
        /*0020*/ 	.byte	0x00, 0x00, 0x00, 0x00


//--------------------- .nv.info.matmul_kernel    --------------------------
	.section	.nv.info.matmul_kernel,"",@"SHT_CUDA_INFO"
	.sectionflags	@""
	.align	4


	//----- nvinfo : EIATTR_CUDA_API_VERSION
	.align		4
        /*0000*/ 	.byte	0x04, 0x37
        /*0002*/ 	.short	(.L_7 - .L_6)
.L_6:
        /*0004*/ 	.word	0x00000082


	//----- nvinfo : EIATTR_KPARAM_INFO
	.align		4
.L_7:
        /*0008*/ 	.byte	0x04, 0x17
        /*000a*/ 	.short	(.L_9 - .L_8)
.L_8:
        /*000c*/ 	.word	0x00000000
        /*0010*/ 	.short	0x000d
        /*0012*/ 	.short	0x0048
        /*0014*/ 	.byte	0x00, 0xf4, 0x21, 0x00


	//----- nvinfo : EIATTR_KPARAM_INFO
	.align		4
.L_9:
        /*0018*/ 	.byte	0x04, 0x17
        /*001a*/ 	.short	(.L_11 - .L_10)
.L_10:
        /*001c*/ 	.word	0x00000000
        /*0020*/ 	.short	0x000c
        /*0022*/ 	.short	0x0040
        /*0024*/ 	.byte	0x00, 0xf4, 0x21, 0x00


	//----- nvinfo : EIATTR_KPARAM_INFO
	.align		4
.L_11:
        /*0028*/ 	.byte	0x04, 0x17
        /*002a*/ 	.short	(.L_13 - .L_12)
.L_12:
        /*002c*/ 	.word	0x00000000
        /*0030*/ 	.short	0x000b
        /*0032*/ 	.short	0x0038
        /*0034*/ 	.byte	0x00, 0xf0, 0x11, 0x00


	//----- nvinfo : EIATTR_KPARAM_INFO
	.align		4
.L_13:
        /*0038*/ 	.byte	0x04, 0x17
        /*003a*/ 	.short	(.L_15 - .L_14)
.L_14:
        /*003c*/ 	.word	0x00000000
        /*0040*/ 	.short	0x000a
        /*0042*/ 	.short	0x0034
        /*0044*/ 	.byte	0x00, 0xf0, 0x11, 0x00


	//----- nvinfo : EIATTR_KPARAM_INFO
	.align		4
.L_15:
        /*0048*/ 	.byte	0x04, 0x17
        /*004a*/ 	.short	(.L_17 - .L_16)
.L_16:
        /*004c*/ 	.word	0x00000000
        /*0050*/ 	.short	0x0009
        /*0052*/ 	.short	0x0030
        /*0054*/ 	.byte	0x00, 0xf0, 0x11, 0x00


	//----- nvinfo : EIATTR_KPARAM_INFO
	.align		4
.L_17:
        /*0058*/ 	.byte	0x04, 0x17
        /*005a*/ 	.short	(.L_19 - .L_18)
.L_18:
        /*005c*/ 	.word	0x00000000
        /*0060*/ 	.short	0x0008
        /*0062*/ 	.short	0x002c
        /*0064*/ 	.byte	0x00, 0xf0, 0x11, 0x00


	//----- nvinfo : EIATTR_KPARAM_INFO
	.align		4
.L_19:
        /*0068*/ 	.byte	0x04, 0x17
        /*006a*/ 	.short	(.L_21 - .L_20)
.L_20:
        /*006c*/ 	.word	0x00000000
        /*0070*/ 	.short	0x0007
        /*0072*/ 	.short	0x0028
        /*0074*/ 	.byte	0x00, 0xf0, 0x11, 0x00


	//----- nvinfo : EIATTR_KPARAM_INFO
	.align		4
.L_21:
        /*0078*/ 	.byte	0x04, 0x17
        /*007a*/ 	.short	(.L_23 - .L_22)
.L_22:
        /*007c*/ 	.word	0x00000000
        /*0080*/ 	.short	0x0006
        /*0082*/ 	.short	0x0024
        /*0084*/ 	.byte	0x00, 0xf0, 0x11, 0x00


	//----- nvinfo : EIATTR_KPARAM_INFO
	.align		4
.L_23:
        /*0088*/ 	.byte	0x04, 0x17
        /*008a*/ 	.short	(.L_25 - .L_24)
.L_24:
        /*008c*/ 	.word	0x00000000
        /*0090*/ 	.short	0x0005
        /*0092*/ 	.short	0x0020
        /*0094*/ 	.byte	0x00, 0xf0, 0x11, 0x00


	//----- nvinfo : EIATTR_KPARAM_INFO
	.align		4
.L_25:
        /*0098*/ 	.byte	0x04, 0x17
        /*009a*/ 	.short	(.L_27 - .L_26)
.L_26:
        /*009c*/ 	.word	0x00000000
        /*00a0*/ 	.short	0x0004
        /*00a2*/ 	.short	0x001c
        /*00a4*/ 	.byte	0x00, 0xf0, 0x11, 0x00


	//----- nvinfo : EIATTR_KPARAM_INFO
	.align		4
.L_27:
        /*00a8*/ 	.byte	0x04, 0x17
        /*00aa*/ 	.short	(.L_29 - .L_28)
.L_28:
        /*00ac*/ 	.word	0x00000000
        /*00b0*/ 	.short	0x0003
        /*00b2*/ 	.short	0x0018
        /*00b4*/ 	.byte	0x00, 0xf0, 0x11, 0x00


	//----- nvinfo : EIATTR_KPARAM_INFO
	.align		4
.L_29:
        /*00b8*/ 	.byte	0x04, 0x17
        /*00ba*/ 	.short	(.L_31 - .L_30)
.L_30:
        /*00bc*/ 	.word	0x00000000
        /*00c0*/ 	.short	0x0002
        /*00c2*/ 	.short	0x0010
        /*00c4*/ 	.byte	0x00, 0xf4, 0x21, 0x00


	//----- nvinfo : EIATTR_KPARAM_INFO
	.align		4
.L_31:
        /*00c8*/ 	.byte	0x04, 0x17
        /*00ca*/ 	.short	(.L_33 - .L_32)
.L_32:
        /*00cc*/ 	.word	0x00000000
        /*00d0*/ 	.short	0x0001
        /*00d2*/ 	.short	0x0008
        /*00d4*/ 	.byte	0x00, 0xf4, 0x21, 0x00


	//----- nvinfo : EIATTR_KPARAM_INFO
	.align		4
.L_33:
        /*00d8*/ 	.byte	0x04, 0x17
        /*00da*/ 	.short	(.L_35 - .L_34)
.L_34:
        /*00dc*/ 	.word	0x00000000
        /*00e0*/ 	.short	0x0000
        /*00e2*/ 	.short	0x0000
        /*00e4*/ 	.byte	0x00, 0xf4, 0x21, 0x00


	//----- nvinfo : EIATTR_SPARSE_MMA_MASK
	.align		4
.L_35:
        /*00e8*/ 	.byte	0x03, 0x50
        /*00ea*/ 	.short	0x0000


	//----- nvinfo : EIATTR_MAXREG_COUNT
	.align		4
        /*00ec*/ 	.byte	0x03, 0x1b
        /*00ee*/ 	.short	0x00ff


	//----- nvinfo : EIATTR_NUM_BARRIERS
	.align		4
        /*00f0*/ 	.byte	0x02, 0x4c
        /*00f2*/ 	.byte	0x01
	.zero		1


	//----- nvinfo : EIATTR_ANNOTATIONS
	.align		4
        /*00f4*/ 	.byte	0x04, 0x55
        /*00f6*/ 	.short	(.L_37 - .L_36)


	//   ....[0]....
.L_36:
        /*00f8*/ 	.word	0x00000001
        /*00fc*/ 	.byte	0xf0, 0x08, 0x00, 0x00, 0x01, 0x00, 0x00, 0x00, 0xa0, 0x09, 0x00, 0x00, 0x01, 0x00, 0x00, 0x00
        /* <DEDUP_REMOVED lines=3064> */
        /*c08c*/ 	.byte	0xf0, 0x3d, 0x03, 0x00


	//----- nvinfo : EIATTR_MERCURY_ISA_VERSION
	.align		4
.L_37:
        /*c090*/ 	.byte	0x03, 0x5f
        /*c092*/ 	.short	0x0101


	//----- nvinfo : EIATTR_EXIT_INSTR_OFFSETS
	.align		4
        /*c094*/ 	.byte	0x04, 0x1c
        /*c096*/ 	.short	(.L_39 - .L_38)


	//   ....[0]....
.L_38:
        /*c098*/ 	.word	0x00039e80


	//   ....[1]....
        /*c09c*/ 	.word	0x00039eb0


	//----- nvinfo : EIATTR_REQNTID
	.align		4
.L_39:
        /*c0a0*/ 	.byte	0x04, 0x10
        /*c0a2*/ 	.short	(.L_41 - .L_40)
.L_40:
        /*c0a4*/ 	.word	0x00000080
        /*c0a8*/ 	.word	0x00000001
        /*c0ac*/ 	.word	0x00000001


	//----- nvinfo : EIATTR_CBANK_PARAM_SIZE
	.align		4
.L_41:
        /*c0b0*/ 	.byte	0x03, 0x19
        /*c0b2*/ 	.short	0x0050


	//----- nvinfo : EIATTR_PARAM_CBANK
	.align		4
        /*c0b4*/ 	.byte	0x04, 0x0a
        /*c0b6*/ 	.short	(.L_43 - .L_42)
	.align		4
.L_42:
        /*c0b8*/ 	.word	index@(.nv.constant0.matmul_kernel)
        /*c0bc*/ 	.short	0x0210
        /*c0be*/ 	.short	0x0050


	//----- nvinfo : EIATTR_SW_WAR
	.align		4
.L_43:
        /*c0c0*/ 	.byte	0x04, 0x36
        /*c0c2*/ 	.short	(.L_45 - .L_44)
.L_44:
        /*c0c4*/ 	.word	0x00000008
.L_45:


//--------------------- .nv.callgraph             --------------------------
	.section	.nv.callgraph,"",@"SHT_CUDA_CALLGRAPH"
	.align	4
	.sectionentsize	8
	.align		4
        /*0000*/ 	.word	0x00000000
	.align		4
        /*0004*/ 	.word	0xffffffff
	.align		4
        /*0008*/ 	.word	0x00000000
	.align		4
        /*000c*/ 	.word	0xfffffffe
	.align		4
        /*0010*/ 	.word	0x00000000
	.align		4
        /*0014*/ 	.word	0xfffffffd
	.align		4
        /*0018*/ 	.word	0x00000000
	.align		4
        /*001c*/ 	.word	0xfffffffc


//--------------------- .text.matmul_kernel       --------------------------
	.section	.text.matmul_kernel,"ax",@progbits
	.align	128
        .global         matmul_kernel
        .type           matmul_kernel,@function
        .size           matmul_kernel,(.L_x_3 - matmul_kernel)
        .other          matmul_kernel,@"STO_CUDA_ENTRY STV_DEFAULT"
matmul_kernel:
.text.matmul_kernel:
[----:B------:R-:W0:Y:S08]  /*0000*/  LDC R1, c[0x0][0x28] ;  /* 0x00000a00ff017b82 */ /* 0x000e300000000800 */
[----:B------:R-:W1:Y:S01]  /*0010*/  LDC.64 R2, c[0x0][0x228] ;  /* 0x00008a00ff027b82 */ /* 0x000e620000000a00 */
[----:B------:R-:W2:Y:S01]  /*0020*/  S2R R7, SR_CTAID.X ;  /* 0x0000000000077919 */ /* 0x000ea20000002500 */
[----:B0-----:R-:W-:Y:S01]  /*0030*/  VIADD R1, R1, 0xffffdec8 ;  /* 0xffffdec801017836 */ /* 0x001fe20000000000 */
[----:B------:R-:W-:Y:S01]  /*0040*/  ULDC.64 UR60, c[0x0][0x208] ;  /* 0x00008200003c7ab9 */ /* 0x000fe20000000a00 */
[----:B------:R-:W-:-:S02]  /*0050*/  CS2R R24, SRZ ;  /* 0x0000000000187805 */ /* 0x000fc4000001ff00 */
[----:B------:R-:W-:Y:S02]  /*0060*/  CS2R R26, SRZ ;  /* 0x00000000001a7805 */ /* 0x000fe4000001ff00 */
[----:B------:R-:W-:Y:S02]  /*0070*/  CS2R R88, SRZ ;  /* 0x0000000000587805 */ /* 0x000fe4000001ff00 */
[----:B------:R-:W-:Y:S01]  /*0080*/  CS2R R90, SRZ ;  /* 0x00000000005a7805 */ /* 0x000fe2000001ff00 */
[----:B------:R-:W0:Y:S01]  /*0090*/  LDC R28, c[0x0][0x230] ;  /* 0x00008c00ff1c7b82 */ /* 0x000e220000000800 */
[----:B------:R-:W-:Y:S02]  /*00a0*/  CS2R R92, SRZ ;  /* 0x00000000005c7805 */ /* 0x000fe4000001ff00 */
[----:B------:R-:W-:Y:S02]  /*00b0*/  CS2R R94, SRZ ;  /* 0x00000000005e7805 */ /* 0x000fe4000001ff00 */
[----:B------:R-:W-:-:S02]  /*00c0*/  CS2R R148, SRZ ;  /* 0x0000000000947805 */ /* 0x000fc4000001ff00 */
[----:B------:R-:W-:Y:S02]  /*00d0*/  CS2R R150, SRZ ;  /* 0x0000000000967805 */ /* 0x000fe4000001ff00 */
[----:B------:R-:W-:Y:S02]  /*00e0*/  CS2R R124, SRZ ;  /* 0x00000000007c7805 */ /* 0x000fe4000001ff00 */
[----:B------:R-:W-:Y:S02]  /*00f0*/  CS2R R126, SRZ ;  /* 0x00000000007e7805 */ /* 0x000fe4000001ff00 */
        /* <DEDUP_REMOVED lines=8> */
[----:B------:R-:W-:Y:S01]  /*0180*/  CS2R R32, SRZ ;  /* 0x0000000000207805 */ /* 0x000fe2000001ff00 */
[----:B-1----:R-:W-:Y:S01]  /*0190*/  VIADD R0, R3, 0x3f ;  /* 0x0000003f03007836 */ /* 0x002fe20000000000 */
[----:B------:R-:W-:-:S02]  /*01a0*/  CS2R R34, SRZ ;  /* 0x0000000000227805 */ /* 0x000fc4000001ff00 */
[----:B------:R-:W-:Y:S02]  /*01b0*/  CS2R R132, SRZ ;  /* 0x0000000000847805 */ /* 0x000fe4000001ff00 */
[----:B------:R-:W-:Y:S02]  /*01c0*/  CS2R R134, SRZ ;  /* 0x0000000000867805 */ /* 0x000fe4000001ff00 */
[----:B------:R-:W-:Y:S02]  /*01d0*/  CS2R R100, SRZ ;  /* 0x0000000000647805 */ /* 0x000fe4000001ff00 */
[----:B------:R-:W-:Y:S02]  /*01e0*/  SHF.R.S32.HI R5, RZ, 0x1f, R0 ;  /* 0x0000001fff057819 */ /* 0x000fe40000011400 */
[----:B------:R-:W-:Y:S02]  /*01f0*/  CS2R R102, SRZ ;  /* 0x0000000000667805 */ /* 0x000fe4000001ff00 */
[----:B------:R-:W-:Y:S01]  /*0200*/  CS2R R68, SRZ ;  /* 0x0000000000447805 */ /* 0x000fe2000001ff00 */
[----:B0-----:R-:W-:Y:S01]  /*0210*/  VIADD R28, R28, 0x7f ;  /* 0x0000007f1c1c7836 */ /* 0x001fe20000000000 */
[----:B------:R-:W-:-:S02]  /*0220*/  LEA.HI R5, R5, R0, RZ, 0x6 ;  /* 0x0000000005057211 */ /* 0x000fc400078f30ff */
[----:B------:R-:W-:Y:S02]  /*0230*/  CS2R R70, SRZ ;  /* 0x0000000000467805 */ /* 0x000fe4000001ff00 */
[----:B--2---:R-:W-:Y:S02]  /*0240*/  IABS R10, R7 ;  /* 0x00000007000a7213 */ /* 0x004fe40000000000 */
[----:B------:R-:W-:Y:S02]  /*0250*/  CS2R R36, SRZ ;  /* 0x0000000000247805 */ /* 0x000fe4000001ff00 */
[----:B------:R-:W-:Y:S02]  /*0260*/  SHF.R.S32.HI R5, RZ, 0x6, R5 ;  /* 0x00000006ff057819 */ /* 0x000fe40000011405 */
[----:B------:R-:W-:Y:S02]  /*0270*/  CS2R R38, SRZ ;  /* 0x0000000000267805 */ /* 0x000fe4000001ff00 */
[----:B------:R-:W-:-:S02]  /*0280*/  CS2R R104, SRZ ;  /* 0x0000000000687805 */ /* 0x000fc4000001ff00 */
[----:B------:R-:W-:Y:S02]  /*0290*/  CS2R R106, SRZ ;  /* 0x00000000006a7805 */ /* 0x000fe4000001ff00 */
[----:B------:R-:W-:Y:S01]  /*02a0*/  CS2R R136, SRZ ;  /* 0x0000000000887805 */ /* 0x000fe2000001ff00 */
[----:B------:R-:W-:Y:S01]  /*02b0*/  IMAD.SHL.U32 R6, R5, 0x8, RZ ;  /* 0x0000000805067824 */ /* 0x000fe200078e00ff */
[----:B------:R-:W-:Y:S02]  /*02c0*/  CS2R R138, SRZ ;  /* 0x00000000008a7805 */ /* 0x000fe4000001ff00 */
[----:B------:R-:W-:Y:S02]  /*02d0*/  CS2R R72, SRZ ;  /* 0x0000000000487805 */ /* 0x000fe4000001ff00 */
[----:B------:R-:W-:Y:S02]  /*02e0*/  CS2R R74, SRZ ;  /* 0x00000000004a7805 */ /* 0x000fe4000001ff00 */
[----:B------:R-:W-:-:S02]  /*02f0*/  CS2R R40, SRZ ;  /* 0x0000000000287805 */ /* 0x000fc4000001ff00 */
[-C--:B------:R-:W-:Y:S02]  /*0300*/  IABS R9, R6.reuse ;  /* 0x0000000600097213 */ /* 0x080fe40000000000 */
[----:B------:R-:W-:Y:S02]  /*0310*/  CS2R R42, SRZ ;  /* 0x00000000002a7805 */ /* 0x000fe4000001ff00 */
[----:B------:R-:W-:Y:S02]  /*0320*/  IABS R12, R6 ;  /* 0x00000006000c7213 */ /* 0x000fe40000000000 */
[----:B------:R-:W-:Y:S01]  /*0330*/  CS2R R108, SRZ ;  /* 0x00000000006c7805 */ /* 0x000fe2000001ff00 */
[----:B------:R-:W0:Y:S01]  /*0340*/  I2F.RP R0, R9 ;  /* 0x0000000900007306 */ /* 0x000e220000209400 */
        /* <DEDUP_REMOVED lines=14> */
[----:B0-----:R-:W0:Y:S01]  /*0430*/  MUFU.RCP R0, R0 ;  /* 0x0000000000007308 */ /* 0x001e220000001000 */
[----:B------:R-:W-:-:S02]  /*0440*/  CS2R R50, SRZ ;  /* 0x0000000000327805 */ /* 0x000fc4000001ff00 */
[----:B------:R-:W-:Y:S02]  /*0450*/  CS2R R52, SRZ ;  /* 0x0000000000347805 */ /* 0x000fe4000001ff00 */
[----:B------:R-:W-:Y:S02]  /*0460*/  CS2R R54, SRZ ;  /* 0x0000000000367805 */ /* 0x000fe4000001ff00 */
[----:B------:R-:W-:Y:S02]  /*0470*/  CS2R R20, SRZ ;  /* 0x0000000000147805 */ /* 0x000fe4000001ff00 */
[----:B------:R-:W-:Y:S02]  /*0480*/  CS2R R22, SRZ ;  /* 0x0000000000167805 */ /* 0x000fe4000001ff00 */
[----:B------:R-:W-:Y:S02]  /*0490*/  CS2R R16, SRZ ;  /* 0x0000000000107805 */ /* 0x000fe4000001ff00 */
[----:B------:R-:W-:-:S02]  /*04a0*/  CS2R R18, SRZ ;  /* 0x0000000000127805 */ /* 0x000fc4000001ff00 */
[----:B------:R-:W-:Y:S01]  /*04b0*/  CS2R R14, SRZ ;  /* 0x00000000000e7805 */ /* 0x000fe2000001ff00 */
[----:B0-----:R-:W-:Y:S02]  /*04c0*/  VIADD R4, R0, 0xffffffe ;  /* 0x0ffffffe00047836 */ /* 0x001fe40000000000 */
[----:B------:R-:W-:Y:S02]  /*04d0*/  IMAD.MOV R0, RZ, RZ, -R12 ;  /* 0x000000ffff007224 */ /* 0x000fe400078e0a0c */
[----:B------:R0:W1:Y:S02]  /*04e0*/  F2I.FTZ.U32.TRUNC.NTZ R5, R4 ;  /* 0x0000000400057305 */ /* 0x000064000021f000 */
[----:B0-----:R-:W-:Y:S02]  /*04f0*/  IMAD.MOV.U32 R4, RZ, RZ, RZ ;  /* 0x000000ffff047224 */ /* 0x001fe400078e00ff */
[----:B-1----:R-:W-:-:S04]  /*0500*/  IMAD.MOV R8, RZ, RZ, -R5 ;  /* 0x000000ffff087224 */ /* 0x002fc800078e0a05 */
[----:B------:R-:W-:Y:S02]  /*0510*/  IMAD R11, R8, R9, RZ ;  /* 0x00000009080b7224 */ /* 0x000fe400078e02ff */
[----:B------:R-:W-:Y:S02]  /*0520*/  IMAD.MOV.U32 R8, RZ, RZ, R10 ;  /* 0x000000ffff087224 */ /* 0x000fe400078e000a */
[----:B------:R-:W-:-:S06]  /*0530*/  IMAD.HI.U32 R5, R5, R11, R4 ;  /* 0x0000000b05057227 */ /* 0x000fcc00078e0004 */
[----:B------:R-:W-:-:S04]  /*0540*/  IMAD.HI.U32 R5, R5, R8, RZ ;  /* 0x0000000805057227 */ /* 0x000fc800078e00ff */
[----:B------:R-:W-:-:S05]  /*0550*/  IMAD R0, R5, R0, R8 ;  /* 0x0000000005007224 */ /* 0x000fca00078e0208 */
[----:B------:R-:W-:-:S13]  /*0560*/  ISETP.GT.U32.AND P1, PT, R9, R0, PT ;  /* 0x000000000900720c */ /* 0x000fda0003f24070 */
[----:B------:R-:W-:Y:S02]  /*0570*/  @!P1 IMAD.IADD R0, R0, 0x1, -R9 ;  /* 0x0000000100009824 */ /* 0x000fe400078e0a09 */
[----:B------:R-:W-:Y:S01]  /*0580*/  @!P1 VIADD R5, R5, 0x1 ;  /* 0x0000000105059836 */ /* 0x000fe20000000000 */
[----:B------:R-:W-:Y:S02]  /*0590*/  ISETP.NE.AND P1, PT, R6, RZ, PT ;  /* 0x000000ff0600720c */ /* 0x000fe40003f25270 */
[----:B------:R-:W-:Y:S02]  /*05a0*/  ISETP.GE.U32.AND P0, PT, R0, R9, PT ;  /* 0x000000090000720c */ /* 0x000fe40003f06070 */
[----:B------:R-:W-:-:S04]  /*05b0*/  LOP3.LUT R0, R7, R6, RZ, 0x3c, !PT ;  /* 0x0000000607007212 */ /* 0x000fc800078e3cff */
[----:B------:R-:W-:Y:S01]  /*05c0*/  ISETP.GE.AND P2, PT, R0, RZ, PT ;  /* 0x000000ff0000720c */ /* 0x000fe20003f46270 */
[----:B------:R-:W-:-:S06]  /*05d0*/  VIADD R0, R2, 0x1ff ;  /* 0x000001ff02007836 */ /* 0x000fcc0000000000 */
[----:B------:R-:W-:-:S04]  /*05e0*/  @P0 VIADD R5, R5, 0x1 ;  /* 0x0000000105050836 */ /* 0x000fc80000000000 */
[----:B------:R-:W-:Y:S01]  /*05f0*/  IMAD.MOV.U32 R4, RZ, RZ, R5 ;  /* 0x000000ffff047224 */ /* 0x000fe200078e0005 */
[----:B------:R-:W-:-:S03]  /*0600*/  SHF.R.S32.HI R5, RZ, 0x1f, R0 ;  /* 0x0000001fff057819 */ /* 0x000fc60000011400 */
[----:B------:R-:W-:Y:S01]  /*0610*/  @!P2 IMAD.MOV R4, RZ, RZ, -R4 ;  /* 0x000000ffff04a224 */ /* 0x000fe200078e0a04 */
[----:B------:R-:W-:Y:S02]  /*0620*/  @!P1 LOP3.LUT R4, RZ, R6, RZ, 0x33, !PT ;  /* 0x00000006ff049212 */ /* 0x000fe400078e33ff */
[----:B------:R-:W-:-:S03]  /*0630*/  LEA.HI R5, R5, R0, RZ, 0x9 ;  /* 0x0000000005057211 */ /* 0x000fc600078f48ff */
[----:B------:R-:W-:Y:S02]  /*0640*/  IMAD.SHL.U32 R57, R4, 0x8, RZ ;  /* 0x0000000804397824 */ /* 0x000fe400078e00ff */
[----:B------:R-:W-:-:S03]  /*0650*/  IMAD.MOV R4, RZ, RZ, -R4 ;  /* 0x000000ffff047224 */ /* 0x000fc600078e0a04 */
[----:B------:R-:W-:Y:S01]  /*0660*/  LEA.HI.SX32 R5, R5, -R57, 0x17 ;  /* 0x8000003905057211 */ /* 0x000fe200078fbaff */
[----:B------:R-:W-:-:S03]  /*0670*/  IMAD R8, R6, R4, R7 ;  /* 0x0000000406087224 */ /* 0x000fc600078e0207 */
[----:B------:R-:W-:Y:S02]  /*0680*/  VIMNMX R13, R5, 0x8, PT ;  /* 0x00000008050d7848 */ /* 0x000fe40003fe0100 */
[----:B------:R-:W-:Y:S02]  /*0690*/  IABS R11, R8 ;  /* 0x00000008000b7213 */ /* 0x000fe40000000000 */
[-C--:B------:R-:W-:Y:S02]  /*06a0*/  IABS R9, R13.reuse ;  /* 0x0000000d00097213 */ /* 0x080fe40000000000 */
[----:B------:R-:W-:Y:S02]  /*06b0*/  IABS R6, R13 ;  /* 0x0000000d00067213 */ /* 0x000fe40000000000 */
[----:B------:R-:W0:Y:S08]  /*06c0*/  I2F.RP R0, R9 ;  /* 0x0000000900007306 */ /* 0x000e300000209400 */
[----:B0-----:R-:W0:Y:S02]  /*06d0*/  MUFU.RCP R0, R0 ;  /* 0x0000000000007308 */ /* 0x001e240000001000 */
[----:B0-----:R-:W-:-:S02]  /*06e0*/  VIADD R5, R0, 0xffffffe ;  /* 0x0ffffffe00057836 */ /* 0x001fc40000000000 */
[----:B------:R-:W-:Y:S02]  /*06f0*/  IMAD.MOV R0, RZ, RZ, -R6 ;  /* 0x000000ffff007224 */ /* 0x000fe400078e0a06 */
[----:B------:R-:W0:Y:S02]  /*0700*/  S2R R6, SR_CgaCtaId ;  /* 0x0000000000067919 */ /* 0x000e240000008800 */
[----:B------:R-:W1:Y:S02]  /*0710*/  F2I.FTZ.U32.TRUNC.NTZ R5, R5 ;  /* 0x0000000500057305 */ /* 0x000e64000021f000 */
[----:B-1----:R-:W-:-:S04]  /*0720*/  IMAD.MOV R10, RZ, RZ, -R5 ;  /* 0x000000ffff0a7224 */ /* 0x002fc800078e0a05 */
[----:B------:R-:W-:-:S04]  /*0730*/  IMAD.MOV.U32 R4, RZ, RZ, R10 ;  /* 0x000000ffff047224 */ /* 0x000fc800078e000a */
[----:B------:R-:W-:Y:S02]  /*0740*/  IMAD R7, R4, R9, RZ ;  /* 0x0000000904077224 */ /* 0x000fe400078e02ff */
[----:B------:R-:W-:-:S04]  /*0750*/  IMAD.MOV.U32 R4, RZ, RZ, RZ ;  /* 0x000000ffff047224 */ /* 0x000fc800078e00ff */
[----:B------:R-:W-:Y:S01]  /*0760*/  IMAD.HI.U32 R4, R5, R7, R4 ;  /* 0x0000000705047227 */ /* 0x000fe200078e0004 */
[----:B------:R-:W-:-:S04]  /*0770*/  MOV R5, 0x400 ;  /* 0x0000040000057802 */ /* 0x000fc80000000f00 */
[----:B0-----:R-:W-:Y:S01]  /*0780*/  LEA R248, R6, R5, 0x18 ;  /* 0x0000000506f87211 */ /* 0x001fe200078ec0ff */
[----:B------:R-:W-:Y:S01]  /*0790*/  IMAD.HI.U32 R4, R4, R11, RZ ;  /* 0x0000000b04047227 */ /* 0x000fe200078e00ff */
[----:B------:R-:W-:-:S03]  /*07a0*/  CS2R R6, SRZ ;  /* 0x0000000000067805 */ /* 0x000fc6000001ff00 */
[----:B------:R-:W-:-:S05]  /*07b0*/  IMAD R0, R4, R0, R11 ;  /* 0x0000000004007224 */ /* 0x000fca00078e020b */
[----:B------:R-:W-:-:S13]  /*07c0*/  ISETP.GT.U32.AND P1, PT, R9, R0, PT ;  /* 0x000000000900720c */ /* 0x000fda0003f24070 */
[----:B------:R-:W-:Y:S02]  /*07d0*/  @!P1 IMAD.IADD R0, R0, 0x1, -R9 ;  /* 0x0000000100009824 */ /* 0x000fe400078e0a09 */
[----:B------:R-:W-:Y:S01]  /*07e0*/  @!P1 VIADD R4, R4, 0x1 ;  /* 0x0000000104049836 */ /* 0x000fe20000000000 */
[----:B------:R-:W-:Y:S02]  /*07f0*/  ISETP.NE.AND P1, PT, R13, RZ, PT ;  /* 0x000000ff0d00720c */ /* 0x000fe40003f25270 */
[----:B------:R-:W-:Y:S02]  /*0800*/  ISETP.GE.U32.AND P0, PT, R0, R9, PT ;  /* 0x000000090000720c */ /* 0x000fe40003f06070 */
[----:B------:R-:W-:-:S04]  /*0810*/  LOP3.LUT R0, R8, R13, RZ, 0x3c, !PT ;  /* 0x0000000d08007212 */ /* 0x000fc800078e3cff */
[----:B------:R-:W-:Y:S02]  /*0820*/  ISETP.GE.AND P2, PT, R0, RZ, PT ;  /* 0x000000ff0000720c */ /* 0x000fe40003f46270 */
[----:B------:R-:W0:Y:S05]  /*0830*/  S2R R0, SR_TID.X ;  /* 0x0000000000007919 */ /* 0x000e2a0000002100 */
[----:B------:R-:W-:Y:S01]  /*0840*/  @P0 VIADD R4, R4, 0x1 ;  /* 0x0000000104040836 */ /* 0x000fe20000000000 */
[----:B------:R-:W-:-:S03]  /*0850*/  ISETP.GE.AND P0, PT, R28, 0x80, PT ;  /* 0x000000801c00780c */ /* 0x000fc60003f06270 */
[----:B------:R-:W-:-:S04]  /*0860*/  IMAD.MOV.U32 R11, RZ, RZ, R4 ;  /* 0x000000ffff0b7224 */ /* 0x000fc800078e0004 */
[----:B------:R-:W-:Y:S01]  /*0870*/  @!P2 IMAD.MOV R11, RZ, RZ, -R11 ;  /* 0x000000ffff0ba224 */ /* 0x000fe200078e0a0b */
[----:B------:R-:W-:-:S05]  /*0880*/  @!P1 LOP3.LUT R11, RZ, R13, RZ, 0x33, !PT ;  /* 0x0000000dff0b9212 */ /* 0x000fca00078e33ff */
[----:B------:R-:W-:Y:S02]  /*0890*/  IMAD.MOV R4, RZ, RZ, -R11 ;  /* 0x000000ffff047224 */ /* 0x000fe400078e0a0b */
[----:B------:R-:W-:Y:S01]  /*08a0*/  IMAD.SHL.U32 R197, R11, 0x40, RZ ;  /* 0x000000400bc57824 */ /* 0x000fe200078e00ff */
[----:B------:R-:W-:Y:S01]  /*08b0*/  CS2R R10, SRZ ;  /* 0x00000000000a7805 */ /* 0x000fe2000001ff00 */
[----:B------:R-:W-:Y:S01]  /*08c0*/  IMAD R4, R13, R4, R8 ;  /* 0x000000040d047224 */ /* 0x000fe200078e0208 */
[----:B------:R-:W-:Y:S02]  /*08d0*/  CS2R R12, SRZ ;  /* 0x00000000000c7805 */ /* 0x000fe4000001ff00 */
[----:B------:R-:W-:Y:S01]  /*08e0*/  CS2R R8, SRZ ;  /* 0x0000000000087805 */ /* 0x000fe2000001ff00 */
[----:B------:R1:W-:Y:S01]  /*08f0*/  STL [R1+0x80], R197 ;  /* 0x000080c501007387 */ /* 0x0003e20000100800 */
[----:B------:R-:W-:Y:S01]  /*0900*/  IMAD.IADD R57, R57, 0x1, R4 ;  /* 0x0000000139397824 */ /* 0x000fe200078e0204 */
[----:B------:R-:W-:Y:S01]  /*0910*/  CS2R R4, SRZ ;  /* 0x0000000000047805 */ /* 0x000fe2000001ff00 */
[----:B------:R-:W-:-:S02]  /*0920*/  VIADD R60, R197, 0x1 ;  /* 0x00000001c53c7836 */ /* 0x000fc40000000000 */
[C---:B------:R-:W-:Y:S01]  /*0930*/  VIADD R156, R197.reuse, 0x2 ;  /* 0x00000002c59c7836 */ /* 0x040fe20000000000 */
[----:B0-----:R-:W-:Y:S01]  /*0940*/  LOP3.LUT R196, R0, 0x7f, RZ, 0xc0, !PT ;  /* 0x0000007f00c47812 */ /* 0x001fe200078ec0ff */
[C---:B------:R-:W-:Y:S02]  /*0950*/  VIADD R155, R197.reuse, 0x3 ;  /* 0x00000003c59b7836 */ /* 0x040fe40000000000 */
[----:B------:R-:W-:Y:S02]  /*0960*/  VIADD R154, R197, 0x4 ;  /* 0x00000004c59a7836 */ /* 0x000fe40000000000 */
[----:B------:R-:W-:Y:S02]  /*0970*/  IMAD R201, R57, 0x200, R196 ;  /* 0x0000020039c97824 */ /* 0x000fe400078e02c4 */
[----:B------:R-:W-:Y:S02]  /*0980*/  VIADD R153, R197, 0x5 ;  /* 0x00000005c5997836 */ /* 0x000fe40000000000 */
[C---:B------:R-:W-:Y:S01]  /*0990*/  VIADD R200, R201.reuse, 0x80 ;  /* 0x00000080c9c87836 */ /* 0x040fe20000000000 */
[----:B------:R1:W-:Y:S01]  /*09a0*/  STL [R1+0x1f4], R201 ;  /* 0x0001f4c901007387 */ /* 0x0003e20000100800 */
[----:B------:R-:W-:-:S02]  /*09b0*/  VIADD R198, R201, 0x180 ;  /* 0x00000180c9c67836 */ /* 0x000fc40000000000 */
[----:B------:R-:W-:Y:S01]  /*09c0*/  VIADD R199, R201, 0x100 ;  /* 0x00000100c9c77836 */ /* 0x000fe20000000000 */
[----:B------:R1:W-:Y:S01]  /*09d0*/  STL [R1+0x298], R200 ;  /* 0x000298c801007387 */ /* 0x0003e20000100800 */
[C---:B------:R-:W-:Y:S02]  /*09e0*/  VIADD R152, R197.reuse, 0x6 ;  /* 0x00000006c5987836 */ /* 0x040fe40000000000 */
[C---:B------:R-:W-:Y:S01]  /*09f0*/  VIADD R147, R197.reuse, 0x7 ;  /* 0x00000007c5937836 */ /* 0x040fe20000000000 */
[----:B------:R1:W-:Y:S01]  /*0a00*/  STL [R1+0x278], R198 ;  /* 0x000278c601007387 */ /* 0x0003e20000100800 */
[C---:B------:R-:W-:Y:S02]  /*0a10*/  VIADD R146, R197.reuse, 0x8 ;  /* 0x00000008c5927836 */ /* 0x040fe40000000000 */
[C---:B------:R-:W-:Y:S01]  /*0a20*/  VIADD R145, R197.reuse, 0x9 ;  /* 0x00000009c5917836 */ /* 0x040fe20000000000 */
[----:B------:R1:W-:Y:S01]  /*0a30*/  STL [R1+0x27c], R199 ;  /* 0x00027cc701007387 */ /* 0x0003e20000100800 */
[----:B------:R-:W-:-:S02]  /*0a40*/  VIADD R144, R197, 0xa ;  /* 0x0000000ac5907836 */ /* 0x000fc40000000000 */
[C---:B------:R-:W-:Y:S02]  /*0a50*/  VIADD R123, R197.reuse, 0xb ;  /* 0x0000000bc57b7836 */ /* 0x040fe40000000000 */
[C---:B------:R-:W-:Y:S02]  /*0a60*/  VIADD R122, R197.reuse, 0xc ;  /* 0x0000000cc57a7836 */ /* 0x040fe40000000000 */
[C---:B------:R-:W-:Y:S02]  /*0a70*/  VIADD R121, R197.reuse, 0xd ;  /* 0x0000000dc5797836 */ /* 0x040fe40000000000 */
[C---:B------:R-:W-:Y:S02]  /*0a80*/  VIADD R120, R197.reuse, 0xe ;  /* 0x0000000ec5787836 */ /* 0x040fe40000000000 */
[C---:B------:R-:W-:Y:S02]  /*0a90*/  VIADD R63, R197.reuse, 0xf ;  /* 0x0000000fc53f7836 */ /* 0x040fe40000000000 */
        /* <DEDUP_REMOVED lines=47> */
[----:B------:R-:W-:Y:S01]  /*0d90*/  VIADD R195, R197, 0x3f ;  /* 0x0000003fc5c37836 */ /* 0x000fe20000000000 */
[----:B-1----:R-:W-:Y:S06]  /*0da0*/  @!P0 BRA `(.L_x_0) ;  /* 0x0000032c00e08947 */ /* 0x002fec0003800000 */
[----:B------:R-:W-:Y:S01]  /*0db0*/  IABS R13, R2 ;  /* 0x00000002000d7213 */ /* 0x000fe20000000000 */
[----:B------:R-:W0:Y:S01]  /*0dc0*/  LDC R87, c[0x0][0x234] ;  /* 0x00008d00ff577b82 */ /* 0x000e220000000800 */
[----:B------:R-:W-:Y:S02]  /*0dd0*/  IABS R7, R3 ;  /* 0x0000000300077213 */ /* 0x000fe40000000000 */
[----:B------:R-:W-:Y:S01]  /*0de0*/  CS2R R216, SRZ ;  /* 0x0000000000d87805 */ /* 0x000fe2000001ff00 */
[----:B------:R-:W1:Y:S01]  /*0df0*/  I2F.RP R6, R13 ;  /* 0x0000000d00067306 */ /* 0x000e620000209400 */
[----:B------:R-:W-:Y:S02]  /*0e00*/  IABS R14, R200 ;  /* 0x000000c8000e7213 */ /* 0x000fe40000000000 */
[----:B------:R-:W-:Y:S02]  /*0e10*/  CS2R R218, SRZ ;  /* 0x0000000000da7805 */ /* 0x000fe4000001ff00 */
[----:B------:R-:W-:-:S02]  /*0e20*/  IABS R16, R199 ;  /* 0x000000c700107213 */ /* 0x000fc40000000000 */
[----:B------:R-:W-:Y:S02]  /*0e30*/  CS2R R220, SRZ ;  /* 0x0000000000dc7805 */ /* 0x000fe4000001ff00 */
[----:B------:R-:W-:Y:S02]  /*0e40*/  IABS R18, R198 ;  /* 0x000000c600127213 */ /* 0x000fe40000000000 */
[----:B------:R-:W-:Y:S02]  /*0e50*/  CS2R R222, SRZ ;  /* 0x0000000000de7805 */ /* 0x000fe4000001ff00 */
[----:B------:R-:W-:Y:S01]  /*0e60*/  IABS R17, R57 ;  /* 0x0000003900117213 */ /* 0x000fe20000000000 */
[----:B------:R-:W2:Y:S01]  /*0e70*/  I2F.RP R10, R7 ;  /* 0x00000007000a7306 */ /* 0x000ea20000209400 */
[----:B------:R-:W-:Y:S02]  /*0e80*/  IABS R19, R193 ;  /* 0x000000c100137213 */ /* 0x000fe40000000000 */
[----:B------:R-:W-:-:S02]  /*0e90*/  CS2R R224, SRZ ;  /* 0x0000000000e07805 */ /* 0x000fc4000001ff00 */
[----:B------:R-:W-:Y:S02]  /*0ea0*/  ISETP.GE.AND P5, PT, R195, RZ, PT ;  /* 0x000000ffc300720c */ /* 0x000fe40003fa6270 */
[----:B------:R-:W-:Y:S02]  /*0eb0*/  CS2R R226, SRZ ;  /* 0x0000000000e27805 */ /* 0x000fe4000001ff00 */
[----:B------:R-:W-:Y:S02]  /*0ec0*/  IABS R21, R31 ;  /* 0x0000001f00157213 */ /* 0x000fe40000000000 */
[----:B------:R-:W-:Y:S02]  /*0ed0*/  CS2R R228, SRZ ;  /* 0x0000000000e47805 */ /* 0x000fe4000001ff00 */
[----:B------:R-:W-:Y:S01]  /*0ee0*/  IABS R24, R56 ;  /* 0x0000003800187213 */ /* 0x000fe20000000000 */
[----:B-1----:R-:W1:Y:S01]  /*0ef0*/  MUFU.RCP R6, R6 ;  /* 0x0000000600067308 */ /* 0x002e620000001000 */
[----:B------:R-:W-:-:S02]  /*0f00*/  IABS R25, R189 ;  /* 0x000000bd00197213 */ /* 0x000fc40000000000 */
[----:B------:R-:W-:Y:S02]  /*0f10*/  CS2R R230, SRZ ;  /* 0x0000000000e67805 */ /* 0x000fe4000001ff00 */
[----:B------:R-:W-:Y:S02]  /*0f20*/  IABS R26, R185 ;  /* 0x000000b9001a7213 */ /* 0x000fe40000000000 */
[----:B------:R-:W-:Y:S02]  /*0f30*/  CS2R R232, SRZ ;  /* 0x0000000000e87805 */ /* 0x000fe4000001ff00 */
[----:B------:R-:W-:Y:S02]  /*0f40*/  IABS R27, R186 ;  /* 0x000000ba001b7213 */ /* 0x000fe40000000000 */
[----:B------:R-:W-:Y:S02]  /*0f50*/  CS2R R234, SRZ ;  /* 0x0000000000ea7805 */ /* 0x000fe4000001ff00 */
[----:B------:R-:W-:Y:S01]  /*0f60*/  IABS R32, R188 ;  /* 0x000000bc00207213 */ /* 0x000fe20000000000 */
[----:B--2---:R-:W2:Y:S01]  /*0f70*/  MUFU.RCP R10, R10 ;  /* 0x0000000a000a7308 */ /* 0x004ea20000001000 */
[----:B------:R-:W-:-:S02]  /*0f80*/  IABS R33, R181 ;  /* 0x000000b500217213 */ /* 0x000fc40000000000 */
[----:B------:R-:W-:Y:S02]  /*0f90*/  CS2R R236, SRZ ;  /* 0x0000000000ec7805 */ /* 0x000fe4000001ff00 */
[----:B------:R-:W-:Y:S02]  /*0fa0*/  IABS R34, R182 ;  /* 0x000000b600227213 */ /* 0x000fe40000000000 */
[----:B------:R-:W-:Y:S02]  /*0fb0*/  CS2R R238, SRZ ;  /* 0x0000000000ee7805 */ /* 0x000fe4000001ff00 */
[----:B------:R-:W-:Y:S02]  /*0fc0*/  IABS R35, R179 ;  /* 0x000000b300237213 */ /* 0x000fe40000000000 */
[----:B------:R-:W-:Y:S02]  /*0fd0*/  CS2R R240, SRZ ;  /* 0x0000000000f07805 */ /* 0x000fe4000001ff00 */
[----:B------:R-:W-:-:S02]  /*0fe0*/  IABS R36, R180 ;  /* 0x000000b400247213 */ /* 0x000fc40000000000 */
[----:B------:R-:W-:Y:S01]  /*0ff0*/  CS2R R242, SRZ ;  /* 0x0000000000f27805 */ /* 0x000fe2000001ff00 */
[----:B-1----:R-:W-:Y:S01]  /*1000*/  VIADD R4, R6, 0xffffffe ;  /* 0x0ffffffe06047836 */ /* 0x002fe20000000000 */
[----:B------:R-:W-:Y:S02]  /*1010*/  IABS R37, R29 ;  /* 0x0000001d00257213 */ /* 0x000fe40000000000 */
[----:B------:R-:W-:Y:S02]  /*1020*/  CS2R R244, SRZ ;  /* 0x0000000000f47805 */ /* 0x000fe4000001ff00 */
[----:B------:R-:W-:Y:S01]  /*1030*/  IABS R41, R175 ;  /* 0x000000af00297213 */ /* 0x000fe20000000000 */
[----:B------:R1:W3:Y:S01]  /*1040*/  F2I.FTZ.U32.TRUNC.NTZ R5, R4 ;  /* 0x0000000400057305 */ /* 0x0002e2000021f000 */
[----:B------:R-:W-:Y:S02]  /*1050*/  IABS R38, R30 ;  /* 0x0000001e00267213 */ /* 0x000fe40000000000 */
[----:B------:R-:W-:-:S02]  /*1060*/  CS2R R246, SRZ ;  /* 0x0000000000f67805 */ /* 0x000fc4000001ff00 */
[----:B------:R-:W-:Y:S01]  /*1070*/  IABS R40, R174 ;  /* 0x000000ae00287213 */ /* 0x000fe20000000000 */
[----:B--2---:R-:W-:Y:S01]  /*1080*/  VIADD R8, R10, 0xffffffe ;  /* 0x0ffffffe0a087836 */ /* 0x004fe20000000000 */
[----:B------:R-:W-:Y:S02]  /*1090*/  IABS R39, R178 ;  /* 0x000000b200277213 */ /* 0x000fe40000000000 */
[----:B------:R-:W-:Y:S02]  /*10a0*/  CS2R R202, SRZ ;  /* 0x0000000000ca7805 */ /* 0x000fe4000001ff00 */
[----:B------:R-:W-:Y:S01]  /*10b0*/  IABS R42, R176 ;  /* 0x000000b0002a7213 */ /* 0x000fe20000000000 */
[----:B------:R2:W4:Y:S01]  /*10c0*/  F2I.FTZ.U32.TRUNC.NTZ R9, R8 ;  /* 0x0000000800097305 */ /* 0x000522000021f000 */
[----:B-1----:R-:W-:Y:S01]  /*10d0*/  IMAD.MOV.U32 R4, RZ, RZ, RZ ;  /* 0x000000ffff047224 */ /* 0x002fe200078e00ff */
[----:B------:R-:W-:Y:S02]  /*10e0*/  IABS R44, R170 ;  /* 0x000000aa002c7213 */ /* 0x000fe40000000000 */
[----:B------:R-:W-:-:S02]  /*10f0*/  CS2R R204, SRZ ;  /* 0x0000000000cc7805 */ /* 0x000fc4000001ff00 */
[----:B------:R-:W-:Y:S02]  /*1100*/  IABS R43, R177 ;  /* 0x000000b1002b7213 */ /* 0x000fe40000000000 */
[----:B------:R-:W-:Y:S02]  /*1110*/  CS2R R206, SRZ ;  /* 0x0000000000ce7805 */ /* 0x000fe4000001ff00 */
[----:B------:R-:W-:Y:S01]  /*1120*/  IABS R45, R171 ;  /* 0x000000ab002d7213 */ /* 0x000fe20000000000 */
[----:B---3--:R-:W-:Y:S01]  /*1130*/  IMAD.MOV R12, RZ, RZ, -R5 ;  /* 0x000000ffff0c7224 */ /* 0x008fe200078e0a05 */
[----:B------:R-:W-:Y:S01]  /*1140*/  IABS R46, R172 ;  /* 0x000000ac002e7213 */ /* 0x000fe20000000000 */
[----:B--2---:R-:W-:Y:S01]  /*1150*/  IMAD.MOV.U32 R8, RZ, RZ, RZ ;  /* 0x000000ffff087224 */ /* 0x004fe200078e00ff */
[----:B------:R-:W-:Y:S01]  /*1160*/  IABS R47, R173 ;  /* 0x000000ad002f7213 */ /* 0x000fe20000000000 */
[----:B------:R-:W-:Y:S01]  /*1170*/  IMAD R11, R12, R13, RZ ;  /* 0x0000000d0c0b7224 */ /* 0x000fe200078e02ff */
[----:B------:R-:W-:-:S02]  /*1180*/  IABS R12, R201 ;  /* 0x000000c9000c7213 */ /* 0x000fc40000000000 */
[----:B------:R-:W-:Y:S02]  /*1190*/  CS2R R208, SRZ ;  /* 0x0000000000d07805 */ /* 0x000fe4000001ff00 */
[----:B------:R-:W-:Y:S01]  /*11a0*/  IABS R48, R168 ;  /* 0x000000a800307213 */ /* 0x000fe20000000000 */
[----:B------:R-:W-:Y:S01]  /*11b0*/  IMAD.HI.U32 R5, R5, R11, R4 ;  /* 0x0000000b05057227 */ /* 0x000fe200078e0004 */
[----:B------:R-:W-:Y:S02]  /*11c0*/  IABS R50, R169 ;  /* 0x000000a900327213 */ /* 0x000fe40000000000 */
[----:B------:R-:W-:Y:S02]  /*11d0*/  CS2R R210, SRZ ;  /* 0x0000000000d27805 */ /* 0x000fe4000001ff00 */
[----:B------:R-:W-:Y:S01]  /*11e0*/  IABS R49, R167 ;  /* 0x000000a700317213 */ /* 0x000fe20000000000 */
[----:B----4-:R-:W-:Y:S01]  /*11f0*/  IMAD.MOV R20, RZ, RZ, -R9 ;  /* 0x000000ffff147224 */ /* 0x010fe200078e0a09 */
[----:B------:R-:W-:Y:S01]  /*1200*/  IABS R51, R166 ;  /* 0x000000a600337213 */ /* 0x000fe20000000000 */
[----:B------:R-:W-:Y:S01]  /*1210*/  IMAD.HI.U32 R6, R5, R14, RZ ;  /* 0x0000000e05067227 */ /* 0x000fe200078e00ff */
[----:B------:R-:W-:-:S02]  /*1220*/  IABS R52, R165 ;  /* 0x000000a500347213 */ /* 0x000fc40000000000 */
[----:B------:R-:W-:Y:S02]  /*1230*/  CS2R R212, SRZ ;  /* 0x0000000000d47805 */ /* 0x000fe4000001ff00 */
[----:B------:R-:W-:Y:S01]  /*1240*/  IABS R53, R164 ;  /* 0x000000a400357213 */ /* 0x000fe20000000000 */
[C---:B------:R-:W-:Y:S01]  /*1250*/  IMAD.HI.U32 R4, R5.reuse, R12, RZ ;  /* 0x0000000c05047227 */ /* 0x040fe200078e00ff */
[----:B------:R-:W-:Y:S02]  /*1260*/  IABS R54, R163 ;  /* 0x000000a300367213 */ /* 0x000fe40000000000 */
[----:B------:R-:W-:Y:S02]  /*1270*/  CS2R R214, SRZ ;  /* 0x0000000000d67805 */ /* 0x000fe4000001ff00 */
[----:B------:R-:W-:Y:S01]  /*1280*/  IABS R55, R161 ;  /* 0x000000a100377213 */ /* 0x000fe20000000000 */
[----:B------:R-:W-:Y:S01]  /*1290*/  IMAD.HI.U32 R10, R5, R16, RZ ;  /* 0x00000010050a7227 */ /* 0x000fe200078e00ff */
[----:B------:R-:W-:-:S02]  /*12a0*/  IABS R64, R59 ;  /* 0x0000003b00407213 */ /* 0x000fc40000000000 */
[----:B------:R-:W-:Y:S02]  /*12b0*/  CS2R R124, SRZ ;  /* 0x00000000007c7805 */ /* 0x000fe4000001ff00 */
[----:B------:R-:W-:Y:S01]  /*12c0*/  IABS R66, R157 ;  /* 0x0000009d00427213 */ /* 0x000fe20000000000 */
[----:B------:R-:W-:Y:S01]  /*12d0*/  IMAD.HI.U32 R5, R5, R18, RZ ;  /* 0x0000001205057227 */ /* 0x000fe200078e00ff */
[----:B------:R-:W-:Y:S02]  /*12e0*/  IABS R23, R62 ;  /* 0x0000003e00177213 */ /* 0x000fe40000000000 */
[----:B------:R-:W-:Y:S02]  /*12f0*/  CS2R R126, SRZ ;  /* 0x00000000007e7805 */ /* 0x000fe4000001ff00 */
[----:B------:R-:W-:Y:S01]  /*1300*/  IABS R76, R153 ;  /* 0x00000099004c7213 */ /* 0x000fe20000000000 */
[----:B------:R-:W-:Y:S01]  /*1310*/  IMAD.MOV R6, RZ, RZ, -R6 ;  /* 0x000000ffff067224 */ /* 0x000fe200078e0a06 */
[----:B------:R-:W-:Y:S01]  /*1320*/  IABS R77, R154 ;  /* 0x0000009a004d7213 */ /* 0x000fe20000000000 */
[----:B------:R-:W-:Y:S01]  /*1330*/  IMAD.MOV R11, RZ, RZ, -R5 ;  /* 0x000000ffff0b7224 */ /* 0x000fe200078e0a05 */
[----:B------:R-:W-:Y:S01]  /*1340*/  IABS R80, R156 ;  /* 0x0000009c00507213 */ /* 0x000fe20000000000 */
[----:B------:R-:W-:Y:S01]  /*1350*/  IMAD.MOV R4, RZ, RZ, -R4 ;  /* 0x000000ffff047224 */ /* 0x000fe200078e0a04 */
[----:B------:R-:W-:Y:S01]  /*1360*/  IABS R82, R60 ;  /* 0x0000003c00527213 */ /* 0x000fe20000000000 */
[C---:B------:R-:W-:Y:S01]  /*1370*/  IMAD R5, R13.reuse, R6, R14 ;  /* 0x000000060d057224 */ /* 0x040fe200078e020e */
[----:B------:R-:W-:Y:S01]  /*1380*/  IABS R14, R195 ;  /* 0x000000c3000e7213 */ /* 0x000fe20000000000 */
[----:B------:R-:W-:Y:S01]  /*1390*/  IMAD.MOV R10, RZ, RZ, -R10 ;  /* 0x000000ffff0a7224 */ /* 0x000fe200078e0a0a */
[----:B------:R-:W-:Y:S01]  /*13a0*/  CS2R R128, SRZ ;  /* 0x0000000000807805 */ /* 0x000fe2000001ff00 */
[C---:B------:R-:W-:Y:S01]  /*13b0*/  IMAD R4, R13.reuse, R4, R12 ;  /* 0x000000040d047224 */ /* 0x040fe200078e020c */
[C---:B------:R-:W-:Y:S01]  /*13c0*/  ISETP.GT.U32.AND P1, PT, R13.reuse, R5, PT ;  /* 0x000000050d00720c */ /* 0x040fe20003f24070 */
[C---:B------:R-:W-:Y:S01]  /*13d0*/  IMAD R10, R13.reuse, R10, R16 ;  /* 0x0000000a0d0a7224 */ /* 0x040fe200078e0210 */
[----:B------:R-:W-:Y:S01]  /*13e0*/  CS2R R130, SRZ ;  /* 0x0000000000827805 */ /* 0x000fe2000001ff00 */
[C---:B------:R-:W-:Y:S01]  /*13f0*/  IMAD R11, R13.reuse, R11, R18 ;  /* 0x0000000b0d0b7224 */ /* 0x040fe200078e0212 */
[C---:B------:R-:W-:Y:S01]  /*1400*/  ISETP.GT.U32.AND P0, PT, R13.reuse, R4, PT ;  /* 0x000000040d00720c */ /* 0x040fe20003f04070 */
[----:B------:R-:W-:Y:S01]  /*1410*/  IMAD R15, R20, R7, RZ ;  /* 0x00000007140f7224 */ /* 0x000fe200078e02ff */
[----:B------:R-:W-:-:S02]  /*1420*/  ISETP.GT.U32.AND P2, PT, R13, R10, PT ;  /* 0x0000000a0d00720c */ /* 0x000fc40003f44070 */
[----:B------:R-:W-:Y:S02]  /*1430*/  CS2R R132, SRZ ;  /* 0x0000000000847805 */ /* 0x000fe4000001ff00 */
[----:B------:R-:W-:Y:S01]  /*1440*/  ISETP.GT.U32.AND P3, PT, R13, R11, PT ;  /* 0x0000000b0d00720c */ /* 0x000fe20003f64070 */
[----:B------:R-:W-:Y:S01]  /*1450*/  IMAD.HI.U32 R8, R9, R15, R8 ;  /* 0x0000000f09087227 */ /* 0x000fe200078e0008 */
[----:B------:R-:W-:Y:S02]  /*1460*/  IABS R15, R194 ;  /* 0x000000c2000f7213 */ /* 0x000fe40000000000 */
[----:B------:R-:W-:Y:S02]  /*1470*/  CS2R R134, SRZ ;  /* 0x0000000000867805 */ /* 0x000fe4000001ff00 */
[----:B------:R-:W-:Y:S01]  /*1480*/  IABS R20, R190 ;  /* 0x000000be00147213 */ /* 0x000fe20000000000 */
[----:B------:R-:W-:Y:S01]  /*1490*/  @!P1 IMAD.IADD R5, R5, 0x1, -R13 ;  /* 0x0000000105059824 */ /* 0x000fe200078e0a0d */
[----:B------:R-:W-:Y:S01]  /*14a0*/  CS2R R136, SRZ ;  /* 0x0000000000887805 */ /* 0x000fe2000001ff00 */
[----:B------:R-:W-:Y:S01]  /*14b0*/  IMAD.HI.U32 R6, R8, R14, RZ ;  /* 0x0000000e08067227 */ /* 0x000fe200078e00ff */
[----:B------:R-:W-:-:S02]  /*14c0*/  CS2R R138, SRZ ;  /* 0x00000000008a7805 */ /* 0x000fc4000001ff00 */
[----:B------:R-:W-:Y:S02]  /*14d0*/  CS2R R140, SRZ ;  /* 0x00000000008c7805 */ /* 0x000fe4000001ff00 */
[C---:B------:R-:W-:Y:S01]  /*14e0*/  ISETP.GT.U32.AND P6, PT, R13.reuse, R5, PT ;  /* 0x000000050d00720c */ /* 0x040fe20003fc4070 */
[--C-:B------:R-:W-:Y:S01]  /*14f0*/  @!P0 IMAD.IADD R4, R4, 0x1, -R13.reuse ;  /* 0x0000000104048824 */ /* 0x100fe200078e0a0d */
[----:B------:R-:W-:Y:S01]  /*1500*/  CS2R R142, SRZ ;  /* 0x00000000008e7805 */ /* 0x000fe2000001ff00 */
[----:B------:R-:W-:Y:S01]  /*1510*/  @!P2 IMAD.IADD R10, R10, 0x1, -R13 ;  /* 0x000000010a0aa824 */ /* 0x000fe200078e0a0d */
[----:B------:R-:W-:Y:S01]  /*1520*/  ISETP.GE.AND P2, PT, R194, RZ, PT ;  /* 0x000000ffc200720c */ /* 0x000fe20003f46270 */
[----:B------:R-:W-:Y:S01]  /*1530*/  IMAD.HI.U32 R12, R8, R17, RZ ;  /* 0x00000011080c7227 */ /* 0x000fe200078e00ff */
[----:B------:R-:W-:Y:S02]  /*1540*/  ISETP.GT.U32.AND P4, PT, R13, R4, PT ;  /* 0x000000040d00720c */ /* 0x000fe40003f84070 */
[----:B------:R-:W-:-:S02]  /*1550*/  CS2R R194, SRZ ;  /* 0x0000000000c27805 */ /* 0x000fc4000001ff00 */
[----:B------:R-:W-:Y:S01]  /*1560*/  ISETP.GT.U32.AND P0, PT, R13, R10, PT ;  /* 0x0000000a0d00720c */ /* 0x000fe20003f04070 */
[----:B------:R-:W-:Y:S01]  /*1570*/  IMAD.MOV R6, RZ, RZ, -R6 ;  /* 0x000000ffff067224 */ /* 0x000fe200078e0a06 */
[----:B------:R-:W-:Y:S01]  /*1580*/  CS2R R148, SRZ ;  /* 0x0000000000947805 */ /* 0x000fe2000001ff00 */
[--C-:B------:R-:W-:Y:S01]  /*1590*/  @!P3 IMAD.IADD R11, R11, 0x1, -R13.reuse ;  /* 0x000000010b0bb824 */ /* 0x100fe200078e0a0d */
[----:B------:R-:W-:Y:S01]  /*15a0*/  ISETP.GE.AND P3, PT, R201, RZ, PT ;  /* 0x000000ffc900720c */ /* 0x000fe20003f66270 */
[----:B------:R-:W-:Y:S01]  /*15b0*/  IMAD.MOV R18, RZ, RZ, -R12 ;  /* 0x000000ffff127224 */ /* 0x000fe200078e0a0c */
[----:B------:R-:W-:Y:S01]  /*15c0*/  CS2R R150, SRZ ;  /* 0x0000000000967805 */ /* 0x000fe2000001ff00 */
[----:B------:R-:W-:Y:S01]  /*15d0*/  IMAD R12, R7, R6, R14 ;  /* 0x00000006070c7224 */ /* 0x000fe200078e020e */
[----:B------:R-:W-:Y:S01]  /*15e0*/  ISETP.GT.U32.AND P1, PT, R13, R11, PT ;  /* 0x0000000b0d00720c */ /* 0x000fe20003f24070 */
[----:B------:R-:W-:Y:S01]  /*15f0*/  @!P6 IMAD.IADD R5, R5, 0x1, -R13 ;  /* 0x000000010505e824 */ /* 0x000fe200078e0a0d */
[----:B------:R-:W-:Y:S01]  /*1600*/  CS2R R88, SRZ ;  /* 0x0000000000587805 */ /* 0x000fe2000001ff00 */
[----:B------:R-:W-:Y:S01]  /*1610*/  IMAD.HI.U32 R9, R8, R15, RZ ;  /* 0x0000000f08097227 */ /* 0x000fe200078e00ff */
[----:B------:R-:W-:-:S02]  /*1620*/  ISETP.GT.U32.AND P6, PT, R7, R12, PT ;  /* 0x0000000c0700720c */ /* 0x000fc40003fc4070 */
[----:B------:R-:W-:Y:S02]  /*1630*/  CS2R R90, SRZ ;  /* 0x00000000005a7805 */ /* 0x000fe4000001ff00 */
[----:B------:R-:W-:Y:S01]  /*1640*/  CS2R R92, SRZ ;  /* 0x00000000005c7805 */ /* 0x000fe2000001ff00 */
[----:B------:R-:W-:Y:S01]  /*1650*/  @!P4 IMAD.IADD R4, R4, 0x1, -R13 ;  /* 0x000000010404c824 */ /* 0x000fe200078e0a0d */
[----:B------:R-:W-:Y:S01]  /*1660*/  ISETP.GE.AND P4, PT, R200, RZ, PT ;  /* 0x000000ffc800720c */ /* 0x000fe20003f86270 */
[----:B------:R-:W-:Y:S01]  /*1670*/  IMAD.MOV R16, RZ, RZ, -R9 ;  /* 0x000000ffff107224 */ /* 0x000fe200078e0a09 */
[----:B------:R-:W-:Y:S01]  /*1680*/  CS2R R200, SRZ ;  /* 0x0000000000c87805 */ /* 0x000fe2000001ff00 */
[----:B------:R-:W-:Y:S01]  /*1690*/  IMAD.MOV.U32 R9, RZ, RZ, R19 ;  /* 0x000000ffff097224 */ /* 0x000fe200078e0013 */
[----:B------:R-:W-:Y:S01]  /*16a0*/  IABS R19, R191 ;  /* 0x000000bf00137213 */ /* 0x000fe20000000000 */
[----:B------:R-:W-:Y:S01]  /*16b0*/  @!P0 IMAD.IADD R10, R10, 0x1, -R13 ;  /* 0x000000010a0a8824 */ /* 0x000fe200078e0a0d */
[----:B------:R-:W-:Y:S01]  /*16c0*/  ISETP.GE.AND P0, PT, R199, RZ, PT ;  /* 0x000000ffc700720c */ /* 0x000fe20003f06270 */
[----:B------:R-:W-:Y:S01]  /*16d0*/  @!P3 IMAD.MOV R4, RZ, RZ, -R4 ;  /* 0x000000ffff04b224 */ /* 0x000fe200078e0a04 */
[----:B------:R-:W-:Y:S01]  /*16e0*/  ISETP.GE.AND P3, PT, R198, RZ, PT ;  /* 0x000000ffc600720c */ /* 0x000fe20003f66270 */
[----:B------:R-:W-:Y:S01]  /*16f0*/  IMAD.HI.U32 R6, R8, R9, RZ ;  /* 0x0000000908067227 */ /* 0x000fe200078e00ff */
[----:B------:R-:W-:-:S02]  /*1700*/  CS2R R198, SRZ ;  /* 0x0000000000c67805 */ /* 0x000fc4000001ff00 */
[----:B------:R-:W-:Y:S02]  /*1710*/  CS2R R94, SRZ ;  /* 0x00000000005e7805 */ /* 0x000fe4000001ff00 */
[----:B------:R-:W-:Y:S01]  /*1720*/  CS2R R96, SRZ ;  /* 0x0000000000607805 */ /* 0x000fe2000001ff00 */
[C---:B------:R-:W-:Y:S01]  /*1730*/  IMAD R14, R7.reuse, R16, R15 ;  /* 0x00000010070e7224 */ /* 0x040fe200078e020f */
[----:B------:R-:W-:Y:S01]  /*1740*/  IABS R15, R159 ;  /* 0x0000009f000f7213 */ /* 0x000fe20000000000 */
[C---:B------:R-:W-:Y:S01]  /*1750*/  IMAD R16, R7.reuse, R18, R17 ;  /* 0x0000001207107224 */ /* 0x040fe200078e0211 */
[----:B------:R-:W-:Y:S01]  /*1760*/  CS2R R98, SRZ ;  /* 0x0000000000627805 */ /* 0x000fe2000001ff00 */
[----:B------:R-:W-:Y:S01]  /*1770*/  @!P6 IMAD.IADD R12, R12, 0x1, -R7 ;  /* 0x000000010c0ce824 */ /* 0x000fe200078e0a07 */
[----:B------:R-:W-:Y:S01]  /*1780*/  CS2R R100, SRZ ;  /* 0x0000000000647805 */ /* 0x000fe2000001ff00 */
[----:B------:R-:W-:Y:S01]  /*1790*/  IMAD.MOV R18, RZ, RZ, -R6 ;  /* 0x000000ffff127224 */ /* 0x000fe200078e0a06 */
[----:B------:R-:W-:Y:S01]  /*17a0*/  CS2R R102, SRZ ;  /* 0x0000000000667805 */ /* 0x000fe2000001ff00 */
[----:B------:R-:W-:Y:S01]  /*17b0*/  IMAD.MOV.U32 R6, RZ, RZ, R5 ;  /* 0x000000ffff067224 */ /* 0x000fe200078e0005 */
[----:B------:R-:W-:Y:S01]  /*17c0*/  ISETP.GT.U32.AND P6, PT, R7, R12, PT ;  /* 0x0000000c0700720c */ /* 0x000fe20003fc4070 */
[----:B------:R-:W-:Y:S01]  /*17d0*/  @!P1 IMAD.IADD R11, R11, 0x1, -R13 ;  /* 0x000000010b0b9824 */ /* 0x000fe200078e0a0d */
[C---:B------:R-:W-:Y:S01]  /*17e0*/  ISETP.GT.U32.AND P1, PT, R7.reuse, R14, PT ;  /* 0x0000000e0700720c */ /* 0x040fe20003f24070 */
[C---:B------:R-:W-:Y:S01]  /*17f0*/  IMAD R17, R7.reuse, R18, R9 ;  /* 0x0000001207117224 */ /* 0x040fe200078e0209 */
[----:B------:R-:W-:Y:S01]  /*1800*/  LOP3.LUT R9, RZ, R2, RZ, 0x33, !PT ;  /* 0x00000002ff097212 */ /* 0x000fe200078e33ff */
[----:B------:R-:W-:Y:S01]  /*1810*/  @!P4 IMAD.MOV R6, RZ, RZ, -R6 ;  /* 0x000000ffff06c224 */ /* 0x000fe200078e0a06 */
[----:B------:R-:W-:Y:S01]  /*1820*/  ISETP.NE.AND P4, PT, R2, RZ, PT ;  /* 0x000000ff0200720c */ /* 0x000fe20003f85270 */
[----:B------:R-:W-:Y:S01]  /*1830*/  @!P0 IMAD.MOV R10, RZ, RZ, -R10 ;  /* 0x000000ffff0a8224 */ /* 0x000fe200078e0a0a */
[----:B------:R-:W-:Y:S01]  /*1840*/  IABS R18, R192 ;  /* 0x000000c000127213 */ /* 0x000fe20000000000 */
[----:B------:R-:W-:Y:S01]  /*1850*/  @!P3 IMAD.MOV R11, RZ, RZ, -R11 ;  /* 0x000000ffff0bb224 */ /* 0x000fe200078e0a0b */
[----:B------:R-:W-:Y:S01]  /*1860*/  ISETP.GT.U32.AND P0, PT, R7, R16, PT ;  /* 0x000000100700720c */ /* 0x000fe20003f04070 */
[----:B------:R-:W-:Y:S01]  /*1870*/  IMAD.HI.U32 R13, R8, R27, RZ ;  /* 0x0000001b080d7227 */ /* 0x000fe200078e00ff */
[----:B------:R-:W-:-:S02]  /*1880*/  SEL R5, R9, R4, !P4 ;  /* 0x0000000409057207 */ /* 0x000fc40006000000 */
[----:B------:R-:W-:Y:S02]  /*1890*/  CS2R R104, SRZ ;  /* 0x0000000000687805 */ /* 0x000fe4000001ff00 */
[C---:B------:R-:W-:Y:S01]  /*18a0*/  SEL R4, R9.reuse, R6, !P4 ;  /* 0x0000000609047207 */ /* 0x040fe20006000000 */
[--C-:B------:R-:W-:Y:S01]  /*18b0*/  @!P1 IMAD.IADD R14, R14, 0x1, -R7.reuse ;  /* 0x000000010e0e9824 */ /* 0x100fe200078e0a07 */
[C---:B------:R-:W-:Y:S01]  /*18c0*/  SEL R2, R9.reuse, R10, !P4 ;  /* 0x0000000a09027207 */ /* 0x040fe20006000000 */
[----:B------:R-:W-:Y:S01]  /*18d0*/  @!P6 IMAD.IADD R12, R12, 0x1, -R7 ;  /* 0x000000010c0ce824 */ /* 0x000fe200078e0a07 */
[----:B------:R-:W-:Y:S01]  /*18e0*/  SEL R6, R9, R11, !P4 ;  /* 0x0000000b09067207 */ /* 0x000fe20006000000 */
[----:B------:R-:W-:Y:S01]  /*18f0*/  IMAD.HI.U32 R9, R8, R18, RZ ;  /* 0x0000001208097227 */ /* 0x000fe200078e00ff */
[----:B------:R-:W-:Y:S02]  /*1900*/  ISETP.GT.U32.AND P3, PT, R7, R17, PT ;  /* 0x000000110700720c */ /* 0x000fe40003f64070 */
[----:B------:R-:W-:-:S02]  /*1910*/  CS2R R106, SRZ ;  /* 0x00000000006a7805 */ /* 0x000fc4000001ff00 */
[----:B------:R-:W-:Y:S01]  /*1920*/  ISETP.GT.U32.AND P4, PT, R7, R14, PT ;  /* 0x0000000e0700720c */ /* 0x000fe20003f84070 */
[----:B------:R-:W-:Y:S01]  /*1930*/  IMAD.MOV R9, RZ, RZ, -R9 ;  /* 0x000000ffff097224 */ /* 0x000fe200078e0a09 */
[----:B------:R-:W-:Y:S01]  /*1940*/  ISETP.GE.AND P1, PT, R57, RZ, PT ;  /* 0x000000ff3900720c */ /* 0x000fe20003f26270 */
[----:B------:R-:W-:Y:S01]  /*1950*/  @!P0 IMAD.IADD R16, R16, 0x1, -R7 ;  /* 0x0000000110108824 */ /* 0x000fe200078e0a07 */
[----:B------:R-:W-:Y:S01]  /*1960*/  ISETP.GE.AND P6, PT, R193, RZ, PT ;  /* 0x000000ffc100720c */ /* 0x000fe20003fc6270 */
[----:B------:R-:W-:Y:S01]  /*1970*/  IMAD R18, R7, R9, R18 ;  /* 0x0000000907127224 */ /* 0x000fe200078e0212 */
[----:B------:R-:W-:Y:S01]  /*1980*/  ISETP.GE.AND P0, PT, R192, RZ, PT ;  /* 0x000000ffc000720c */ /* 0x000fe20003f06270 */
[----:B------:R-:W-:Y:S01]  /*1990*/  IMAD.MOV.U32 R11, RZ, RZ, R12 ;  /* 0x000000ffff0b7224 */ /* 0x000fe200078e000c */
[----:B------:R-:W-:Y:S01]  /*19a0*/  IABS R57, R158 ;  /* 0x0000009e00397213 */ /* 0x000fe20000000000 */
[----:B------:R-:W-:Y:S01]  /*19b0*/  IMAD.HI.U32 R9, R8, R19, RZ ;  /* 0x0000001308097227 */ /* 0x000fe200078e00ff */
[----:B------:R-:W-:-:S02]  /*19c0*/  CS2R R192, SRZ ;  /* 0x0000000000c07805 */ /* 0x000fc4000001ff00 */
[----:B------:R-:W-:Y:S02]  /*19d0*/  CS2R R108, SRZ ;  /* 0x00000000006c7805 */ /* 0x000fe4000001ff00 */
[----:B------:R-:W-:Y:S01]  /*19e0*/  CS2R R110, SRZ ;  /* 0x00000000006e7805 */ /* 0x000fe2000001ff00 */
[----:B------:R-:W-:Y:S01]  /*19f0*/  @!P3 IMAD.IADD R17, R17, 0x1, -R7 ;  /* 0x000000011111b824 */ /* 0x000fe200078e0a07 */
[C---:B------:R-:W-:Y:S01]  /*1a00*/  ISETP.GT.U32.AND P3, PT, R7.reuse, R16, PT ;  /* 0x000000100700720c */ /* 0x040fe20003f64070 */
[----:B------:R-:W-:Y:S01]  /*1a10*/  @!P5 IMAD.MOV R11, RZ, RZ, -R11 ;  /* 0x000000ffff0bd224 */ /* 0x000fe200078e0a0b */
[C---:B------:R-:W-:Y:S01]  /*1a20*/  ISETP.GT.U32.AND P5, PT, R7.reuse, R18, PT ;  /* 0x000000120700720c */ /* 0x040fe20003fa4070 */
[----:B------:R-:W-:Y:S01]  /*1a30*/  @!P4 IMAD.IADD R14, R14, 0x1, -R7 ;  /* 0x000000010e0ec824 */ /* 0x000fe200078e0a07 */
[----:B------:R-:W-:Y:S01]  /*1a40*/  ISETP.GT.U32.AND P4, PT, R7, R17, PT ;  /* 0x000000110700720c */ /* 0x000fe20003f84070 */
[----:B------:R-:W-:Y:S01]  /*1a50*/  IMAD.HI.U32 R12, R8, R20, RZ ;  /* 0x00000014080c7227 */ /* 0x000fe200078e00ff */
[----:B------:R-:W-:-:S02]  /*1a60*/  CS2R R112, SRZ ;  /* 0x0000000000707805 */ /* 0x000fc4000001ff00 */
[----:B------:R-:W-:Y:S02]  /*1a70*/  CS2R R114, SRZ ;  /* 0x0000000000727805 */ /* 0x000fe4000001ff00 */
[----:B------:R-:W-:Y:S01]  /*1a80*/  CS2R R116, SRZ ;  /* 0x0000000000747805 */ /* 0x000fe2000001ff00 */
[----:B------:R-:W-:Y:S01]  /*1a90*/  IMAD.MOV.U32 R10, RZ, RZ, R14 ;  /* 0x000000ffff0a7224 */ /* 0x000fe200078e000e */
[----:B------:R-:W-:Y:S01]  /*1aa0*/  CS2R R118, SRZ ;  /* 0x0000000000767805 */ /* 0x000fe2000001ff00 */
[----:B------:R-:W-:Y:S01]  /*1ab0*/  IMAD.MOV R14, RZ, RZ, -R9 ;  /* 0x000000ffff0e7224 */ /* 0x000fe200078e0a09 */
[----:B------:R-:W-:Y:S01]  /*1ac0*/  UMOV UR35, 0x40000040 ;  /* 0x4000004000237882 */ /* 0x000fe20000000000 */
[--C-:B------:R-:W-:Y:S01]  /*1ad0*/  @!P3 IMAD.IADD R16, R16, 0x1, -R7.reuse ;  /* 0x000000011010b824 */ /* 0x100fe200078e0a07 */
[----:B------:R-:W-:Y:S01]  /*1ae0*/  ISETP.GE.AND P3, PT, R190, RZ, PT ;  /* 0x000000ffbe00720c */ /* 0x000fe20003f66270 */
[----:B------:R-:W-:Y:S01]  /*1af0*/  @!P5 IMAD.IADD R18, R18, 0x1, -R7 ;  /* 0x000000011212d824 */ /* 0x000fe200078e0a07 */
[----:B------:R-:W-:Y:S01]  /*1b00*/  ISETP.GE.AND P5, PT, R56, RZ, PT ;  /* 0x000000ff3800720c */ /* 0x000fe20003fa6270 */
[----:B------:R-:W-:Y:S01]  /*1b10*/  @!P1 IMAD.MOV R16, RZ, RZ, -R16 ;  /* 0x000000ffff109224 */ /* 0x000fe200078e0a10 */
[----:B------:R-:W-:Y:S01]  /*1b20*/  IABS R56, R162 ;  /* 0x000000a200387213 */ /* 0x000fe20000000000 */
[----:B------:R-:W-:Y:S01]  /*1b30*/  IMAD.MOV R12, RZ, RZ, -R12 ;  /* 0x000000ffff0c7224 */ /* 0x000fe200078e0a0c */
[C---:B------:R-:W-:Y:S01]  /*1b40*/  ISETP.GT.U32.AND P1, PT, R7.reuse, R18, PT ;  /* 0x000000120700720c */ /* 0x040fe20003f24070 */
[----:B------:R-:W-:-:S02]  /*1b50*/  IMAD R19, R7, R14, R19 ;  /* 0x0000000e07137224 */ /* 0x000fc400078e0213 */
[----:B------:R-:W-:Y:S01]  /*1b60*/  @!P4 IMAD.IADD R17, R17, 0x1, -R7 ;  /* 0x000000011111c824 */ /* 0x000fe200078e0a07 */
[----:B------:R-:W-:Y:S01]  /*1b70*/  ISETP.GE.AND P4, PT, R31, RZ, PT ;  /* 0x000000ff1f00720c */ /* 0x000fe20003f86270 */
[C---:B------:R-:W-:Y:S01]  /*1b80*/  IMAD R20, R7.reuse, R12, R20 ;  /* 0x0000000c07147224 */ /* 0x040fe200078e0214 */
[----:B------:R-:W-:Y:S01]  /*1b90*/  IABS R31, R187 ;  /* 0x000000bb001f7213 */ /* 0x000fe20000000000 */
[----:B------:R-:W-:Y:S01]  /*1ba0*/  @!P6 IMAD.MOV R17, RZ, RZ, -R17 ;  /* 0x000000ffff11e224 */ /* 0x000fe200078e0a11 */
[----:B------:R-:W-:Y:S01]  /*1bb0*/  ISETP.GT.U32.AND P6, PT, R7, R19, PT ;  /* 0x000000130700720c */ /* 0x000fe20003fc4070 */
[----:B------:R-:W-:-:S04]  /*1bc0*/  IMAD.HI.U32 R9, R8, R21, RZ ;  /* 0x0000001508097227 */ /* 0x000fc800078e00ff */
[----:B------:R-:W-:Y:S01]  /*1bd0*/  @!P1 IMAD.IADD R18, R18, 0x1, -R7 ;  /* 0x0000000112129824 */ /* 0x000fe200078e0a07 */
[----:B------:R-:W-:Y:S01]  /*1be0*/  ISETP.GT.U32.AND P1, PT, R7, R20, PT ;  /* 0x000000140700720c */ /* 0x000fe20003f24070 */
[----:B------:R-:W-:Y:S02]  /*1bf0*/  IMAD.MOV R14, RZ, RZ, -R9 ;  /* 0x000000ffff0e7224 */ /* 0x000fe400078e0a09 */
[----:B------:R-:W-:-:S04]  /*1c00*/  IMAD.HI.U32 R12, R8, R24, RZ ;  /* 0x00000018080c7227 */ /* 0x000fc800078e00ff */
[----:B------:R-:W-:Y:S02]  /*1c10*/  IMAD R21, R7, R14, R21 ;  /* 0x0000000e07157224 */ /* 0x000fe400078e0215 */
[--C-:B------:R-:W-:Y:S02]  /*1c20*/  @!P6 IMAD.IADD R19, R19, 0x1, -R7.reuse ;  /* 0x000000011313e824 */ /* 0x100fe400078e0a07 */
[----:B------:R-:W-:Y:S01]  /*1c30*/  @!P2 IMAD.MOV R10, RZ, RZ, -R10 ;  /* 0x000000ffff0aa224 */ /* 0x000fe200078e0a0a */
[C---:B------:R-:W-:Y:S01]  /*1c40*/  ISETP.GT.U32.AND P6, PT, R7.reuse, R21, PT ;  /* 0x000000150700720c */ /* 0x040fe20003fc4070 */
[----:B------:R-:W-:Y:S01]  /*1c50*/  @!P1 IMAD.IADD R20, R20, 0x1, -R7 ;  /* 0x0000000114149824 */ /* 0x000fe200078e0a07 */
[----:B------:R-:W-:Y:S01]  /*1c60*/  ISETP.GT.U32.AND P1, PT, R7, R19, PT ;  /* 0x000000130700720c */ /* 0x000fe20003f24070 */
[----:B------:R-:W-:Y:S01]  /*1c70*/  IMAD.MOV R12, RZ, RZ, -R12 ;  /* 0x000000ffff0c7224 */ /* 0x000fe200078e0a0c */
[----:B------:R-:W-:Y:S01]  /*1c80*/  ISETP.GE.AND P2, PT, R191, RZ, PT ;  /* 0x000000ffbf00720c */ /* 0x000fe20003f46270 */
[----:B------:R-:W-:Y:S01]  /*1c90*/  IMAD.HI.U32 R9, R8, R25, RZ ;  /* 0x0000001908097227 */ /* 0x000fe200078e00ff */
[----:B------:R-:W-:-:S03]  /*1ca0*/  CS2R R190, SRZ ;  /* 0x0000000000be7805 */ /* 0x000fc6000001ff00 */
[----:B------:R-:W-:Y:S01]  /*1cb0*/  @!P0 IMAD.MOV R18, RZ, RZ, -R18 ;  /* 0x000000ffff128224 */ /* 0x000fe200078e0a12 */
[C---:B------:R-:W-:Y:S01]  /*1cc0*/  ISETP.GT.U32.AND P0, PT, R7.reuse, R20, PT ;  /* 0x000000140700720c */ /* 0x040fe20003f04070 */
[----:B------:R-:W-:Y:S02]  /*1cd0*/  IMAD R24, R7, R12, R24 ;  /* 0x0000000c07187224 */ /* 0x000fe400078e0218 */
[----:B------:R-:W-:-:S04]  /*1ce0*/  IMAD.HI.U32 R12, R8, R26, RZ ;  /* 0x0000001a080c7227 */ /* 0x000fc800078e00ff */
[----:B------:R-:W-:Y:S02]  /*1cf0*/  IMAD.MOV R14, RZ, RZ, -R9 ;  /* 0x000000ffff0e7224 */ /* 0x000fe400078e0a09 */
[----:B------:R-:W-:Y:S02]  /*1d00*/  @!P6 IMAD.IADD R21, R21, 0x1, -R7 ;  /* 0x000000011515e824 */ /* 0x000fe400078e0a07 */
[----:B------:R-:W-:Y:S02]  /*1d10*/  IMAD.MOV R12, RZ, RZ, -R12 ;  /* 0x000000ffff0c7224 */ /* 0x000fe400078e0a0c */
[C---:B------:R-:W-:Y:S01]  /*1d20*/  IMAD R25, R7.reuse, R14, R25 ;  /* 0x0000000e07197224 */ /* 0x040fe200078e0219 */
[----:B------:R-:W-:Y:S01]  /*1d30*/  ISETP.GT.U32.AND P6, PT, R7, R21, PT ;  /* 0x000000150700720c */ /* 0x000fe20003fc4070 */
[----:B------:R-:W-:Y:S01]  /*1d40*/  @!P1 IMAD.IADD R19, R19, 0x1, -R7 ;  /* 0x0000000113139824 */ /* 0x000fe200078e0a07 */
[C---:B------:R-:W-:Y:S01]  /*1d50*/  ISETP.GT.U32.AND P1, PT, R7.reuse, R24, PT ;  /* 0x000000180700720c */ /* 0x040fe20003f24070 */
[----:B------:R-:W-:-:S02]  /*1d60*/  IMAD R26, R7, R12, R26 ;  /* 0x0000000c071a7224 */ /* 0x000fc400078e021a */
[----:B------:R-:W-:Y:S01]  /*1d70*/  @!P2 IMAD.MOV R19, RZ, RZ, -R19 ;  /* 0x000000ffff13a224 */ /* 0x000fe200078e0a13 */
[----:B------:R-:W-:Y:S01]  /*1d80*/  ISETP.GT.U32.AND P2, PT, R7, R25, PT ;  /* 0x000000190700720c */ /* 0x000fe20003f44070 */
[----:B------:R-:W-:-:S04]  /*1d90*/  IMAD.HI.U32 R9, R8, R31, RZ ;  /* 0x0000001f08097227 */ /* 0x000fc800078e00ff */
[----:B------:R-:W-:Y:S02]  /*1da0*/  IMAD.MOV R22, RZ, RZ, -R13 ;  /* 0x000000ffff167224 */ /* 0x000fe400078e0a0d */
[----:B------:R-:W-:Y:S01]  /*1db0*/  @!P0 IMAD.IADD R20, R20, 0x1, -R7 ;  /* 0x0000000114148824 */ /* 0x000fe200078e0a07 */
[C---:B------:R-:W-:Y:S01]  /*1dc0*/  ISETP.GT.U32.AND P0, PT, R7.reuse, R26, PT ;  /* 0x0000001a0700720c */ /* 0x040fe20003f04070 */
[----:B------:R-:W-:Y:S02]  /*1dd0*/  IMAD.MOV R14, RZ, RZ, -R9 ;  /* 0x000000ffff0e7224 */ /* 0x000fe400078e0a09 */
[----:B------:R-:W-:Y:S02]  /*1de0*/  IMAD R27, R7, R22, R27 ;  /* 0x00000016071b7224 */ /* 0x000fe400078e021b */
[--C-:B------:R-:W-:Y:S02]  /*1df0*/  @!P6 IMAD.IADD R21, R21, 0x1, -R7.reuse ;  /* 0x000000011515e824 */ /* 0x100fe400078e0a07 */
[----:B------:R-:W-:Y:S01]  /*1e00*/  @!P1 IMAD.IADD R24, R24, 0x1, -R7 ;  /* 0x0000000118189824 */ /* 0x000fe200078e0a07 */
[C---:B------:R-:W-:Y:S01]  /*1e10*/  ISETP.GT.U32.AND P6, PT, R7.reuse, R27, PT ;  /* 0x0000001b0700720c */ /* 0x040fe20003fc4070 */
[----:B------:R-:W-:Y:S01]  /*1e20*/  IMAD R31, R7, R14, R31 ;  /* 0x0000000e071f7224 */ /* 0x000fe200078e021f */
[----:B------:R-:W-:Y:S01]  /*1e30*/  ISETP.GE.AND P1, PT, R189, RZ, PT ;  /* 0x000000ffbd00720c */ /* 0x000fe20003f26270 */
[----:B------:R-:W-:Y:S01]  /*1e40*/  @!P2 IMAD.IADD R25, R25, 0x1, -R7 ;  /* 0x000000011919a824 */ /* 0x000fe200078e0a07 */
[C---:B------:R-:W-:Y:S01]  /*1e50*/  ISETP.GT.U32.AND P2, PT, R7.reuse, R24, PT ;  /* 0x000000180700720c */ /* 0x040fe20003f44070 */
[----:B------:R-:W-:Y:S01]  /*1e60*/  @!P4 IMAD.MOV R21, RZ, RZ, -R21 ;  /* 0x000000ffff15c224 */ /* 0x000fe200078e0a15 */
[----:B------:R-:W-:Y:S01]  /*1e70*/  ISETP.GT.U32.AND P4, PT, R7, R31, PT ;  /* 0x0000001f0700720c */ /* 0x000fe20003f84070 */
[----:B------:R-:W-:Y:S01]  /*1e80*/  IMAD.HI.U32 R12, R8, R32, RZ ;  /* 0x00000020080c7227 */ /* 0x000fe200078e00ff */
[----:B------:R-:W-:-:S03]  /*1e90*/  IABS R14, R184 ;  /* 0x000000b8000e7213 */ /* 0x000fc60000000000 */
[----:B------:R-:W-:Y:S01]  /*1ea0*/  @!P0 IMAD.IADD R26, R26, 0x1, -R7 ;  /* 0x000000011a1a8824 */ /* 0x000fe200078e0a07 */
[----:B------:R-:W-:Y:S01]  /*1eb0*/  ISETP.GT.U32.AND P0, PT, R7, R25, PT ;  /* 0x000000190700720c */ /* 0x000fe20003f04070 */
[----:B------:R-:W-:Y:S02]  /*1ec0*/  IMAD.MOV R12, RZ, RZ, -R12 ;  /* 0x000000ffff0c7224 */ /* 0x000fe400078e0a0c */
[----:B------:R-:W-:-:S04]  /*1ed0*/  IMAD.HI.U32 R13, R8, R33, RZ ;  /* 0x00000021080d7227 */ /* 0x000fc800078e00ff */
[----:B------:R-:W-:Y:S02]  /*1ee0*/  IMAD R32, R7, R12, R32 ;  /* 0x0000000c07207224 */ /* 0x000fe400078e0220 */
[----:B------:R-:W-:Y:S01]  /*1ef0*/  @!P6 IMAD.IADD R27, R27, 0x1, -R7 ;  /* 0x000000011b1be824 */ /* 0x000fe200078e0a07 */
[C---:B------:R-:W-:Y:S01]  /*1f00*/  ISETP.GT.U32.AND P6, PT, R7.reuse, R26, PT ;  /* 0x0000001a0700720c */ /* 0x040fe20003fc4070 */
[----:B------:R-:W-:Y:S01]  /*1f10*/  IMAD.MOV R22, RZ, RZ, -R13 ;  /* 0x000000ffff167224 */ /* 0x000fe200078e0a0d */
[----:B------:R-:W-:Y:S01]  /*1f20*/  IABS R13, R183 ;  /* 0x000000b7000d7213 */ /* 0x000fe20000000000 */
[--C-:B------:R-:W-:Y:S01]  /*1f30*/  @!P2 IMAD.IADD R24, R24, 0x1, -R7.reuse ;  /* 0x000000011818a824 */ /* 0x100fe200078e0a07 */
[----:B------:R-:W-:Y:S01]  /*1f40*/  ISETP.GT.U32.AND P2, PT, R7, R32, PT ;  /* 0x000000200700720c */ /* 0x000fe20003f44070 */
[----:B------:R-:W-:Y:S01]  /*1f50*/  @!P4 IMAD.IADD R31, R31, 0x1, -R7 ;  /* 0x000000011f1fc824 */ /* 0x000fe200078e0a07 */
[----:B------:R-:W-:Y:S01]  /*1f60*/  ISETP.GE.AND P4, PT, R187, RZ, PT ;  /* 0x000000ffbb00720c */ /* 0x000fe20003f86270 */
[----:B------:R-:W-:-:S04]  /*1f70*/  IMAD.HI.U32 R9, R8, R34, RZ ;  /* 0x0000002208097227 */ /* 0x000fc800078e00ff */
[----:B------:R-:W-:Y:S01]  /*1f80*/  @!P0 IMAD.IADD R25, R25, 0x1, -R7 ;  /* 0x0000000119198824 */ /* 0x000fe200078e0a07 */
[----:B------:R-:W-:Y:S01]  /*1f90*/  ISETP.GE.AND P0, PT, R185, RZ, PT ;  /* 0x000000ffb900720c */ /* 0x000fe20003f06270 */
[----:B------:R-:W-:Y:S01]  /*1fa0*/  @!P5 IMAD.MOV R24, RZ, RZ, -R24 ;  /* 0x000000ffff18d224 */ /* 0x000fe200078e0a18 */
[----:B------:R-:W-:Y:S01]  /*1fb0*/  ISETP.GT.U32.AND P5, PT, R7, R31, PT ;  /* 0x0000001f0700720c */ /* 0x000fe20003fa4070 */
[----:B------:R-:W-:Y:S02]  /*1fc0*/  IMAD.MOV R12, RZ, RZ, -R9 ;  /* 0x000000ffff0c7224 */ /* 0x000fe400078e0a09 */
[----:B------:R-:W-:-:S04]  /*1fd0*/  IMAD.HI.U32 R9, R8, R13, RZ ;  /* 0x0000000d08097227 */ /* 0x000fc800078e00ff */
[C---:B------:R-:W-:Y:S02]  /*1fe0*/  IMAD R33, R7.reuse, R22, R33 ;  /* 0x0000001607217224 */ /* 0x040fe400078e0221 */
[C---:B------:R-:W-:Y:S02]  /*1ff0*/  IMAD R34, R7.reuse, R12, R34 ;  /* 0x0000000c07227224 */ /* 0x040fe400078e0222 */
[----:B------:R-:W-:Y:S02]  /*2000*/  IMAD.MOV R12, RZ, RZ, -R9 ;  /* 0x000000ffff0c7224 */ /* 0x000fe400078e0a09 */
[--C-:B------:R-:W-:Y:S01]  /*2010*/  @!P6 IMAD.IADD R26, R26, 0x1, -R7.reuse ;  /* 0x000000011a1ae824 */ /* 0x100fe200078e0a07 */
[C---:B------:R-:W-:Y:S01]  /*2020*/  ISETP.GT.U32.AND P6, PT, R7.reuse, R33, PT ;  /* 0x000000210700720c */ /* 0x040fe20003fc4070 */
[----:B------:R-:W-:Y:S01]  /*2030*/  @!P2 IMAD.IADD R32, R32, 0x1, -R7 ;  /* 0x000000012020a824 */ /* 0x000fe200078e0a07 */
[----:B------:R-:W-:Y:S01]  /*2040*/  ISETP.GE.AND P2, PT, R188, RZ, PT ;  /* 0x000000ffbc00720c */ /* 0x000fe20003f46270 */
[C---:B------:R-:W-:Y:S01]  /*2050*/  IMAD R12, R7.reuse, R12, R13 ;  /* 0x0000000c070c7224 */ /* 0x040fe200078e020d */
[----:B------:R-:W-:Y:S01]  /*2060*/  CS2R R188, SRZ ;  /* 0x0000000000bc7805 */ /* 0x000fe2000001ff00 */
[----:B------:R-:W-:Y:S01]  /*2070*/  @!P1 IMAD.MOV R25, RZ, RZ, -R25 ;  /* 0x000000ffff199224 */ /* 0x000fe200078e0a19 */
[C---:B------:R-:W-:Y:S01]  /*2080*/  ISETP.GT.U32.AND P1, PT, R7.reuse, R32, PT ;  /* 0x000000200700720c */ /* 0x040fe20003f24070 */
[----:B------:R-:W-:Y:S01]  /*2090*/  @!P0 IMAD.MOV R26, RZ, RZ, -R26 ;  /* 0x000000ffff1a8224 */ /* 0x000fe200078e0a1a */
[----:B------:R-:W-:Y:S01]  /*20a0*/  ISETP.GT.U32.AND P0, PT, R7, R34, PT ;  /* 0x000000220700720c */ /* 0x000fe20003f04070 */
[----:B------:R-:W-:Y:S01]  /*20b0*/  @!P5 IMAD.IADD R31, R31, 0x1, -R7 ;  /* 0x000000011f1fd824 */ /* 0x000fe200078e0a07 */
[----:B------:R-:W-:Y:S01]  /*20c0*/  ISETP.GT.U32.AND P5, PT, R7, R12, PT ;  /* 0x0000000c0700720c */ /* 0x000fe20003fa4070 */
[----:B------:R-:W-:-:S04]  /*20d0*/  IMAD.HI.U32 R9, R8, R14, RZ ;  /* 0x0000000e08097227 */ /* 0x000fc800078e00ff */
[----:B------:R-:W-:Y:S02]  /*20e0*/  @!P6 IMAD.IADD R33, R33, 0x1, -R7 ;  /* 0x000000012121e824 */ /* 0x000fe400078e0a07 */
[----:B------:R-:W-:Y:S02]  /*20f0*/  IMAD.MOV R9, RZ, RZ, -R9 ;  /* 0x000000ffff097224 */ /* 0x000fe400078e0a09 */
[--C-:B------:R-:W-:Y:S01]  /*2100*/  @!P1 IMAD.IADD R32, R32, 0x1, -R7.reuse ;  /* 0x0000000120209824 */ /* 0x100fe200078e0a07 */
[C---:B------:R-:W-:Y:S01]  /*2110*/  ISETP.GT.U32.AND P6, PT, R7.reuse, R33, PT ;  /* 0x000000210700720c */ /* 0x040fe20003fc4070 */
[--C-:B------:R-:W-:Y:S01]  /*2120*/  @!P0 IMAD.IADD R34, R34, 0x1, -R7.reuse ;  /* 0x0000000122228824 */ /* 0x100fe200078e0a07 */
[----:B------:R-:W-:Y:S01]  /*2130*/  ISETP.GE.AND P1, PT, R182, RZ, PT ;  /* 0x000000ffb600720c */ /* 0x000fe20003f26270 */
[----:B------:R-:W-:Y:S01]  /*2140*/  @!P5 IMAD.IADD R12, R12, 0x1, -R7 ;  /* 0x000000010c0cd824 */ /* 0x000fe200078e0a07 */
[----:B------:R-:W-:Y:S01]  /*2150*/  ISETP.GE.AND P0, PT, R184, RZ, PT ;  /* 0x000000ffb800720c */ /* 0x000fe20003f06270 */
[C---:B------:R-:W-:Y:S01]  /*2160*/  IMAD R14, R7.reuse, R9, R14 ;  /* 0x00000009070e7224 */ /* 0x040fe200078e020e */
[----:B------:R-:W-:Y:S01]  /*2170*/  CS2R R184, SRZ ;  /* 0x0000000000b87805 */ /* 0x000fe2000001ff00 */
[----:B------:R-:W-:Y:S01]  /*2180*/  @!P4 IMAD.MOV R31, RZ, RZ, -R31 ;  /* 0x000000ffff1fc224 */ /* 0x000fe200078e0a1f */
[C---:B------:R-:W-:Y:S01]  /*2190*/  ISETP.GT.U32.AND P4, PT, R7.reuse, R34, PT ;  /* 0x000000220700720c */ /* 0x040fe20003f84070 */
[----:B------:R-:W-:Y:S01]  /*21a0*/  @!P2 IMAD.MOV R32, RZ, RZ, -R32 ;  /* 0x000000ffff20a224 */ /* 0x000fe200078e0a20 */
[C---:B------:R-:W-:Y:S01]  /*21b0*/  ISETP.GT.U32.AND P5, PT, R7.reuse, R12, PT ;  /* 0x0000000c0700720c */ /* 0x040fe20003fa4070 */
[----:B------:R-:W-:Y:S01]  /*21c0*/  IMAD.HI.U32 R9, R8, R35, RZ ;  /* 0x0000002308097227 */ /* 0x000fe200078e00ff */
[----:B------:R-:W-:-:S03]  /*21d0*/  ISETP.GT.U32.AND P2, PT, R7, R14, PT ;  /* 0x0000000e0700720c */ /* 0x000fc60003f44070 */
[----:B------:R-:W-:Y:S01]  /*21e0*/  @!P6 IMAD.IADD R33, R33, 0x1, -R7 ;  /* 0x000000012121e824 */ /* 0x000fe200078e0a07 */
[----:B------:R-:W-:Y:S01]  /*21f0*/  ISETP.GE.AND P6, PT, R183, RZ, PT ;  /* 0x000000ffb700720c */ /* 0x000fe20003fc6270 */
[----:B------:R-:W-:Y:S01]  /*2200*/  IMAD.MOV R22, RZ, RZ, -R9 ;  /* 0x000000ffff167224 */ /* 0x000fe200078e0a09 */
[----:B------:R-:W-:Y:S01]  /*2210*/  CS2R R182, SRZ ;  /* 0x0000000000b67805 */ /* 0x000fe2000001ff00 */
[----:B------:R-:W-:-:S04]  /*2220*/  IMAD.HI.U32 R13, R8, R36, RZ ;  /* 0x00000024080d7227 */ /* 0x000fc800078e00ff */
[--C-:B------:R-:W-:Y:S01]  /*2230*/  @!P4 IMAD.IADD R34, R34, 0x1, -R7.reuse ;  /* 0x000000012222c824 */ /* 0x100fe200078e0a07 */
[----:B------:R-:W-:Y:S01]  /*2240*/  ISETP.GE.AND P4, PT, R180, RZ, PT ;  /* 0x000000ffb400720c */ /* 0x000fe20003f86270 */
[--C-:B------:R-:W-:Y:S01]  /*2250*/  @!P5 IMAD.IADD R12, R12, 0x1, -R7.reuse ;  /* 0x000000010c0cd824 */ /* 0x100fe200078e0a07 */
[----:B------:R-:W-:Y:S01]  /*2260*/  ISETP.GE.AND P5, PT, R29, RZ, PT ;  /* 0x000000ff1d00720c */ /* 0x000fe20003fa6270 */
[----:B------:R-:W-:Y:S01]  /*2270*/  @!P2 IMAD.IADD R14, R14, 0x1, -R7 ;  /* 0x000000010e0ea824 */ /* 0x000fe200078e0a07 */
[----:B------:R-:W-:Y:S01]  /*2280*/  ISETP.GE.AND P2, PT, R30, RZ, PT ;  /* 0x000000ff1e00720c */ /* 0x000fe20003f46270 */
[C---:B------:R-:W-:Y:S02]  /*2290*/  IMAD R35, R7.reuse, R22, R35 ;  /* 0x0000001607237224 */ /* 0x040fe400078e0223 */
[----:B------:R-:W-:Y:S01]  /*22a0*/  @!P1 IMAD.MOV R34, RZ, RZ, -R34 ;  /* 0x000000ffff229224 */ /* 0x000fe200078e0a22 */
[----:B------:R-:W-:Y:S01]  /*22b0*/  ISETP.GT.U32.AND P1, PT, R7, R14, PT ;  /* 0x0000000e0700720c */ /* 0x000fe20003f24070 */
[----:B------:R-:W-:-:S02]  /*22c0*/  IMAD.MOV.U32 R29, RZ, RZ, R12 ;  /* 0x000000ffff1d7224 */ /* 0x000fc400078e000c */
[----:B------:R-:W-:Y:S02]  /*22d0*/  IMAD.MOV R13, RZ, RZ, -R13 ;  /* 0x000000ffff0d7224 */ /* 0x000fe400078e0a0d */
[----:B------:R-:W-:Y:S01]  /*22e0*/  @!P6 IMAD.MOV R29, RZ, RZ, -R29 ;  /* 0x000000ffff1de224 */ /* 0x000fe200078e0a1d */
[----:B------:R-:W-:Y:S01]  /*22f0*/  ISETP.GT.U32.AND P6, PT, R7, R35, PT ;  /* 0x000000230700720c */ /* 0x000fe20003fc4070 */
[----:B------:R-:W-:-:S04]  /*2300*/  IMAD.HI.U32 R9, R8, R37, RZ ;  /* 0x0000002508097227 */ /* 0x000fc800078e00ff */
[----:B------:R-:W-:Y:S01]  /*2310*/  @!P3 IMAD.MOV R20, RZ, RZ, -R20 ;  /* 0x000000ffff14b224 */ /* 0x000fe200078e0a14 */
[C---:B------:R-:W-:Y:S01]  /*2320*/  ISETP.GT.U32.AND P3, PT, R7.reuse, R27, PT ;  /* 0x0000001b0700720c */ /* 0x040fe20003f64070 */
[C---:B------:R-:W-:Y:S02]  /*2330*/  IMAD R36, R7.reuse, R13, R36 ;  /* 0x0000000d07247224 */ /* 0x040fe400078e0224 */
[----:B------:R-:W-:Y:S02]  /*2340*/  IMAD.MOV R22, RZ, RZ, -R9 ;  /* 0x000000ffff167224 */ /* 0x000fe400078e0a09 */
[----:B------:R-:W-:Y:S01]  /*2350*/  @!P1 IMAD.IADD R14, R14, 0x1, -R7 ;  /* 0x000000010e0e9824 */ /* 0x000fe200078e0a07 */
[C---:B------:R-:W-:Y:S01]  /*2360*/  ISETP.GT.U32.AND P1, PT, R7.reuse, R36, PT ;  /* 0x000000240700720c */ /* 0x040fe20003f24070 */
[----:B------:R-:W-:Y:S02]  /*2370*/  IMAD R37, R7, R22, R37 ;  /* 0x0000001607257224 */ /* 0x000fe400078e0225 */
[----:B------:R-:W-:-:S02]  /*2380*/  @!P6 IMAD.IADD R35, R35, 0x1, -R7 ;  /* 0x000000012323e824 */ /* 0x000fc400078e0a07 */
[----:B------:R-:W-:Y:S01]  /*2390*/  IMAD.HI.U32 R13, R8, R41, RZ ;  /* 0x00000029080d7227 */ /* 0x000fe200078e00ff */
[----:B------:R-:W-:-:S03]  /*23a0*/  ISETP.GT.U32.AND P6, PT, R7, R37, PT ;  /* 0x000000250700720c */ /* 0x000fc60003fc4070 */
[----:B------:R-:W-:Y:S01]  /*23b0*/  @!P3 IMAD.IADD R27, R27, 0x1, -R7 ;  /* 0x000000011b1bb824 */ /* 0x000fe200078e0a07 */
[----:B------:R-:W-:Y:S01]  /*23c0*/  ISETP.GE.AND P3, PT, R186, RZ, PT ;  /* 0x000000ffba00720c */ /* 0x000fe20003f66270 */
[----:B------:R-:W-:Y:S01]  /*23d0*/  IMAD.MOV R30, RZ, RZ, -R13 ;  /* 0x000000ffff1e7224 */ /* 0x000fe200078e0a0d */
[----:B------:R-:W-:Y:S01]  /*23e0*/  CS2R R186, SRZ ;  /* 0x0000000000ba7805 */ /* 0x000fe2000001ff00 */
[----:B------:R-:W-:-:S04]  /*23f0*/  IMAD.HI.U32 R12, R8, R38, RZ ;  /* 0x00000026080c7227 */ /* 0x000fc800078e00ff */
[C---:B------:R-:W-:Y:S02]  /*2400*/  IMAD R41, R7.reuse, R30, R41 ;  /* 0x0000001e07297224 */ /* 0x040fe400078e0229 */
[--C-:B------:R-:W-:Y:S01]  /*2410*/  @!P1 IMAD.IADD R36, R36, 0x1, -R7.reuse ;  /* 0x0000000124249824 */ /* 0x100fe200078e0a07 */
[----:B------:R-:W-:Y:S01]  /*2420*/  ISETP.GT.U32.AND P1, PT, R7, R35, PT ;  /* 0x000000230700720c */ /* 0x000fe20003f24070 */
[----:B------:R-:W-:Y:S02]  /*2430*/  IMAD.MOV.U32 R30, RZ, RZ, R14 ;  /* 0x000000ffff1e7224 */ /* 0x000fe400078e000e */
[----:B------:R-:W-:Y:S02]  /*2440*/  IMAD.MOV R12, RZ, RZ, -R12 ;  /* 0x000000ffff0c7224 */ /* 0x000fe400078e0a0c */
[----:B------:R-:W-:Y:S02]  /*2450*/  @!P6 IMAD.IADD R37, R37, 0x1, -R7 ;  /* 0x000000012525e824 */ /* 0x000fe400078e0a07 */
[----:B------:R-:W-:Y:S01]  /*2460*/  @!P0 IMAD.MOV R30, RZ, RZ, -R30 ;  /* 0x000000ffff1e8224 */ /* 0x000fe200078e0a1e */
[C---:B------:R-:W-:Y:S01]  /*2470*/  ISETP.GT.U32.AND P0, PT, R7.reuse, R36, PT ;  /* 0x000000240700720c */ /* 0x040fe20003f04070 */
[C---:B------:R-:W-:Y:S01]  /*2480*/  IMAD R38, R7.reuse, R12, R38 ;  /* 0x0000000c07267224 */ /* 0x040fe200078e0226 */
[----:B------:R-:W-:Y:S01]  /*2490*/  ISETP.GT.U32.AND P6, PT, R7, R37, PT ;  /* 0x000000250700720c */ /* 0x000fe20003fc4070 */
[----:B------:R-:W-:-:S04]  /*24a0*/  IMAD.HI.U32 R12, R8, R40, RZ ;  /* 0x00000028080c7227 */ /* 0x000fc800078e00ff */
[----:B------:R-:W-:Y:S01]  /*24b0*/  @!P3 IMAD.MOV R27, RZ, RZ, -R27 ;  /* 0x000000ffff1bb224 */ /* 0x000fe200078e0a1b */
[----:B------:R-:W-:Y:S01]  /*24c0*/  ISETP.GE.AND P3, PT, R181, RZ, PT ;  /* 0x000000ffb500720c */ /* 0x000fe20003f66270 */
[----:B------:R-:W-:Y:S01]  /*24d0*/  IMAD.MOV R12, RZ, RZ, -R12 ;  /* 0x000000ffff0c7224 */ /* 0x000fe200078e0a0c */
[----:B------:R-:W-:Y:S01]  /*24e0*/  CS2R R180, SRZ ;  /* 0x0000000000b47805 */ /* 0x000fe2000001ff00 */
[----:B------:R-:W-:-:S04]  /*24f0*/  IMAD.HI.U32 R9, R8, R39, RZ ;  /* 0x0000002708097227 */ /* 0x000fc800078e00ff */
[----:B------:R-:W-:Y:S02]  /*2500*/  IMAD R40, R7, R12, R40 ;  /* 0x0000000c07287224 */ /* 0x000fe400078e0228 */
[--C-:B------:R-:W-:Y:S02]  /*2510*/  @!P0 IMAD.IADD R36, R36, 0x1, -R7.reuse ;  /* 0x0000000124248824 */ /* 0x100fe400078e0a07 */
[----:B------:R-:W-:Y:S01]  /*2520*/  @!P6 IMAD.IADD R37, R37, 0x1, -R7 ;  /* 0x000000012525e824 */ /* 0x000fe200078e0a07 */
[----:B------:R-:W-:Y:S01]  /*2530*/  ISETP.GT.U32.AND P0, PT, R7, R40, PT ;  /* 0x000000280700720c */ /* 0x000fe20003f04070 */
[----:B------:R-:W-:Y:S01]  /*2540*/  @!P3 IMAD.MOV R33, RZ, RZ, -R33 ;  /* 0x000000ffff21b224 */ /* 0x000fe200078e0a21 */
[----:B------:R-:W-:Y:S01]  /*2550*/  ISETP.GE.AND P3, PT, R179, RZ, PT ;  /* 0x000000ffb300720c */ /* 0x000fe20003f66270 */
[----:B------:R-:W-:Y:S01]  /*2560*/  IMAD.MOV R22, RZ, RZ, -R9 ;  /* 0x000000ffff167224 */ /* 0x000fe200078e0a09 */
[----:B------:R-:W-:Y:S01]  /*2570*/  ISETP.GT.U32.AND P6, PT, R7, R41, PT ;  /* 0x000000290700720c */ /* 0x000fe20003fc4070 */
[----:B------:R-:W-:Y:S01]  /*2580*/  @!P1 IMAD.IADD R35, R35, 0x1, -R7 ;  /* 0x0000000123239824 */ /* 0x000fe200078e0a07 */
[C---:B------:R-:W-:Y:S01]  /*2590*/  ISETP.GT.U32.AND P1, PT, R7.reuse, R38, PT ;  /* 0x000000260700720c */ /* 0x040fe20003f24070 */
[----:B------:R-:W-:-:S02]  /*25a0*/  IMAD R39, R7, R22, R39 ;  /* 0x0000001607277224 */ /* 0x000fc400078e0227 */
[----:B------:R-:W-:-:S04]  /*25b0*/  IMAD.HI.U32 R9, R8, R42, RZ ;  /* 0x0000002a08097227 */ /* 0x000fc800078e00ff */
[----:B------:R-:W-:Y:S02]  /*25c0*/  @!P0 IMAD.IADD R40, R40, 0x1, -R7 ;  /* 0x0000000128288824 */ /* 0x000fe400078e0a07 */
[----:B------:R-:W-:Y:S01]  /*25d0*/  @!P3 IMAD.MOV R35, RZ, RZ, -R35 ;  /* 0x000000ffff23b224 */ /* 0x000fe200078e0a23 */
[----:B------:R-:W-:Y:S01]  /*25e0*/  ISETP.GT.U32.AND P3, PT, R7, R39, PT ;  /* 0x000000270700720c */ /* 0x000fe20003f64070 */
[----:B------:R-:W-:Y:S01]  /*25f0*/  @!P6 IMAD.IADD R41, R41, 0x1, -R7 ;  /* 0x000000012929e824 */ /* 0x000fe200078e0a07 */
[----:B------:R-:W-:Y:S01]  /*2600*/  ISETP.GT.U32.AND P6, PT, R7, R40, PT ;  /* 0x000000280700720c */ /* 0x000fe20003fc4070 */
[----:B------:R-:W-:-:S04]  /*2610*/  IMAD.HI.U32 R13, R8, R44, RZ ;  /* 0x0000002c080d7227 */ /* 0x000fc800078e00ff */
[----:B------:R-:W-:Y:S02]  /*2620*/  IMAD.MOV R9, RZ, RZ, -R9 ;  /* 0x000000ffff097224 */ /* 0x000fe400078e0a09 */
[----:B------:R-:W-:Y:S02]  /*2630*/  IMAD.MOV R13, RZ, RZ, -R13 ;  /* 0x000000ffff0d7224 */ /* 0x000fe400078e0a0d */
[C---:B------:R-:W-:Y:S02]  /*2640*/  IMAD R42, R7.reuse, R9, R42 ;  /* 0x00000009072a7224 */ /* 0x040fe400078e022a */
[C---:B------:R-:W-:Y:S02]  /*2650*/  IMAD R44, R7.reuse, R13, R44 ;  /* 0x0000000d072c7224 */ /* 0x040fe400078e022c */
[----:B------:R-:W-:Y:S01]  /*2660*/  @!P5 IMAD.MOV R37, RZ, RZ, -R37 ;  /* 0x000000ffff25d224 */ /* 0x000fe200078e0a25 */
[----:B------:R-:W-:Y:S01]  /*2670*/  ISETP.GT.U32.AND P5, PT, R7, R42, PT ;  /* 0x0000002a0700720c */ /* 0x000fe20003fa4070 */
[----:B------:R-:W-:-:S02]  /*2680*/  @!P3 IMAD.IADD R39, R39, 0x1, -R7 ;  /* 0x000000012727b824 */ /* 0x000fc400078e0a07 */
[----:B------:R-:W-:Y:S01]  /*2690*/  @!P6 IMAD.IADD R40, R40, 0x1, -R7 ;  /* 0x000000012828e824 */ /* 0x000fe200078e0a07 */
[C---:B------:R-:W-:Y:S01]  /*26a0*/  ISETP.GT.U32.AND P6, PT, R7.reuse, R44, PT ;  /* 0x0000002c0700720c */ /* 0x040fe20003fc4070 */
[----:B------:R-:W-:Y:S01]  /*26b0*/  IMAD.HI.U32 R12, R8, R43, RZ ;  /* 0x0000002b080c7227 */ /* 0x000fe200078e00ff */
[----:B------:R-:W-:-:S03]  /*26c0*/  ISETP.GT.U32.AND P0, PT, R7, R39, PT ;  /* 0x000000270700720c */ /* 0x000fc60003f04070 */
[----:B------:R-:W-:Y:S02]  /*26d0*/  IMAD.MOV R12, RZ, RZ, -R12 ;  /* 0x000000ffff0c7224 */ /* 0x000fe400078e0a0c */
[----:B------:R-:W-:-:S04]  /*26e0*/  IMAD.HI.U32 R9, R8, R45, RZ ;  /* 0x0000002d08097227 */ /* 0x000fc800078e00ff */
[----:B------:R-:W-:Y:S01]  /*26f0*/  @!P5 IMAD.IADD R42, R42, 0x1, -R7 ;  /* 0x000000012a2ad824 */ /* 0x000fe200078e0a07 */
[----:B------:R-:W-:Y:S01]  /*2700*/  ISETP.GE.AND P5, PT, R176, RZ, PT ;  /* 0x000000ffb000720c */ /* 0x000fe20003fa6270 */
[C---:B------:R-:W-:Y:S02]  /*2710*/  IMAD R43, R7.reuse, R12, R43 ;  /* 0x0000000c072b7224 */ /* 0x040fe400078e022b */
[----:B------:R-:W-:Y:S01]  /*2720*/  @!P6 IMAD.IADD R44, R44, 0x1, -R7 ;  /* 0x000000012c2ce824 */ /* 0x000fe200078e0a07 */
[----:B------:R-:W-:Y:S01]  /*2730*/  ISETP.GT.U32.AND P6, PT, R7, R42, PT ;  /* 0x0000002a0700720c */ /* 0x000fe20003fc4070 */
[----:B------:R-:W-:Y:S02]  /*2740*/  IMAD.MOV R12, RZ, RZ, -R9 ;  /* 0x000000ffff0c7224 */ /* 0x000fe400078e0a09 */
[----:B------:R-:W-:-:S04]  /*2750*/  IMAD.HI.U32 R9, R8, R46, RZ ;  /* 0x0000002e08097227 */ /* 0x000fc800078e00ff */
[----:B------:R-:W-:Y:S01]  /*2760*/  @!P0 IMAD.IADD R39, R39, 0x1, -R7 ;  /* 0x0000000127278824 */ /* 0x000fe200078e0a07 */
[----:B------:R-:W-:Y:S01]  /*2770*/  ISETP.GE.AND P0, PT, R174, RZ, PT ;  /* 0x000000ffae00720c */ /* 0x000fe20003f06270 */
[----:B------:R-:W-:Y:S02]  /*2780*/  IMAD.MOV R9, RZ, RZ, -R9 ;  /* 0x000000ffff097224 */ /* 0x000fe400078e0a09 */
[----:B------:R-:W-:Y:S01]  /*2790*/  @!P1 IMAD.IADD R38, R38, 0x1, -R7 ;  /* 0x0000000126269824 */ /* 0x000fe200078e0a07 */
[----:B------:R-:W-:Y:S01]  /*27a0*/  ISETP.GE.AND P1, PT, R178, RZ, PT ;  /* 0x000000ffb200720c */ /* 0x000fe20003f26270 */
[C---:B------:R-:W-:Y:S01]  /*27b0*/  IMAD R46, R7.reuse, R9, R46 ;  /* 0x00000009072e7224 */ /* 0x040fe200078e022e */
[----:B------:R-:W-:Y:S01]  /*27c0*/  CS2R R178, SRZ ;  /* 0x0000000000b27805 */ /* 0x000fe2000001ff00 */
[C---:B------:R-:W-:Y:S01]  /*27d0*/  IMAD R45, R7.reuse, R12, R45 ;  /* 0x0000000c072d7224 */ /* 0x040fe200078e022d */
[C---:B------:R-:W-:Y:S01]  /*27e0*/  ISETP.GT.U32.AND P3, PT, R7.reuse, R38, PT ;  /* 0x000000260700720c */ /* 0x040fe20003f64070 */
[----:B------:R-:W-:Y:S01]  /*27f0*/  @!P6 IMAD.IADD R42, R42, 0x1, -R7 ;  /* 0x000000012a2ae824 */ /* 0x000fe200078e0a07 */
[----:B------:R-:W-:Y:S01]  /*2800*/  ISETP.GT.U32.AND P6, PT, R7, R46, PT ;  /* 0x0000002e0700720c */ /* 0x000fe20003fc4070 */
[----:B------:R-:W-:-:S04]  /*2810*/  IMAD.HI.U32 R9, R8, R47, RZ ;  /* 0x0000002f08097227 */ /* 0x000fc800078e00ff */
[----:B------:R-:W-:Y:S01]  /*2820*/  @!P0 IMAD.MOV R40, RZ, RZ, -R40 ;  /* 0x000000ffff288224 */ /* 0x000fe200078e0a28 */
[C---:B------:R-:W-:Y:S01]  /*2830*/  ISETP.GT.U32.AND P0, PT, R7.reuse, R45, PT ;  /* 0x0000002d0700720c */ /* 0x040fe20003f04070 */
[----:B------:R-:W-:Y:S01]  /*2840*/  @!P1 IMAD.MOV R39, RZ, RZ, -R39 ;  /* 0x000000ffff279224 */ /* 0x000fe200078e0a27 */
[----:B------:R-:W-:Y:S01]  /*2850*/  ISETP.GT.U32.AND P1, PT, R7, R44, PT ;  /* 0x0000002c0700720c */ /* 0x000fe20003f24070 */
[----:B------:R-:W-:Y:S02]  /*2860*/  IMAD.MOV R12, RZ, RZ, -R9 ;  /* 0x000000ffff0c7224 */ /* 0x000fe400078e0a09 */
[----:B------:R-:W-:-:S04]  /*2870*/  IMAD.HI.U32 R9, R8, R48, RZ ;  /* 0x0000003008097227 */ /* 0x000fc800078e00ff */
[----:B------:R-:W-:Y:S02]  /*2880*/  @!P6 IMAD.IADD R46, R46, 0x1, -R7 ;  /* 0x000000012e2ee824 */ /* 0x000fe400078e0a07 */
[----:B------:R-:W-:Y:S02]  /*2890*/  IMAD.MOV R9, RZ, RZ, -R9 ;  /* 0x000000ffff097224 */ /* 0x000fe400078e0a09 */
[--C-:B------:R-:W-:Y:S01]  /*28a0*/  @!P0 IMAD.IADD R45, R45, 0x1, -R7.reuse ;  /* 0x000000012d2d8824 */ /* 0x100fe200078e0a07 */
[C---:B------:R-:W-:Y:S01]  /*28b0*/  ISETP.GT.U32.AND P6, PT, R7.reuse, R46, PT ;  /* 0x0000002e0700720c */ /* 0x040fe20003fc4070 */
[----:B------:R-:W-:Y:S01]  /*28c0*/  @!P1 IMAD.IADD R44, R44, 0x1, -R7 ;  /* 0x000000012c2c9824 */ /* 0x000fe200078e0a07 */
[----:B------:R-:W-:Y:S01]  /*28d0*/  ISETP.GE.AND P1, PT, R172, RZ, PT ;  /* 0x000000ffac00720c */ /* 0x000fe20003f26270 */
[----:B------:R-:W-:Y:S01]  /*28e0*/  @!P5 IMAD.MOV R42, RZ, RZ, -R42 ;  /* 0x000000ffff2ad224 */ /* 0x000fe200078e0a2a */
[C---:B------:R-:W-:Y:S01]  /*28f0*/  ISETP.GT.U32.AND P5, PT, R7.reuse, R45, PT ;  /* 0x0000002d0700720c */ /* 0x040fe20003fa4070 */
[----:B------:R-:W-:Y:S01]  /*2900*/  IMAD R48, R7, R9, R48 ;  /* 0x0000000907307224 */ /* 0x000fe200078e0230 */
[----:B------:R-:W-:Y:S01]  /*2910*/  ISETP.GE.AND P0, PT, R173, RZ, PT ;  /* 0x000000ffad00720c */ /* 0x000fe20003f06270 */
[----:B------:R-:W-:Y:S01]  /*2920*/  IMAD.HI.U32 R9, R8, R50, RZ ;  /* 0x0000003208097227 */ /* 0x000fe200078e00ff */
[----:B------:R-:W-:-:S03]  /*2930*/  CS2R R172, SRZ ;  /* 0x0000000000ac7805 */ /* 0x000fc6000001ff00 */
[----:B------:R-:W-:Y:S02]  /*2940*/  IMAD.MOV R9, RZ, RZ, -R9 ;  /* 0x000000ffff097224 */ /* 0x000fe400078e0a09 */
[--C-:B------:R-:W-:Y:S01]  /*2950*/  @!P6 IMAD.IADD R46, R46, 0x1, -R7.reuse ;  /* 0x000000012e2ee824 */ /* 0x100fe200078e0a07 */
[----:B------:R-:W-:Y:S01]  /*2960*/  ISETP.GE.AND P6, PT, R169, RZ, PT ;  /* 0x000000ffa900720c */ /* 0x000fe20003fc6270 */
[C---:B------:R-:W-:Y:S02]  /*2970*/  IMAD R50, R7.reuse, R9, R50 ;  /* 0x0000000907327224 */ /* 0x040fe400078e0232 */
[--C-:B------:R-:W-:Y:S01]  /*2980*/  @!P3 IMAD.IADD R38, R38, 0x1, -R7.reuse ;  /* 0x000000012626b824 */ /* 0x100fe200078e0a07 */
[----:B------:R-:W-:Y:S01]  /*2990*/  ISETP.GT.U32.AND P3, PT, R7, R43, PT ;  /* 0x0000002b0700720c */ /* 0x000fe20003f64070 */
[----:B------:R-:W-:Y:S01]  /*29a0*/  @!P5 IMAD.IADD R45, R45, 0x1, -R7 ;  /* 0x000000012d2dd824 */ /* 0x000fe200078e0a07 */
[C---:B------:R-:W-:Y:S01]  /*29b0*/  ISETP.GT.U32.AND P5, PT, R7.reuse, R48, PT ;  /* 0x000000300700720c */ /* 0x040fe20003fa4070 */
[----:B------:R-:W-:Y:S01]  /*29c0*/  @!P1 IMAD.MOV R46, RZ, RZ, -R46 ;  /* 0x000000ffff2e9224 */ /* 0x000fe200078e0a2e */
[----:B------:R-:W-:Y:S01]  /*29d0*/  ISETP.GT.U32.AND P1, PT, R7, R50, PT ;  /* 0x000000320700720c */ /* 0x000fe20003f24070 */
[----:B------:R-:W-:-:S04]  /*29e0*/  IMAD.HI.U32 R9, R8, R49, RZ ;  /* 0x0000003108097227 */ /* 0x000fc800078e00ff */
[----:B------:R-:W-:Y:S02]  /*29f0*/  @!P2 IMAD.MOV R38, RZ, RZ, -R38 ;  /* 0x000000ffff26a224 */ /* 0x000fe400078e0a26 */
[----:B------:R-:W-:Y:S02]  /*2a00*/  IMAD R47, R7, R12, R47 ;  /* 0x0000000c072f7224 */ /* 0x000fe400078e022f */
[--C-:B------:R-:W-:Y:S01]  /*2a10*/  @!P3 IMAD.IADD R43, R43, 0x1, -R7.reuse ;  /* 0x000000012b2bb824 */ /* 0x100fe200078e0a07 */
[----:B------:R-:W-:Y:S01]  /*2a20*/  ISETP.GE.AND P3, PT, R177, RZ, PT ;  /* 0x000000ffb100720c */ /* 0x000fe20003f66270 */
[--C-:B------:R-:W-:Y:S01]  /*2a30*/  @!P5 IMAD.IADD R48, R48, 0x1, -R7.reuse ;  /* 0x000000013030d824 */ /* 0x100fe200078e0a07 */
[----:B------:R-:W-:Y:S01]  /*2a40*/  CS2R R176, SRZ ;  /* 0x0000000000b07805 */ /* 0x000fe2000001ff00 */
[----:B------:R-:W-:Y:S01]  /*2a50*/  @!P1 IMAD.IADD R50, R50, 0x1, -R7 ;  /* 0x0000000132329824 */ /* 0x000fe200078e0a07 */
[C---:B------:R-:W-:Y:S01]  /*2a60*/  ISETP.GT.U32.AND P2, PT, R7.reuse, R43, PT ;  /* 0x0000002b0700720c */ /* 0x040fe20003f44070 */
[----:B------:R-:W-:Y:S01]  /*2a70*/  IMAD.MOV R12, RZ, RZ, -R9 ;  /* 0x000000ffff0c7224 */ /* 0x000fe200078e0a09 */
[C---:B------:R-:W-:Y:S01]  /*2a80*/  ISETP.GT.U32.AND P5, PT, R7.reuse, R48, PT ;  /* 0x000000300700720c */ /* 0x040fe20003fa4070 */
[----:B------:R-:W-:Y:S01]  /*2a90*/  IMAD.HI.U32 R9, R8, R51, RZ ;  /* 0x0000003308097227 */ /* 0x000fe200078e00ff */
[----:B------:R-:W-:-:S03]  /*2aa0*/  ISETP.GT.U32.AND P1, PT, R7, R50, PT ;  /* 0x000000320700720c */ /* 0x000fc60003f24070 */
[----:B------:R-:W-:Y:S02]  /*2ab0*/  IMAD.MOV R14, RZ, RZ, -R9 ;  /* 0x000000ffff0e7224 */ /* 0x000fe400078e0a09 */
[C---:B------:R-:W-:Y:S02]  /*2ac0*/  IMAD R49, R7.reuse, R12, R49 ;  /* 0x0000000c07317224 */ /* 0x040fe400078e0231 */
[C---:B------:R-:W-:Y:S02]  /*2ad0*/  IMAD R51, R7.reuse, R14, R51 ;  /* 0x0000000e07337224 */ /* 0x040fe400078e0233 */
[----:B------:R-:W-:Y:S01]  /*2ae0*/  @!P4 IMAD.MOV R36, RZ, RZ, -R36 ;  /* 0x000000ffff24c224 */ /* 0x000fe200078e0a24 */
[----:B------:R-:W-:Y:S01]  /*2af0*/  ISETP.GT.U32.AND P4, PT, R7, R41, PT ;  /* 0x000000290700720c */ /* 0x000fe20003f84070 */
[--C-:B------:R-:W-:Y:S01]  /*2b00*/  @!P2 IMAD.IADD R43, R43, 0x1, -R7.reuse ;  /* 0x000000012b2ba824 */ /* 0x100fe200078e0a07 */
[----:B------:R-:W-:Y:S01]  /*2b10*/  ISETP.GE.AND P2, PT, R171, RZ, PT ;  /* 0x000000ffab00720c */ /* 0x000fe20003f46270 */
[--C-:B------:R-:W-:Y:S01]  /*2b20*/  @!P5 IMAD.IADD R48, R48, 0x1, -R7.reuse ;  /* 0x000000013030d824 */ /* 0x100fe200078e0a07 */
[C---:B------:R-:W-:Y:S01]  /*2b30*/  ISETP.GT.U32.AND P5, PT, R7.reuse, R49, PT ;  /* 0x000000310700720c */ /* 0x040fe20003fa4070 */
[----:B------:R-:W-:Y:S01]  /*2b40*/  @!P1 IMAD.IADD R50, R50, 0x1, -R7 ;  /* 0x0000000132329824 */ /* 0x000fe200078e0a07 */
[C---:B------:R-:W-:Y:S01]  /*2b50*/  ISETP.GT.U32.AND P1, PT, R7.reuse, R51, PT ;  /* 0x000000330700720c */ /* 0x040fe20003f24070 */
[----:B------:R-:W-:Y:S01]  /*2b60*/  @!P3 IMAD.MOV R43, RZ, RZ, -R43 ;  /* 0x000000ffff2bb224 */ /* 0x000fe200078e0a2b */
[----:B------:R-:W-:Y:S01]  /*2b70*/  ISETP.GT.U32.AND P3, PT, R7, R47, PT ;  /* 0x0000002f0700720c */ /* 0x000fe20003f64070 */
[----:B------:R-:W-:-:S04]  /*2b80*/  IMAD.HI.U32 R12, R8, R52, RZ ;  /* 0x00000034080c7227 */ /* 0x000fc800078e00ff */
[--C-:B------:R-:W-:Y:S01]  /*2b90*/  @!P4 IMAD.IADD R41, R41, 0x1, -R7.reuse ;  /* 0x000000012929c824 */ /* 0x100fe200078e0a07 */
[----:B------:R-:W-:Y:S01]  /*2ba0*/  ISETP.GE.AND P4, PT, R175, RZ, PT ;  /* 0x000000ffaf00720c */ /* 0x000fe20003f86270 */
[----:B------:R-:W-:Y:S01]  /*2bb0*/  IMAD.MOV R12, RZ, RZ, -R12 ;  /* 0x000000ffff0c7224 */ /* 0x000fe200078e0a0c */
[----:B------:R-:W-:Y:S01]  /*2bc0*/  CS2R R174, SRZ ;  /* 0x0000000000ae7805 */ /* 0x000fe2000001ff00 */
[--C-:B------:R-:W-:Y:S02]  /*2bd0*/  @!P5 IMAD.IADD R49, R49, 0x1, -R7.reuse ;  /* 0x000000013131d824 */ /* 0x100fe400078e0a07 */
[--C-:B------:R-:W-:Y:S02]  /*2be0*/  @!P1 IMAD.IADD R51, R51, 0x1, -R7.reuse ;  /* 0x0000000133339824 */ /* 0x100fe400078e0a07 */
[----:B------:R-:W-:Y:S01]  /*2bf0*/  @!P3 IMAD.IADD R47, R47, 0x1, -R7 ;  /* 0x000000012f2fb824 */ /* 0x000fe200078e0a07 */
[C---:B------:R-:W-:Y:S01]  /*2c00*/  ISETP.GT.U32.AND P5, PT, R7.reuse, R49, PT ;  /* 0x000000310700720c */ /* 0x040fe20003fa4070 */
[----:B------:R-:W-:Y:S01]  /*2c10*/  IMAD.HI.U32 R13, R8, R53, RZ ;  /* 0x00000035080d7227 */ /* 0x000fe200078e00ff */
[----:B------:R-:W-:-:S02]  /*2c20*/  ISETP.GT.U32.AND P1, PT, R7, R51, PT ;  /* 0x000000330700720c */ /* 0x000fc40003f24070 */
[----:B------:R-:W-:Y:S01]  /*2c30*/  ISETP.GE.AND P3, PT, R167, RZ, PT ;  /* 0x000000ffa700720c */ /* 0x000fe20003f66270 */
[----:B------:R-:W-:-:S04]  /*2c40*/  IMAD.HI.U32 R9, R8, R54, RZ ;  /* 0x0000003608097227 */ /* 0x000fc800078e00ff */
[----:B------:R-:W-:Y:S01]  /*2c50*/  @!P2 IMAD.MOV R45, RZ, RZ, -R45 ;  /* 0x000000ffff2da224 */ /* 0x000fe200078e0a2d */
[C---:B------:R-:W-:Y:S01]  /*2c60*/  ISETP.GT.U32.AND P2, PT, R7.reuse, R47, PT ;  /* 0x0000002f0700720c */ /* 0x040fe20003f44070 */
[C---:B------:R-:W-:Y:S02]  /*2c70*/  IMAD R52, R7.reuse, R12, R52 ;  /* 0x0000000c07347224 */ /* 0x040fe400078e0234 */
[----:B------:R-:W-:Y:S02]  /*2c80*/  IMAD.MOV R22, RZ, RZ, -R13 ;  /* 0x000000ffff167224 */ /* 0x000fe400078e0a0d */
[----:B------:R-:W-:Y:S02]  /*2c90*/  IMAD.MOV R9, RZ, RZ, -R9 ;  /* 0x000000ffff097224 */ /* 0x000fe400078e0a09 */
[----:B------:R-:W-:Y:S01]  /*2ca0*/  @!P4 IMAD.MOV R41, RZ, RZ, -R41 ;  /* 0x000000ffff29c224 */ /* 0x000fe200078e0a29 */
[----:B------:R-:W-:Y:S01]  /*2cb0*/  ISETP.GE.AND P4, PT, R170, RZ, PT ;  /* 0x000000ffaa00720c */ /* 0x000fe20003f86270 */
[----:B------:R-:W-:Y:S01]  /*2cc0*/  @!P6 IMAD.MOV R50, RZ, RZ, -R50 ;  /* 0x000000ffff32e224 */ /* 0x000fe200078e0a32 */
[C---:B------:R-:W-:Y:S01]  /*2cd0*/  ISETP.GT.U32.AND P6, PT, R7.reuse, R52, PT ;  /* 0x000000340700720c */ /* 0x040fe20003fc4070 */
[C---:B------:R-:W-:Y:S01]  /*2ce0*/  IMAD R53, R7.reuse, R22, R53 ;  /* 0x0000001607357224 */ /* 0x040fe200078e0235 */
[----:B------:R-:W-:Y:S01]  /*2cf0*/  IABS R22, R160 ;  /* 0x000000a000167213 */ /* 0x000fe20000000000 */
[----:B------:R-:W-:Y:S01]  /*2d00*/  IMAD R54, R7, R9, R54 ;  /* 0x0000000907367224 */ /* 0x000fe200078e0236 */
[----:B------:R-:W-:Y:S01]  /*2d10*/  CS2R R170, SRZ ;  /* 0x0000000000aa7805 */ /* 0x000fe2000001ff00 */
[--C-:B------:R-:W-:Y:S01]  /*2d20*/  @!P5 IMAD.IADD R49, R49, 0x1, -R7.reuse ;  /* 0x000000013131d824 */ /* 0x100fe200078e0a07 */
[----:B------:R-:W-:Y:S01]  /*2d30*/  ISETP.GT.U32.AND P5, PT, R7, R53, PT ;  /* 0x000000350700720c */ /* 0x000fe20003fa4070 */
[--C-:B------:R-:W-:Y:S01]  /*2d40*/  @!P1 IMAD.IADD R51, R51, 0x1, -R7.reuse ;  /* 0x0000000133339824 */ /* 0x100fe200078e0a07 */
[----:B------:R-:W-:Y:S01]  /*2d50*/  ISETP.GT.U32.AND P1, PT, R7, R54, PT ;  /* 0x000000360700720c */ /* 0x000fe20003f24070 */
[--C-:B------:R-:W-:Y:S01]  /*2d60*/  @!P2 IMAD.IADD R47, R47, 0x1, -R7.reuse ;  /* 0x000000012f2fa824 */ /* 0x100fe200078e0a07 */
[----:B------:R-:W-:Y:S01]  /*2d70*/  ISETP.GE.AND P2, PT, R166, RZ, PT ;  /* 0x000000ffa600720c */ /* 0x000fe20003f46270 */
[----:B------:R-:W-:Y:S01]  /*2d80*/  @!P4 IMAD.MOV R44, RZ, RZ, -R44 ;  /* 0x000000ffff2cc224 */ /* 0x000fe200078e0a2c */
[----:B------:R-:W-:Y:S01]  /*2d90*/  ISETP.GE.AND P4, PT, R168, RZ, PT ;  /* 0x000000ffa800720c */ /* 0x000fe20003f86270 */
[----:B------:R-:W-:Y:S01]  /*2da0*/  @!P6 IMAD.IADD R52, R52, 0x1, -R7 ;  /* 0x000000013434e824 */ /* 0x000fe200078e0a07 */
[----:B------:R-:W-:Y:S01]  /*2db0*/  CS2R R166, SRZ ;  /* 0x0000000000a67805 */ /* 0x000fe2000001ff00 */
[----:B------:R-:W-:Y:S01]  /*2dc0*/  IMAD.HI.U32 R9, R8, R56, RZ ;  /* 0x0000003808097227 */ /* 0x000fe200078e00ff */
[----:B------:R-:W-:-:S02]  /*2dd0*/  CS2R R168, SRZ ;  /* 0x0000000000a87805 */ /* 0x000fc4000001ff00 */
[----:B------:R-:W-:Y:S01]  /*2de0*/  ISETP.GT.U32.AND P6, PT, R7, R52, PT ;  /* 0x000000340700720c */ /* 0x000fe20003fc4070 */
[--C-:B------:R-:W-:Y:S02]  /*2df0*/  @!P5 IMAD.IADD R53, R53, 0x1, -R7.reuse ;  /* 0x000000013535d824 */ /* 0x100fe400078e0a07 */
[----:B------:R-:W-:Y:S01]  /*2e00*/  @!P1 IMAD.IADD R54, R54, 0x1, -R7 ;  /* 0x0000000136369824 */ /* 0x000fe200078e0a07 */
[----:B------:R-:W-:Y:S01]  /*2e10*/  ISETP.GE.AND P1, PT, R161, RZ, PT ;  /* 0x000000ffa100720c */ /* 0x000fe20003f26270 */
[----:B------:R-:W-:Y:S01]  /*2e20*/  IMAD.HI.U32 R12, R8, R55, RZ ;  /* 0x00000037080c7227 */ /* 0x000fe200078e00ff */
[----:B------:R-:W-:-:S03]  /*2e30*/  ISETP.GT.U32.AND P5, PT, R7, R53, PT ;  /* 0x000000350700720c */ /* 0x000fc60003fa4070 */
[----:B------:R-:W-:Y:S02]  /*2e40*/  IMAD.MOV R9, RZ, RZ, -R9 ;  /* 0x000000ffff097224 */ /* 0x000fe400078e0a09 */
[----:B------:R-:W-:Y:S01]  /*2e50*/  @!P2 IMAD.MOV R51, RZ, RZ, -R51 ;  /* 0x000000ffff33a224 */ /* 0x000fe200078e0a33 */
[C---:B------:R-:W-:Y:S01]  /*2e60*/  ISETP.GT.U32.AND P2, PT, R7.reuse, R54, PT ;  /* 0x000000360700720c */ /* 0x040fe20003f44070 */
[----:B------:R-:W-:Y:S02]  /*2e70*/  IMAD.MOV R12, RZ, RZ, -R12 ;  /* 0x000000ffff0c7224 */ /* 0x000fe400078e0a0c */
[----:B------:R-:W-:Y:S02]  /*2e80*/  IMAD R56, R7, R9, R56 ;  /* 0x0000000907387224 */ /* 0x000fe400078e0238 */
[----:B------:R-:W-:-:S04]  /*2e90*/  IMAD.HI.U32 R9, R8, R57, RZ ;  /* 0x0000003908097227 */ /* 0x000fc800078e00ff */
[----:B------:R-:W-:Y:S01]  /*2ea0*/  @!P4 IMAD.MOV R48, RZ, RZ, -R48 ;  /* 0x000000ffff30c224 */ /* 0x000fe200078e0a30 */
[----:B------:R-:W-:Y:S01]  /*2eb0*/  ISETP.GE.AND P4, PT, R164, RZ, PT ;  /* 0x000000ffa400720c */ /* 0x000fe20003f86270 */
[----:B------:R-:W-:Y:S02]  /*2ec0*/  IMAD R55, R7, R12, R55 ;  /* 0x0000000c07377224 */ /* 0x000fe400078e0237 */
[----:B------:R-:W-:-:S04]  /*2ed0*/  IMAD.HI.U32 R12, R8, R15, RZ ;  /* 0x0000000f080c7227 */ /* 0x000fc800078e00ff */
[----:B------:R-:W-:Y:S02]  /*2ee0*/  IMAD.MOV R14, RZ, RZ, -R9 ;  /* 0x000000ffff0e7224 */ /* 0x000fe400078e0a09 */
[----:B------:R-:W-:Y:S01]  /*2ef0*/  @!P6 IMAD.IADD R52, R52, 0x1, -R7 ;  /* 0x000000013434e824 */ /* 0x000fe200078e0a07 */
[C---:B------:R-:W-:Y:S01]  /*2f00*/  ISETP.GT.U32.AND P6, PT, R7.reuse, R55, PT ;  /* 0x000000370700720c */ /* 0x040fe20003fc4070 */
[----:B------:R-:W-:Y:S02]  /*2f10*/  IMAD.MOV R12, RZ, RZ, -R12 ;  /* 0x000000ffff0c7224 */ /* 0x000fe400078e0a0c */
[----:B------:R-:W-:Y:S02]  /*2f20*/  IMAD R57, R7, R14, R57 ;  /* 0x0000000e07397224 */ /* 0x000fe400078e0239 */
[----:B------:R-:W-:Y:S01]  /*2f30*/  @!P0 IMAD.MOV R47, RZ, RZ, -R47 ;  /* 0x000000ffff2f8224 */ /* 0x000fe200078e0a2f */
[----:B------:R-:W-:Y:S01]  /*2f40*/  ISETP.GE.AND P0, PT, R165, RZ, PT ;  /* 0x000000ffa500720c */ /* 0x000fe20003f06270 */
[----:B------:R-:W-:Y:S01]  /*2f50*/  @!P5 IMAD.IADD R53, R53, 0x1, -R7 ;  /* 0x000000013535d824 */ /* 0x000fe200078e0a07 */
[C---:B------:R-:W-:Y:S01]  /*2f60*/  ISETP.GT.U32.AND P5, PT, R7.reuse, R56, PT ;  /* 0x000000380700720c */ /* 0x040fe20003fa4070 */
[C---:B------:R-:W-:Y:S01]  /*2f70*/  IMAD R12, R7.reuse, R12, R15 ;  /* 0x0000000c070c7224 */ /* 0x040fe200078e020f */
[----:B------:R-:W-:Y:S01]  /*2f80*/  IABS R15, R61 ;  /* 0x0000003d000f7213 */ /* 0x000fe20000000000 */
[----:B------:R-:W-:Y:S01]  /*2f90*/  @!P2 IMAD.IADD R54, R54, 0x1, -R7 ;  /* 0x000000013636a824 */ /* 0x000fe200078e0a07 */
[C---:B------:R-:W-:Y:S01]  /*2fa0*/  ISETP.GT.U32.AND P2, PT, R7.reuse, R57, PT ;  /* 0x000000390700720c */ /* 0x040fe20003f44070 */
[----:B------:R-:W-:Y:S01]  /*2fb0*/  @!P4 IMAD.MOV R53, RZ, RZ, -R53 ;  /* 0x000000ffff35c224 */ /* 0x000fe200078e0a35 */
[----:B------:R-:W-:Y:S01]  /*2fc0*/  ISETP.GT.U32.AND P4, PT, R7, R12, PT ;  /* 0x0000000c0700720c */ /* 0x000fe20003f84070 */
[----:B------:R-:W-:Y:S01]  /*2fd0*/  IMAD.HI.U32 R13, R8, R22, RZ ;  /* 0x00000016080d7227 */ /* 0x000fe200078e00ff */
[----:B------:R-:W-:-:S03]  /*2fe0*/  CS2R R164, SRZ ;  /* 0x0000000000a47805 */ /* 0x000fc6000001ff00 */
[----:B------:R-:W-:Y:S01]  /*2ff0*/  @!P6 IMAD.IADD R55, R55, 0x1, -R7 ;  /* 0x000000013737e824 */ /* 0x000fe200078e0a07 */
[----:B------:R-:W-:Y:S01]  /*3000*/  ISETP.GE.AND P6, PT, R162, RZ, PT ;  /* 0x000000ffa200720c */ /* 0x000fe20003fc6270 */
[----:B------:R-:W-:Y:S02]  /*3010*/  IMAD.MOV R13, RZ, RZ, -R13 ;  /* 0x000000ffff0d7224 */ /* 0x000fe400078e0a0d */
[----:B------:R-:W-:Y:S01]  /*3020*/  @!P0 IMAD.MOV R52, RZ, RZ, -R52 ;  /* 0x000000ffff348224 */ /* 0x000fe200078e0a34 */
[C---:B------:R-:W-:Y:S01]  /*3030*/  ISETP.GT.U32.AND P0, PT, R7.reuse, R55, PT ;  /* 0x000000370700720c */ /* 0x040fe20003f04070 */
[----:B------:R-:W-:Y:S01]  /*3040*/  IMAD R14, R7, R13, R22 ;  /* 0x0000000d070e7224 */ /* 0x000fe200078e0216 */
[----:B------:R-:W-:Y:S01]  /*3050*/  IABS R22, R58 ;  /* 0x0000003a00167213 */ /* 0x000fe20000000000 */
[--C-:B------:R-:W-:Y:S01]  /*3060*/  @!P2 IMAD.IADD R57, R57, 0x1, -R7.reuse ;  /* 0x000000013939a824 */ /* 0x100fe200078e0a07 */
[----:B------:R-:W-:Y:S01]  /*3070*/  ISETP.GE.AND P2, PT, R160, RZ, PT ;  /* 0x000000ffa000720c */ /* 0x000fe20003f46270 */
[----:B------:R-:W-:Y:S01]  /*3080*/  @!P4 IMAD.IADD R12, R12, 0x1, -R7 ;  /* 0x000000010c0cc824 */ /* 0x000fe200078e0a07 */
[----:B------:R-:W-:Y:S01]  /*3090*/  CS2R R160, SRZ ;  /* 0x0000000000a07805 */ /* 0x000fe2000001ff00 */
[----:B------:R-:W-:Y:S01]  /*30a0*/  IMAD.HI.U32 R9, R8, R22, RZ ;  /* 0x0000001608097227 */ /* 0x000fe200078e00ff */
[----:B------:R-:W-:-:S03]  /*30b0*/  ISETP.GT.U32.AND P4, PT, R7, R57, PT ;  /* 0x000000390700720c */ /* 0x000fc60003f84070 */
[----:B------:R-:W-:Y:S01]  /*30c0*/  @!P3 IMAD.MOV R49, RZ, RZ, -R49 ;  /* 0x000000ffff31b224 */ /* 0x000fe200078e0a31 */
[----:B------:R-:W-:Y:S01]  /*30d0*/  ISETP.GE.AND P3, PT, R163, RZ, PT ;  /* 0x000000ffa300720c */ /* 0x000fe20003f66270 */
[----:B------:R-:W-:Y:S01]  /*30e0*/  IMAD.MOV R9, RZ, RZ, -R9 ;  /* 0x000000ffff097224 */ /* 0x000fe200078e0a09 */
[----:B------:R-:W-:Y:S01]  /*30f0*/  CS2R R162, SRZ ;  /* 0x0000000000a27805 */ /* 0x000fe2000001ff00 */
[--C-:B------:R-:W-:Y:S01]  /*3100*/  @!P0 IMAD.IADD R55, R55, 0x1, -R7.reuse ;  /* 0x0000000137378824 */ /* 0x100fe200078e0a07 */
[C---:B------:R-:W-:Y:S01]  /*3110*/  ISETP.GT.U32.AND P0, PT, R7.reuse, R14, PT ;  /* 0x0000000e0700720c */ /* 0x040fe20003f04070 */
[----:B------:R-:W-:Y:S02]  /*3120*/  IMAD R22, R7, R9, R22 ;  /* 0x0000000907167224 */ /* 0x000fe400078e0216 */
[--C-:B------:R-:W-:Y:S02]  /*3130*/  @!P5 IMAD.IADD R56, R56, 0x1, -R7.reuse ;  /* 0x000000013838d824 */ /* 0x100fe400078e0a07 */
[----:B------:R-:W-:Y:S01]  /*3140*/  @!P4 IMAD.IADD R57, R57, 0x1, -R7 ;  /* 0x000000013939c824 */ /* 0x000fe200078e0a07 */
[C---:B------:R-:W-:Y:S01]  /*3150*/  ISETP.GT.U32.AND P4, PT, R7.reuse, R22, PT ;  /* 0x000000160700720c */ /* 0x040fe20003f84070 */
[----:B------:R-:W-:Y:S01]  /*3160*/  IMAD.HI.U32 R9, R8, R64, RZ ;  /* 0x0000004008097227 */ /* 0x000fe200078e00ff */
[----:B------:R-:W-:-:S03]  /*3170*/  ISETP.GT.U32.AND P5, PT, R7, R56, PT ;  /* 0x000000380700720c */ /* 0x000fc60003fa4070 */
[----:B------:R-:W-:Y:S01]  /*3180*/  @!P3 IMAD.MOV R54, RZ, RZ, -R54 ;  /* 0x000000ffff36b224 */ /* 0x000fe200078e0a36 */
[----:B------:R-:W-:Y:S01]  /*3190*/  ISETP.GE.AND P3, PT, R158, RZ, PT ;  /* 0x000000ff9e00720c */ /* 0x000fe20003f66270 */
[----:B------:R-:W-:Y:S01]  /*31a0*/  @!P0 IMAD.IADD R14, R14, 0x1, -R7 ;  /* 0x000000010e0e8824 */ /* 0x000fe200078e0a07 */
[C---:B------:R-:W-:Y:S01]  /*31b0*/  ISETP.GT.U32.AND P0, PT, R7.reuse, R12, PT ;  /* 0x0000000c0700720c */ /* 0x040fe20003f04070 */
[----:B------:R-:W-:Y:S02]  /*31c0*/  IMAD.MOV R9, RZ, RZ, -R9 ;  /* 0x000000ffff097224 */ /* 0x000fe400078e0a09 */
[----:B------:R-:W-:Y:S01]  /*31d0*/  @!P1 IMAD.MOV R55, RZ, RZ, -R55 ;  /* 0x000000ffff379224 */ /* 0x000fe200078e0a37 */
[C---:B------:R-:W-:Y:S01]  /*31e0*/  ISETP.GT.U32.AND P1, PT, R7.reuse, R14, PT ;  /* 0x0000000e0700720c */ /* 0x040fe20003f24070 */
[----:B------:R-:W-:Y:S02]  /*31f0*/  IMAD R64, R7, R9, R64 ;  /* 0x0000000907407224 */ /* 0x000fe400078e0240 */
[----:B------:R-:W-:Y:S01]  /*3200*/  @!P4 IMAD.IADD R22, R22, 0x1, -R7 ;  /* 0x000000011616c824 */ /* 0x000fe200078e0a07 */
[----:B------:R-:W-:Y:S01]  /*3210*/  ISETP.GE.AND P4, PT, R157, RZ, PT ;  /* 0x000000ff9d00720c */ /* 0x000fe20003f86270 */
[----:B------:R-:W-:-:S04]  /*3220*/  IMAD.HI.U32 R9, R8, R66, RZ ;  /* 0x0000004208097227 */ /* 0x000fc800078e00ff */
[----:B------:R-:W-:Y:S01]  /*3230*/  @!P3 IMAD.MOV R57, RZ, RZ, -R57 ;  /* 0x000000ffff39b224 */ /* 0x000fe200078e0a39 */
[----:B------:R-:W-:Y:S01]  /*3240*/  ISETP.GT.U32.AND P3, PT, R7, R22, PT ;  /* 0x000000160700720c */ /* 0x000fe20003f64070 */
[----:B------:R-:W-:Y:S02]  /*3250*/  IMAD.MOV R13, RZ, RZ, -R9 ;  /* 0x000000ffff0d7224 */ /* 0x000fe400078e0a09 */
[----:B------:R-:W-:-:S04]  /*3260*/  IMAD.HI.U32 R9, R8, R15, RZ ;  /* 0x0000000f08097227 */ /* 0x000fc800078e00ff */
[--C-:B------:R-:W-:Y:S01]  /*3270*/  @!P5 IMAD.IADD R56, R56, 0x1, -R7.reuse ;  /* 0x000000013838d824 */ /* 0x100fe200078e0a07 */
[----:B------:R-:W-:Y:S01]  /*3280*/  ISETP.GE.AND P5, PT, R159, RZ, PT ;  /* 0x000000ff9f00720c */ /* 0x000fe20003fa6270 */
[----:B------:R-:W-:Y:S01]  /*3290*/  @!P0 IMAD.IADD R12, R12, 0x1, -R7 ;  /* 0x000000010c0c8824 */ /* 0x000fe200078e0a07 */
[C---:B------:R-:W-:Y:S01]  /*32a0*/  ISETP.GT.U32.AND P0, PT, R7.reuse, R64, PT ;  /* 0x000000400700720c */ /* 0x040fe20003f04070 */
[----:B------:R-:W-:Y:S01]  /*32b0*/  IMAD.MOV R68, RZ, RZ, -R9 ;  /* 0x000000ffff447224 */ /* 0x000fe200078e0a09 */
[----:B------:R-:W-:Y:S01]  /*32c0*/  CS2R R158, SRZ ;  /* 0x00000000009e7805 */ /* 0x000fe2000001ff00 */
[----:B------:R-:W-:Y:S01]  /*32d0*/  @!P6 IMAD.MOV R56, RZ, RZ, -R56 ;  /* 0x000000ffff38e224 */ /* 0x000fe200078e0a38 */
[----:B------:R-:W-:Y:S01]  /*32e0*/  ISETP.GE.AND P6, PT, R58, RZ, PT ;  /* 0x000000ff3a00720c */ /* 0x000fe20003fc6270 */
[----:B------:R-:W-:Y:S02]  /*32f0*/  IMAD.MOV.U32 R58, RZ, RZ, R12 ;  /* 0x000000ffff3a7224 */ /* 0x000fe400078e000c */
[----:B------:R-:W-:Y:S01]  /*3300*/  IMAD R12, R7, R68, R15 ;  /* 0x00000044070c7224 */ /* 0x000fe200078e020f */
[----:B------:R-:W-:Y:S01]  /*3310*/  IABS R15, R63 ;  /* 0x0000003f000f7213 */ /* 0x000fe20000000000 */
[--C-:B------:R-:W-:Y:S01]  /*3320*/  @!P1 IMAD.IADD R14, R14, 0x1, -R7.reuse ;  /* 0x000000010e0e9824 */ /* 0x100fe200078e0a07 */
[----:B------:R-:W-:Y:S01]  /*3330*/  ISETP.GE.AND P1, PT, R59, RZ, PT ;  /* 0x000000ff3b00720c */ /* 0x000fe20003f26270 */
[----:B------:R-:W-:Y:S01]  /*3340*/  @!P3 IMAD.IADD R22, R22, 0x1, -R7 ;  /* 0x000000011616b824 */ /* 0x000fe200078e0a07 */
[C---:B------:R-:W-:Y:S01]  /*3350*/  ISETP.GT.U32.AND P3, PT, R7.reuse, R12, PT ;  /* 0x0000000c0700720c */ /* 0x040fe20003f64070 */
[----:B------:R-:W-:Y:S01]  /*3360*/  IMAD R66, R7, R13, R66 ;  /* 0x0000000d07427224 */ /* 0x000fe200078e0242 */
[----:B------:R-:W-:Y:S01]  /*3370*/  IABS R68, R121 ;  /* 0x0000007900447213 */ /* 0x000fe20000000000 */
[----:B------:R-:W-:-:S02]  /*3380*/  IMAD.MOV.U32 R59, RZ, RZ, R14 ;  /* 0x000000ffff3b7224 */ /* 0x000fc400078e000e */
[----:B------:R-:W-:-:S04]  /*3390*/  IMAD.HI.U32 R13, R8, R23, RZ ;  /* 0x00000017080d7227 */ /* 0x000fc800078e00ff */
[----:B------:R-:W-:Y:S01]  /*33a0*/  @!P2 IMAD.MOV R59, RZ, RZ, -R59 ;  /* 0x000000ffff3ba224 */ /* 0x000fe200078e0a3b */
[C---:B------:R-:W-:Y:S01]  /*33b0*/  ISETP.GT.U32.AND P2, PT, R7.reuse, R66, PT ;  /* 0x000000420700720c */ /* 0x040fe20003f44070 */
[----:B------:R-:W-:Y:S02]  /*33c0*/  IMAD.MOV R70, RZ, RZ, -R13 ;  /* 0x000000ffff467224 */ /* 0x000fe400078e0a0d */
[----:B------:R-:W-:Y:S02]  /*33d0*/  IMAD.MOV.U32 R65, RZ, RZ, R22 ;  /* 0x000000ffff417224 */ /* 0x000fe400078e0016 */
[----:B------:R-:W-:Y:S01]  /*33e0*/  IMAD R14, R7, R70, R23 ;  /* 0x00000046070e7224 */ /* 0x000fe200078e0217 */
[----:B------:R-:W-:Y:S01]  /*33f0*/  IABS R23, R120 ;  /* 0x0000007800177213 */ /* 0x000fe20000000000 */
[----:B------:R-:W-:Y:S01]  /*3400*/  @!P3 IMAD.IADD R12, R12, 0x1, -R7 ;  /* 0x000000010c0cb824 */ /* 0x000fe200078e0a07 */
[----:B------:R-:W-:Y:S01]  /*3410*/  IABS R70, R122 ;  /* 0x0000007a00467213 */ /* 0x000fe20000000000 */
[----:B------:R-:W-:-:S02]  /*3420*/  @!P6 IMAD.MOV R65, RZ, RZ, -R65 ;  /* 0x000000ffff41e224 */ /* 0x000fc400078e0a41 */
[----:B------:R-:W-:Y:S01]  /*3430*/  IMAD.HI.U32 R13, R8, R23, RZ ;  /* 0x00000017080d7227 */ /* 0x000fe200078e00ff */
[----:B------:R-:W-:-:S03]  /*3440*/  ISETP.GT.U32.AND P6, PT, R7, R12, PT ;  /* 0x0000000c0700720c */ /* 0x000fc60003fc4070 */
[--C-:B------:R-:W-:Y:S01]  /*3450*/  @!P2 IMAD.IADD R66, R66, 0x1, -R7.reuse ;  /* 0x000000014242a824 */ /* 0x100fe200078e0a07 */
[----:B------:R-:W-:Y:S01]  /*3460*/  ISETP.GE.AND P2, PT, R62, RZ, PT ;  /* 0x000000ff3e00720c */ /* 0x000fe20003f46270 */
[----:B------:R-:W-:Y:S02]  /*3470*/  @!P0 IMAD.IADD R64, R64, 0x1, -R7 ;  /* 0x0000000140408824 */ /* 0x000fe400078e0a07 */
[----:B------:R-:W-:Y:S01]  /*3480*/  IMAD.MOV R62, RZ, RZ, -R13 ;  /* 0x000000ffff3e7224 */ /* 0x000fe200078e0a0d */
[C---:B------:R-:W-:Y:S01]  /*3490*/  ISETP.GT.U32.AND P3, PT, R7.reuse, R66, PT ;  /* 0x000000420700720c */ /* 0x040fe20003f64070 */
[----:B------:R-:W-:Y:S01]  /*34a0*/  IMAD.HI.U32 R9, R8, R15, RZ ;  /* 0x0000000f08097227 */ /* 0x000fe200078e00ff */
[----:B------:R-:W-:-:S03]  /*34b0*/  ISETP.GT.U32.AND P0, PT, R7, R64, PT ;  /* 0x000000400700720c */ /* 0x000fc60003f04070 */
[C---:B------:R-:W-:Y:S02]  /*34c0*/  IMAD R62, R7.reuse, R62, R23 ;  /* 0x0000003e073e7224 */ /* 0x040fe400078e0217 */
[----:B------:R-:W-:Y:S02]  /*34d0*/  @!P6 IMAD.IADD R12, R12, 0x1, -R7 ;  /* 0x000000010c0ce824 */ /* 0x000fe400078e0a07 */
[----:B------:R-:W-:Y:S01]  /*34e0*/  IMAD.MOV R22, RZ, RZ, -R9 ;  /* 0x000000ffff167224 */ /* 0x000fe200078e0a09 */
[----:B------:R-:W-:Y:S01]  /*34f0*/  ISETP.GT.U32.AND P6, PT, R7, R62, PT ;  /* 0x0000003e0700720c */ /* 0x000fe20003fc4070 */
[----:B------:R-:W-:-:S04]  /*3500*/  IMAD.HI.U32 R9, R8, R68, RZ ;  /* 0x0000004408097227 */ /* 0x000fc800078e00ff */
[----:B------:R-:W-:Y:S01]  /*3510*/  @!P0 IMAD.IADD R64, R64, 0x1, -R7 ;  /* 0x0000000140408824 */ /* 0x000fe200078e0a07 */
[C---:B------:R-:W-:Y:S01]  /*3520*/  ISETP.GT.U32.AND P0, PT, R7.reuse, R14, PT ;  /* 0x0000000e0700720c */ /* 0x040fe20003f04070 */
[----:B------:R-:W-:Y:S02]  /*3530*/  IMAD.MOV R9, RZ, RZ, -R9 ;  /* 0x000000ffff097224 */ /* 0x000fe400078e0a09 */
[C---:B------:R-:W-:Y:S01]  /*3540*/  IMAD R22, R7.reuse, R22, R15 ;  /* 0x0000001607167224 */ /* 0x040fe200078e020f */
[----:B------:R-:W-:Y:S01]  /*3550*/  IABS R15, R123 ;  /* 0x0000007b000f7213 */ /* 0x000fe20000000000 */
[----:B------:R-:W-:Y:S02]  /*3560*/  IMAD R68, R7, R9, R68 ;  /* 0x0000000907447224 */ /* 0x000fe400078e0244 */
[----:B------:R-:W-:Y:S02]  /*3570*/  @!P6 IMAD.IADD R62, R62, 0x1, -R7 ;  /* 0x000000013e3ee824 */ /* 0x000fe400078e0a07 */
[----:B------:R-:W-:-:S03]  /*3580*/  IMAD.HI.U32 R9, R8, R70, RZ ;  /* 0x0000004608097227 */ /* 0x000fc600078e00ff */
[----:B------:R-:W-:Y:S01]  /*3590*/  ISETP.GT.U32.AND P6, PT, R7, R62, PT ;  /* 0x0000003e0700720c */ /* 0x000fe20003fc4070 */
[----:B------:R-:W-:Y:S02]  /*35a0*/  IMAD.MOV R13, RZ, RZ, -R9 ;  /* 0x000000ffff0d7224 */ /* 0x000fe400078e0a09 */
[----:B------:R-:W-:-:S04]  /*35b0*/  IMAD.HI.U32 R9, R8, R15, RZ ;  /* 0x0000000f08097227 */ /* 0x000fc800078e00ff */
[----:B------:R-:W-:Y:S02]  /*35c0*/  IMAD.MOV.U32 R67, RZ, RZ, R12 ;  /* 0x000000ffff437224 */ /* 0x000fe400078e000c */
[----:B------:R-:W-:Y:S02]  /*35d0*/  @!P0 IMAD.IADD R14, R14, 0x1, -R7 ;  /* 0x000000010e0e8824 */ /* 0x000fe400078e0a07 */
[----:B------:R-:W-:Y:S02]  /*35e0*/  IMAD.MOV R12, RZ, RZ, -R9 ;  /* 0x000000ffff0c7224 */ /* 0x000fe400078e0a09 */
[----:B------:R-:W-:Y:S01]  /*35f0*/  @!P1 IMAD.MOV R64, RZ, RZ, -R64 ;  /* 0x000000ffff409224 */ /* 0x000fe200078e0a40 */
[C---:B------:R-:W-:Y:S01]  /*3600*/  ISETP.GT.U32.AND P0, PT, R7.reuse, R14, PT ;  /* 0x0000000e0700720c */ /* 0x040fe20003f04070 */
[C---:B------:R-:W-:Y:S01]  /*3610*/  IMAD R12, R7.reuse, R12, R15 ;  /* 0x0000000c070c7224 */ /* 0x040fe200078e020f */
[----:B------:R-:W-:Y:S01]  /*3620*/  ISETP.GT.U32.AND P1, PT, R7, R22, PT ;  /* 0x000000160700720c */ /* 0x000fe20003f24070 */
[----:B------:R-:W-:-:S02]  /*3630*/  @!P6 IMAD.IADD R62, R62, 0x1, -R7 ;  /* 0x000000013e3ee824 */ /* 0x000fc400078e0a07 */
[--C-:B------:R-:W-:Y:S01]  /*3640*/  @!P3 IMAD.IADD R66, R66, 0x1, -R7.reuse ;  /* 0x000000014242b824 */ /* 0x100fe200078e0a07 */
[----:B------:R-:W-:Y:S01]  /*3650*/  ISETP.GT.U32.AND P6, PT, R7, R12, PT ;  /* 0x0000000c0700720c */ /* 0x000fe20003fc4070 */
[----:B------:R-:W-:Y:S01]  /*3660*/  @!P5 IMAD.MOV R58, RZ, RZ, -R58 ;  /* 0x000000ffff3ad224 */ /* 0x000fe200078e0a3a */
[----:B------:R-:W-:Y:S01]  /*3670*/  ISETP.GE.AND P5, PT, R61, RZ, PT ;  /* 0x000000ff3d00720c */ /* 0x000fe20003fa6270 */
[----:B------:R-:W-:Y:S01]  /*3680*/  @!P4 IMAD.MOV R66, RZ, RZ, -R66 ;  /* 0x000000ffff42c224 */ /* 0x000fe200078e0a42 */
[----:B------:R-:W-:Y:S01]  /*3690*/  IABS R61, R147 ;  /* 0x00000093003d7213 */ /* 0x000fe20000000000 */
[----:B------:R-:W-:Y:S01]  /*36a0*/  IMAD R70, R7, R13, R70 ;  /* 0x0000000d07467224 */ /* 0x000fe200078e0246 */
[----:B------:R-:W-:Y:S01]  /*36b0*/  ISETP.GE.AND P3, PT, R63, RZ, PT ;  /* 0x000000ff3f00720c */ /* 0x000fe20003f66270 */
[--C-:B------:R-:W-:Y:S01]  /*36c0*/  @!P0 IMAD.IADD R14, R14, 0x1, -R7.reuse ;  /* 0x000000010e0e8824 */ /* 0x100fe200078e0a07 */
[----:B------:R-:W-:Y:S01]  /*36d0*/  IABS R63, R152 ;  /* 0x00000098003f7213 */ /* 0x000fe20000000000 */
[--C-:B------:R-:W-:Y:S01]  /*36e0*/  @!P1 IMAD.IADD R22, R22, 0x1, -R7.reuse ;  /* 0x0000000116169824 */ /* 0x100fe200078e0a07 */
[C---:B------:R-:W-:Y:S01]  /*36f0*/  ISETP.GT.U32.AND P1, PT, R7.reuse, R68, PT ;  /* 0x000000440700720c */ /* 0x040fe20003f24070 */
[----:B------:R-:W-:Y:S01]  /*3700*/  IMAD.MOV.U32 R69, RZ, RZ, R14 ;  /* 0x000000ffff457224 */ /* 0x000fe200078e000e */
[----:B------:R-:W-:Y:S01]  /*3710*/  IABS R14, R144 ;  /* 0x00000090000e7213 */ /* 0x000fe20000000000 */
[----:B------:R-:W-:Y:S01]  /*3720*/  @!P6 IMAD.IADD R12, R12, 0x1, -R7 ;  /* 0x000000010c0ce824 */ /* 0x000fe200078e0a07 */
[----:B------:R-:W-:Y:S01]  /*3730*/  ISETP.GT.U32.AND P4, PT, R7, R22, PT ;  /* 0x000000160700720c */ /* 0x000fe20003f84070 */
[----:B------:R-:W-:Y:S01]  /*3740*/  @!P2 IMAD.MOV R69, RZ, RZ, -R69 ;  /* 0x000000ffff45a224 */ /* 0x000fe200078e0a45 */
[----:B------:R-:W-:Y:S01]  /*3750*/  ISETP.GE.AND P2, PT, R121, RZ, PT ;  /* 0x000000ff7900720c */ /* 0x000fe20003f46270 */
[----:B------:R-:W-:Y:S01]  /*3760*/  IMAD.HI.U32 R9, R8, R14, RZ ;  /* 0x0000000e08097227 */ /* 0x000fe200078e00ff */
[----:B------:R-:W-:-:S02]  /*3770*/  ISETP.GT.U32.AND P6, PT, R7, R12, PT ;  /* 0x0000000c0700720c */ /* 0x000fc40003fc4070 */
[----:B------:R-:W-:Y:S01]  /*3780*/  ISETP.GE.AND P0, PT, R120, RZ, PT ;  /* 0x000000ff7800720c */ /* 0x000fe20003f06270 */
[----:B------:R-:W-:Y:S01]  /*3790*/  IMAD.MOV R9, RZ, RZ, -R9 ;  /* 0x000000ffff097224 */ /* 0x000fe200078e0a09 */
[----:B------:R-:W-:Y:S01]  /*37a0*/  CS2R R120, SRZ ;  /* 0x0000000000787805 */ /* 0x000fe2000001ff00 */
[--C-:B------:R-:W-:Y:S02]  /*37b0*/  @!P1 IMAD.IADD R68, R68, 0x1, -R7.reuse ;  /* 0x0000000144449824 */ /* 0x100fe400078e0a07 */
[C---:B------:R-:W-:Y:S02]  /*37c0*/  IMAD R14, R7.reuse, R9, R14 ;  /* 0x00000009070e7224 */ /* 0x040fe400078e020e */
[--C-:B------:R-:W-:Y:S01]  /*37d0*/  @!P4 IMAD.IADD R22, R22, 0x1, -R7.reuse ;  /* 0x000000011616c824 */ /* 0x100fe200078e0a07 */
[C---:B------:R-:W-:Y:S01]  /*37e0*/  ISETP.GT.U32.AND P1, PT, R7.reuse, R68, PT ;  /* 0x000000440700720c */ /* 0x040fe20003f24070 */
[----:B------:R-:W-:Y:S01]  /*37f0*/  IMAD.MOV.U32 R73, RZ, RZ, R62 ;  /* 0x000000ffff497224 */ /* 0x000fe200078e003e */
[----:B------:R-:W-:Y:S01]  /*3800*/  IABS R62, R146 ;  /* 0x00000092003e7213 */ /* 0x000fe20000000000 */
[----:B------:R-:W-:Y:S01]  /*3810*/  @!P6 IMAD.IADD R12, R12, 0x1, -R7 ;  /* 0x000000010c0ce824 */ /* 0x000fe200078e0a07 */
[----:B------:R-:W-:Y:S01]  /*3820*/  ISETP.GT.U32.AND P6, PT, R7, R14, PT ;  /* 0x0000000e0700720c */ /* 0x000fe20003fc4070 */
[----:B------:R-:W-:Y:S01]  /*3830*/  IMAD.MOV.U32 R71, RZ, RZ, R22 ;  /* 0x000000ffff477224 */ /* 0x000fe200078e0016 */
[----:B------:R-:W-:Y:S01]  /*3840*/  IABS R22, R145 ;  /* 0x0000009100167213 */ /* 0x000fe20000000000 */
[----:B------:R-:W-:Y:S01]  /*3850*/  IMAD.HI.U32 R9, R8, R62, RZ ;  /* 0x0000003e08097227 */ /* 0x000fe200078e00ff */
[----:B------:R-:W-:-:S03]  /*3860*/  ISETP.GE.AND P4, PT, R122, RZ, PT ;  /* 0x000000ff7a00720c */ /* 0x000fc60003f86270 */
[----:B------:R-:W-:-:S04]  /*3870*/  IMAD.HI.U32 R13, R8, R22, RZ ;  /* 0x00000016080d7227 */ /* 0x000fc800078e00ff */
[----:B------:R-:W-:Y:S01]  /*3880*/  @!P1 IMAD.IADD R68, R68, 0x1, -R7 ;  /* 0x0000000144449824 */ /* 0x000fe200078e0a07 */
[----:B------:R-:W-:Y:S01]  /*3890*/  ISETP.GE.AND P1, PT, R144, RZ, PT ;  /* 0x000000ff9000720c */ /* 0x000fe20003f26270 */
[----:B------:R-:W-:Y:S02]  /*38a0*/  IMAD.MOV R13, RZ, RZ, -R13 ;  /* 0x000000ffff0d7224 */ /* 0x000fe400078e0a0d */
[----:B------:R-:W-:Y:S02]  /*38b0*/  @!P6 IMAD.IADD R14, R14, 0x1, -R7 ;  /* 0x000000010e0ee824 */ /* 0x000fe400078e0a07 */
[C---:B------:R-:W-:Y:S02]  /*38c0*/  IMAD R22, R7.reuse, R13, R22 ;  /* 0x0000000d07167224 */ /* 0x040fe400078e0216 */
[----:B------:R-:W-:Y:S01]  /*38d0*/  @!P2 IMAD.MOV R68, RZ, RZ, -R68 ;  /* 0x000000ffff44a224 */ /* 0x000fe200078e0a44 */
[C---:B------:R-:W-:Y:S01]  /*38e0*/  ISETP.GT.U32.AND P2, PT, R7.reuse, R14, PT ;  /* 0x0000000e0700720c */ /* 0x040fe20003f44070 */
[----:B------:R-:W-:Y:S01]  /*38f0*/  @!P5 IMAD.MOV R67, RZ, RZ, -R67 ;  /* 0x000000ffff43d224 */ /* 0x000fe200078e0a43 */
[C---:B------:R-:W-:Y:S01]  /*3900*/  ISETP.GT.U32.AND P5, PT, R7.reuse, R70, PT ;  /* 0x000000460700720c */ /* 0x040fe20003fa4070 */
[----:B------:R-:W-:Y:S01]  /*3910*/  IMAD.MOV R13, RZ, RZ, -R9 ;  /* 0x000000ffff0d7224 */ /* 0x000fe200078e0a09 */
[----:B------:R-:W-:Y:S01]  /*3920*/  ISETP.GT.U32.AND P6, PT, R7, R22, PT ;  /* 0x000000160700720c */ /* 0x000fe20003fc4070 */
[----:B------:R-:W-:-:S04]  /*3930*/  IMAD.HI.U32 R9, R8, R61, RZ ;  /* 0x0000003d08097227 */ /* 0x000fc800078e00ff */
[----:B------:R-:W-:Y:S02]  /*3940*/  IMAD.MOV R72, RZ, RZ, -R9 ;  /* 0x000000ffff487224 */ /* 0x000fe400078e0a09 */
[----:B------:R-:W-:Y:S02]  /*3950*/  IMAD.MOV.U32 R75, RZ, RZ, R12 ;  /* 0x000000ffff4b7224 */ /* 0x000fe400078e000c */
[C---:B------:R-:W-:Y:S02]  /*3960*/  IMAD R12, R7.reuse, R72, R61 ;  /* 0x00000048070c7224 */ /* 0x040fe400078e023d */
[----:B------:R-:W-:Y:S02]  /*3970*/  IMAD R62, R7, R13, R62 ;  /* 0x0000000d073e7224 */ /* 0x000fe400078e023e */
[----:B------:R-:W-:-:S04]  /*3980*/  IMAD.HI.U32 R13, R8, R63, RZ ;  /* 0x0000003f080d7227 */ /* 0x000fc800078e00ff */
[----:B------:R-:W-:-:S04]  /*3990*/  IMAD.HI.U32 R15, R8, R76, RZ ;  /* 0x0000004c080f7227 */ /* 0x000fc800078e00ff */
[----:B------:R-:W-:-:S04]  /*39a0*/  IMAD.HI.U32 R23, R8, R77, RZ ;  /* 0x0000004d08177227 */ /* 0x000fc800078e00ff */
[--C-:B------:R-:W-:Y:S01]  /*39b0*/  @!P2 IMAD.IADD R14, R14, 0x1, -R7.reuse ;  /* 0x000000010e0ea824 */ /* 0x100fe200078e0a07 */
[C---:B------:R-:W-:Y:S01]  /*39c0*/  ISETP.GT.U32.AND P2, PT, R7.reuse, R12, PT ;  /* 0x0000000c0700720c */ /* 0x040fe20003f44070 */
[----:B------:R-:W-:Y:S02]  /*39d0*/  @!P5 IMAD.IADD R70, R70, 0x1, -R7 ;  /* 0x000000014646d824 */ /* 0x000fe400078e0a07 */
[----:B------:R-:W-:Y:S02]  /*39e0*/  IMAD.MOV R74, RZ, RZ, -R13 ;  /* 0x000000ffff4a7224 */ /* 0x000fe400078e0a0d */
[----:B------:R-:W-:Y:S01]  /*39f0*/  IMAD.MOV R15, RZ, RZ, -R15 ;  /* 0x000000ffff0f7224 */ /* 0x000fe200078e0a0f */
[----:B------:R-:W-:Y:S01]  /*3a00*/  ISETP.GT.U32.AND P5, PT, R7, R70, PT ;  /* 0x000000460700720c */ /* 0x000fe20003fa4070 */
[----:B------:R-:W-:Y:S02]  /*3a10*/  IMAD.MOV R78, RZ, RZ, -R23 ;  /* 0x000000ffff4e7224 */ /* 0x000fe400078e0a17 */
[----:B------:R-:W-:-:S02]  /*3a20*/  @!P6 IMAD.IADD R22, R22, 0x1, -R7 ;  /* 0x000000011616e824 */ /* 0x000fc400078e0a07 */
[C---:B------:R-:W-:Y:S02]  /*3a30*/  IMAD R72, R7.reuse, R74, R63 ;  /* 0x0000004a07487224 */ /* 0x040fe400078e023f */
[C---:B------:R-:W-:Y:S01]  /*3a40*/  IMAD R74, R7.reuse, R15, R76 ;  /* 0x0000000f074a7224 */ /* 0x040fe200078e024c */
[C---:B------:R-:W-:Y:S01]  /*3a50*/  ISETP.GT.U32.AND P6, PT, R7.reuse, R22, PT ;  /* 0x000000160700720c */ /* 0x040fe20003fc4070 */
[C---:B------:R-:W-:Y:S01]  /*3a60*/  IMAD R76, R7.reuse, R78, R77 ;  /* 0x0000004e074c7224 */ /* 0x040fe200078e024d */
[----:B------:R-:W-:Y:S01]  /*3a70*/  IABS R78, R155 ;  /* 0x0000009b004e7213 */ /* 0x000fe20000000000 */
[----:B------:R-:W-:Y:S02]  /*3a80*/  IMAD.MOV.U32 R77, RZ, RZ, R14 ;  /* 0x000000ffff4d7224 */ /* 0x000fe400078e000e */
[----:B------:R-:W-:Y:S02]  /*3a90*/  @!P2 IMAD.IADD R12, R12, 0x1, -R7 ;  /* 0x000000010c0ca824 */ /* 0x000fe400078e0a07 */
[----:B------:R-:W-:Y:S01]  /*3aa0*/  @!P1 IMAD.MOV R77, RZ, RZ, -R77 ;  /* 0x000000ffff4d9224 */ /* 0x000fe200078e0a4d */
[C---:B------:R-:W-:Y:S01]  /*3ab0*/  ISETP.GT.U32.AND P1, PT, R7.reuse, R72, PT ;  /* 0x000000480700720c */ /* 0x040fe20003f24070 */
[----:B------:R-:W-:Y:S01]  /*3ac0*/  @!P5 IMAD.IADD R70, R70, 0x1, -R7 ;  /* 0x000000014646d824 */ /* 0x000fe200078e0a07 */
[----:B------:R-:W-:Y:S01]  /*3ad0*/  ISETP.GT.U32.AND P2, PT, R7, R12, PT ;  /* 0x0000000c0700720c */ /* 0x000fe20003f44070 */
[----:B------:R-:W-:Y:S01]  /*3ae0*/  IMAD.HI.U32 R9, R8, R78, RZ ;  /* 0x0000004e08097227 */ /* 0x000fe200078e00ff */
[----:B------:R-:W-:-:S03]  /*3af0*/  ISETP.GE.AND P5, PT, R146, RZ, PT ;  /* 0x000000ff9200720c */ /* 0x000fc60003fa6270 */
[----:B------:R-:W-:Y:S01]  /*3b00*/  @!P6 IMAD.IADD R22, R22, 0x1, -R7 ;  /* 0x000000011616e824 */ /* 0x000fe200078e0a07 */
[C---:B------:R-:W-:Y:S01]  /*3b10*/  ISETP.GT.U32.AND P6, PT, R7.reuse, R74, PT ;  /* 0x0000004a0700720c */ /* 0x040fe20003fc4070 */
[----:B------:R-:W-:Y:S01]  /*3b20*/  @!P4 IMAD.MOV R70, RZ, RZ, -R70 ;  /* 0x000000ffff46c224 */ /* 0x000fe200078e0a46 */
[----:B------:R-:W-:Y:S01]  /*3b30*/  ISETP.GT.U32.AND P4, PT, R7, R62, PT ;  /* 0x0000003e0700720c */ /* 0x000fe20003f84070 */
[----:B------:R-:W-:-:S04]  /*3b40*/  IMAD.HI.U32 R13, R8, R80, RZ ;  /* 0x00000050080d7227 */ /* 0x000fc800078e00ff */
[----:B------:R-:W-:Y:S02]  /*3b50*/  IMAD.MOV R9, RZ, RZ, -R9 ;  /* 0x000000ffff097224 */ /* 0x000fe400078e0a09 */
[----:B------:R-:W-:Y:S02]  /*3b60*/  @!P1 IMAD.IADD R72, R72, 0x1, -R7 ;  /* 0x0000000148489824 */ /* 0x000fe400078e0a07 */
[----:B------:R-:W-:Y:S02]  /*3b70*/  IMAD.MOV R13, RZ, RZ, -R13 ;  /* 0x000000ffff0d7224 */ /* 0x000fe400078e0a0d */
[C---:B------:R-:W-:Y:S01]  /*3b80*/  IMAD R78, R7.reuse, R9, R78 ;  /* 0x00000009074e7224 */ /* 0x040fe200078e024e */
[C---:B------:R-:W-:Y:S01]  /*3b90*/  ISETP.GT.U32.AND P1, PT, R7.reuse, R72, PT ;  /* 0x000000480700720c */ /* 0x040fe20003f24070 */
[C---:B------:R-:W-:Y:S01]  /*3ba0*/  IMAD R80, R7.reuse, R13, R80 ;  /* 0x0000000d07507224 */ /* 0x040fe200078e0250 */
[----:B------:R-:W-:Y:S01]  /*3bb0*/  IABS R9, R197 ;  /* 0x000000c500097213 */ /* 0x000fe20000000000 */
[----:B------:R-:W-:Y:S01]  /*3bc0*/  @!P2 IMAD.IADD R12, R12, 0x1, -R7 ;  /* 0x000000010c0ca824 */ /* 0x000fe200078e0a07 */
[----:B------:R-:W-:Y:S01]  /*3bd0*/  ISETP.GT.U32.AND P2, PT, R7, R78, PT ;  /* 0x0000004e0700720c */ /* 0x000fe20003f44070 */
[----:B------:R-:W-:Y:S01]  /*3be0*/  IMAD.HI.U32 R14, R8, R82, RZ ;  /* 0x00000052080e7227 */ /* 0x000fe200078e00ff */
[----:B------:R-:W-:-:S03]  /*3bf0*/  LOP3.LUT R13, R0, 0x40, RZ, 0xc0, !PT ;  /* 0x00000040000d7812 */ /* 0x000fc600078ec0ff */
[--C-:B------:R-:W-:Y:S01]  /*3c00*/  @!P6 IMAD.IADD R74, R74, 0x1, -R7.reuse ;  /* 0x000000014a4ae824 */ /* 0x100fe200078e0a07 */
[C---:B------:R-:W-:Y:S01]  /*3c10*/  ISETP.GT.U32.AND P6, PT, R7.reuse, R80, PT ;  /* 0x000000500700720c */ /* 0x040fe20003fc4070 */
[--C-:B------:R-:W-:Y:S02]  /*3c20*/  @!P4 IMAD.IADD R62, R62, 0x1, -R7.reuse ;  /* 0x000000013e3ec824 */ /* 0x100fe400078e0a07 */
[----:B------:R-:W-:Y:S02]  /*3c30*/  IMAD.MOV R14, RZ, RZ, -R14 ;  /* 0x000000ffff0e7224 */ /* 0x000fe400078e0a0e */
[--C-:B------:R-:W-:Y:S01]  /*3c40*/  @!P1 IMAD.IADD R72, R72, 0x1, -R7.reuse ;  /* 0x0000000148489824 */ /* 0x100fe200078e0a07 */
[C---:B------:R-:W-:Y:S01]  /*3c50*/  ISETP.GT.U32.AND P4, PT, R7.reuse, R62, PT ;  /* 0x0000003e0700720c */ /* 0x040fe20003f84070 */
[C---:B------:R-:W-:Y:S01]  /*3c60*/  IMAD R82, R7.reuse, R14, R82 ;  /* 0x0000000e07527224 */ /* 0x040fe200078e0252 */
[----:B------:R-:W-:Y:S01]  /*3c70*/  SHF.R.U32.HI R14, RZ, 0x4, R248 ;  /* 0x00000004ff0e7819 */ /* 0x000fe200000116f8 */
[----:B------:R-:W-:Y:S01]  /*3c80*/  @!P2 IMAD.IADD R78, R78, 0x1, -R7 ;  /* 0x000000014e4ea824 */ /* 0x000fe200078e0a07 */
[----:B------:R-:W-:Y:S01]  /*3c90*/  ISETP.GE.AND P2, PT, R152, RZ, PT ;  /* 0x000000ff9800720c */ /* 0x000fe20003f46270 */
[----:B------:R-:W-:Y:S01]  /*3ca0*/  IMAD.HI.U32 R8, R8, R9, RZ ;  /* 0x0000000908087227 */ /* 0x000fe200078e00ff */
[----:B------:R-:W-:-:S02]  /*3cb0*/  ISETP.GT.U32.AND P1, PT, R7, R82, PT ;  /* 0x000000520700720c */ /* 0x000fc40003f24070 */
[----:B------:R-:W-:Y:S01]  /*3cc0*/  SGXT.U32 R84, R14, 0xe ;  /* 0x0000000e0e54781a */ /* 0x000fe20000000000 */
[--C-:B------:R-:W-:Y:S01]  /*3cd0*/  @!P6 IMAD.IADD R80, R80, 0x1, -R7.reuse ;  /* 0x000000015050e824 */ /* 0x100fe200078e0a07 */
[C---:B------:R-:W-:Y:S01]  /*3ce0*/  ISETP.GT.U32.AND P6, PT, R7.reuse, R78, PT ;  /* 0x0000004e0700720c */ /* 0x040fe20003fc4070 */
[----:B------:R-:W-:Y:S02]  /*3cf0*/  IMAD.MOV R8, RZ, RZ, -R8 ;  /* 0x000000ffff087224 */ /* 0x000fe400078e0a08 */
[----:B------:R-:W-:Y:S01]  /*3d00*/  @!P4 IMAD.IADD R62, R62, 0x1, -R7 ;  /* 0x000000013e3ec824 */ /* 0x000fe200078e0a07 */
[----:B------:R-:W-:Y:S01]  /*3d10*/  ISETP.GT.U32.AND P4, PT, R7, R76, PT ;  /* 0x0000004c0700720c */ /* 0x000fe20003f84070 */
[----:B------:R-:W-:Y:S01]  /*3d20*/  @!P3 IMAD.MOV R71, RZ, RZ, -R71 ;  /* 0x000000ffff47b224 */ /* 0x000fe200078e0a47 */
[----:B------:R-:W-:Y:S01]  /*3d30*/  ISETP.GE.AND P3, PT, R123, RZ, PT ;  /* 0x000000ff7b00720c */ /* 0x000fe20003f66270 */
[----:B------:R-:W-:Y:S01]  /*3d40*/  IMAD.MOV.U32 R81, RZ, RZ, R62 ;  /* 0x000000ffff517224 */ /* 0x000fe200078e003e */
[----:B------:R1:W-:Y:S01]  /*3d50*/  STL [R1+0x174c], R84 ;  /* 0x00174c5401007387 */ /* 0x0003e20000100800 */
[----:B------:R-:W-:Y:S01]  /*3d60*/  @!P1 IMAD.IADD R82, R82, 0x1, -R7 ;  /* 0x0000000152529824 */ /* 0x000fe200078e0a07 */
[----:B------:R-:W-:Y:S01]  /*3d70*/  CS2R R122, SRZ ;  /* 0x00000000007a7805 */ /* 0x000fe2000001ff00 */
[----:B------:R-:W-:-:S02]  /*3d80*/  IMAD R62, R7, R8, R9 ;  /* 0x00000008073e7224 */ /* 0x000fc400078e0209 */
[----:B------:R-:W-:Y:S01]  /*3d90*/  @!P0 IMAD.MOV R73, RZ, RZ, -R73 ;  /* 0x000000ffff498224 */ /* 0x000fe200078e0a49 */
[----:B------:R-:W-:Y:S01]  /*3da0*/  ISETP.GE.AND P0, PT, R145, RZ, PT ;  /* 0x000000ff9100720c */ /* 0x000fe20003f06270 */
[----:B------:R-:W-:Y:S01]  /*3db0*/  @!P6 IMAD.IADD R78, R78, 0x1, -R7 ;  /* 0x000000014e4ee824 */ /* 0x000fe200078e0a07 */
[C---:B------:R-:W-:Y:S01]  /*3dc0*/  ISETP.GT.U32.AND P1, PT, R7.reuse, R82, PT ;  /* 0x000000520700720c */ /* 0x040fe20003f24070 */
[----:B------:R-:W-:Y:S01]  /*3dd0*/  VIADD R9, R248, 0x20000 ;  /* 0x00020000f8097836 */ /* 0x000fe20000000000 */
[C---:B------:R-:W-:Y:S01]  /*3de0*/  ISETP.GT.U32.AND P6, PT, R7.reuse, R62, PT ;  /* 0x0000003e0700720c */ /* 0x040fe20003fc4070 */
[----:B------:R-:W-:Y:S01]  /*3df0*/  IMAD.SHL.U32 R8, R0, 0x2, RZ ;  /* 0x0000000200087824 */ /* 0x000fe200078e00ff */
[----:B------:R-:W-:Y:S01]  /*3e00*/  CS2R R144, SRZ ;  /* 0x0000000000907805 */ /* 0x000fe2000001ff00 */
[----:B------:R-:W-:Y:S01]  /*3e10*/  IMAD.MOV.U32 R79, RZ, RZ, R22 ;  /* 0x000000ffff4f7224 */ /* 0x000fe200078e0016 */
[----:B------:R-:W-:Y:S01]  /*3e20*/  SHF.R.U32.HI R0, RZ, 0x4, R9 ;  /* 0x00000004ff007819 */ /* 0x000fe20000011609 */
[----:B------:R-:W-:Y:S01]  /*3e30*/  @!P4 IMAD.IADD R76, R76, 0x1, -R7 ;  /* 0x000000014c4cc824 */ /* 0x000fe200078e0a07 */
[----:B------:R-:W-:Y:S01]  /*3e40*/  ISETP.GT.U32.AND P4, PT, R7, R74, PT ;  /* 0x0000004a0700720c */ /* 0x000fe20003f84070 */
[----:B------:R-:W-:Y:S01]  /*3e50*/  @!P3 IMAD.MOV R75, RZ, RZ, -R75 ;  /* 0x000000ffff4bb224 */ /* 0x000fe200078e0a4b */
[----:B------:R-:W-:Y:S01]  /*3e60*/  SGXT.U32 R0, R0, 0xe ;  /* 0x0000000e0000781a */ /* 0x000fe20000000000 */
[----:B------:R-:W-:Y:S01]  /*3e70*/  @!P0 IMAD.MOV R79, RZ, RZ, -R79 ;  /* 0x000000ffff4f8224 */ /* 0x000fe200078e0a4f */
[----:B------:R-:W-:Y:S01]  /*3e80*/  ISETP.GE.AND P3, PT, R147, RZ, PT ;  /* 0x000000ff9300720c */ /* 0x000fe20003f66270 */
[----:B------:R-:W-:Y:S01]  /*3e90*/  @!P5 IMAD.MOV R81, RZ, RZ, -R81 ;  /* 0x000000ffff51d224 */ /* 0x000fe200078e0a51 */
[C---:B------:R-:W-:Y:S01]  /*3ea0*/  ISETP.GT.U32.AND P0, PT, R7.reuse, R76, PT ;  /* 0x0000004c0700720c */ /* 0x040fe20003f04070 */
[----:B------:R-:W-:Y:S01]  /*3eb0*/  IMAD.MOV.U32 R83, RZ, RZ, R12 ;  /* 0x000000ffff537224 */ /* 0x000fe200078e000c */
[----:B------:R-:W-:Y:S01]  /*3ec0*/  ISETP.GT.U32.AND P5, PT, R7, R80, PT ;  /* 0x000000500700720c */ /* 0x000fe20003fa4070 */
[----:B------:R-:W-:Y:S01]  /*3ed0*/  IMAD.MOV.U32 R12, RZ, RZ, RZ ;  /* 0x000000ffff0c7224 */ /* 0x000fe200078e00ff */
[----:B------:R-:W-:Y:S01]  /*3ee0*/  LOP3.LUT R8, R8, 0x7e, RZ, 0xc0, !PT ;  /* 0x0000007e08087812 */ /* 0x000fe200078ec0ff */
[--C-:B------:R-:W-:Y:S01]  /*3ef0*/  @!P1 IMAD.IADD R82, R82, 0x1, -R7.reuse ;  /* 0x0000000152529824 */ /* 0x100fe200078e0a07 */
[----:B------:R-:W-:Y:S01]  /*3f00*/  IADD3 R23, P1, R84, 0x80, RZ ;  /* 0x0000008054177810 */ /* 0x000fe20007f3e0ff */
[--C-:B------:R-:W-:Y:S01]  /*3f10*/  @!P6 IMAD.IADD R62, R62, 0x1, -R7.reuse ;  /* 0x000000013e3ee824 */ /* 0x100fe200078e0a07 */
[----:B------:R-:W-:Y:S01]  /*3f20*/  IADD3 R61, P6, R0, 0x2, RZ ;  /* 0x00000002003d7810 */ /* 0x000fe20007fde0ff */
[----:B------:R-:W-:Y:S01]  /*3f30*/  IMAD.MOV.U32 R15, RZ, RZ, RZ ;  /* 0x000000ffff0f7224 */ /* 0x000fe200078e00ff */
[----:B------:R-:W-:Y:S01]  /*3f40*/  IADD3.X R14, R12, 0x40000040, RZ, P1, !PT ;  /* 0x400000400c0e7810 */ /* 0x000fe20000ffe4ff */
[----:B------:R-:W-:Y:S01]  /*3f50*/  IMAD R12, R13, 0x100, R8 ;  /* 0x000001000d0c7824 */ /* 0x000fe200078e0208 */
[----:B------:R-:W-:Y:S01]  /*3f60*/  ISETP.GT.U32.AND P1, PT, R7, R62, PT ;  /* 0x0000003e0700720c */ /* 0x000fe20003f24070 */
[--C-:B------:R-:W-:Y:S01]  /*3f70*/  @!P4 IMAD.IADD R74, R74, 0x1, -R7.reuse ;  /* 0x000000014a4ac824 */ /* 0x100fe200078e0a07 */
[----:B------:R-:W-:Y:S01]  /*3f80*/  IADD3.X R15, R15, 0x40000040, RZ, P6, !PT ;  /* 0x400000400f0f7810 */ /* 0x000fe200037fe4ff */
[----:B------:R-:W-:Y:S01]  /*3f90*/  @!P0 IMAD.IADD R76, R76, 0x1, -R7 ;  /* 0x000000014c4c8824 */ /* 0x000fe200078e0a07 */
[----:B------:R-:W-:Y:S01]  /*3fa0*/  SHF.R.S32.HI R9, RZ, 0x1f, R28 ;  /* 0x0000001fff097819 */ /* 0x000fe2000001141c */
[----:B------:R-:W-:Y:S01]  /*3fb0*/  @!P3 IMAD.MOV R83, RZ, RZ, -R83 ;  /* 0x000000ffff53b224 */ /* 0x000fe200078e0a53 */
[----:B------:R-:W-:Y:S01]  /*3fc0*/  R2UR UR4, R23 ;  /* 0x00000000170472ca */ /* 0x000fe200000e0000 */
[--C-:B------:R-:W-:Y:S01]  /*3fd0*/  @!P5 IMAD.IADD R80, R80, 0x1, -R7.reuse ;  /* 0x000000015050d824 */ /* 0x100fe200078e0a07 */
[----:B------:R-:W2:Y:S01]  /*3fe0*/  LDC R23, c[0x0][0x23c] ;  /* 0x00008f00ff177b82 */ /* 0x000ea20000000800 */
[----:B------:R-:W-:Y:S01]  /*3ff0*/  R2UR UR5, R14 ;  /* 0x000000000e0572ca */ /* 0x000fe200000e0000 */
[----:B------:R-:W-:Y:S01]  /*4000*/  IMAD R13, R13, 0x80, R8 ;  /* 0x000000800d0d7824 */ /* 0x000fe200078e0208 */
[----:B------:R-:W-:Y:S01]  /*4010*/  R2UR UR7, R15 ;  /* 0x000000000f0772ca */ /* 0x000fe200000e0000 */
[----:B------:R-:W-:Y:S01]  /*4020*/  @!P2 IMAD.MOV R72, RZ, RZ, -R72 ;  /* 0x000000ffff48a224 */ /* 0x000fe200078e0a48 */
[----:B------:R-:W-:Y:S01]  /*4030*/  LEA.HI R22, R9, R28, RZ, 0x7 ;  /* 0x0000001c09167211 */ /* 0x000fe200078f38ff */
[----:B------:R-:W-:Y:S01]  /*4040*/  @!P1 IMAD.IADD R62, R62, 0x1, -R7 ;  /* 0x000000013e3e9824 */ /* 0x000fe200078e0a07 */
[----:B------:R-:W-:Y:S01]  /*4050*/  ISETP.GE.AND P4, PT, R153, RZ, PT ;  /* 0x000000ff9900720c */ /* 0x000fe20003f86270 */
[----:B-1----:R-:W1:Y:S01]  /*4060*/  LDC R84, c[0x0][0x240] ;  /* 0x00009000ff547b82 */ /* 0x002e620000000800 */
[----:B------:R-:W-:Y:S01]  /*4070*/  ISETP.GE.AND P0, PT, R154, RZ, PT ;  /* 0x000000ff9a00720c */ /* 0x000fe20003f06270 */
[----:B------:R-:W-:Y:S01]  /*4080*/  IMAD.MOV.U32 R85, RZ, RZ, R62 ;  /* 0x000000ffff557224 */ /* 0x000fe200078e003e */
[----:B------:R-:W-:Y:S01]  /*4090*/  ISETP.GE.AND P3, PT, R155, RZ, PT ;  /* 0x000000ff9b00720c */ /* 0x000fe20003f66270 */
[-C--:B0-----:R-:W-:Y:S01]  /*40a0*/  IMAD R4, R4, R87.reuse, RZ ;  /* 0x0000005704047224 */ /* 0x081fe200078e02ff */
[----:B------:R-:W-:Y:S01]  /*40b0*/  ISETP.GE.AND P5, PT, R156, RZ, PT ;  /* 0x000000ff9c00720c */ /* 0x000fe20003fa6270 */
[-C--:B------:R-:W-:Y:S01]  /*40c0*/  IMAD R5, R5, R87.reuse, RZ ;  /* 0x0000005705057224 */ /* 0x080fe200078e02ff */
[----:B------:R-:W-:Y:S01]  /*40d0*/  ISETP.GE.AND P6, PT, R60, RZ, PT ;  /* 0x000000ff3c00720c */ /* 0x000fe20003fc6270 */
[----:B------:R-:W0:Y:S01]  /*40e0*/  LDC.64 R14, c[0x0][0x210] ;  /* 0x00008400ff0e7b82 */ /* 0x000e220000000a00 */
[----:B------:R-:W-:Y:S01]  /*40f0*/  ISETP.GE.AND P2, PT, R197, RZ, PT ;  /* 0x000000ffc500720c */ /* 0x000fe20003f46270 */
[----:B------:R-:W-:Y:S01]  /*4100*/  IMAD R2, R2, R87, RZ ;  /* 0x0000005702027224 */ /* 0x000fe200078e02ff */
[----:B------:R-:W-:Y:S01]  /*4110*/  R2UR UR34, R0 ;  /* 0x00000000002272ca */ /* 0x000fe200000e0000 */
[----:B------:R-:W-:Y:S01]  /*4120*/  @!P4 IMAD.MOV R74, RZ, RZ, -R74 ;  /* 0x000000ffff4ac224 */ /* 0x000fe200078e0a4a */
[----:B------:R-:W-:Y:S01]  /*4130*/  ISETP.NE.AND P1, PT, R3, RZ, PT ;  /* 0x000000ff0300720c */ /* 0x000fe20003f25270 */
[----:B------:R-:W-:Y:S01]  /*4140*/  @!P0 IMAD.MOV R76, RZ, RZ, -R76 ;  /* 0x000000ffff4c8224 */ /* 0x000fe200078e0a4c */
[----:B------:R-:W-:Y:S01]  /*4150*/  LOP3.LUT R0, RZ, R3, RZ, 0x33, !PT ;  /* 0x00000003ff007212 */ /* 0x000fe200078e33ff */
[----:B------:R-:W3:Y:S01]  /*4160*/  LDC.64 R8, c[0x0][0x218] ;  /* 0x00008600ff087b82 */ /* 0x000ee20000000a00 */
[----:B------:R-:W-:Y:S01]  /*4170*/  @!P3 IMAD.MOV R78, RZ, RZ, -R78 ;  /* 0x000000ffff4eb224 */ /* 0x000fe200078e0a4e */
[----:B------:R-:W-:Y:S01]  /*4180*/  R2UR UR6, R61 ;  /* 0x000000003d0672ca */ /* 0x000fe200000e0000 */
[----:B------:R-:W-:Y:S01]  /*4190*/  @!P5 IMAD.MOV R80, RZ, RZ, -R80 ;  /* 0x000000ffff50d224 */ /* 0x000fe200078e0a50 */
[C---:B------:R-:W-:Y:S01]  /*41a0*/  SEL R3, R0.reuse, R11, !P1 ;  /* 0x0000000b00037207 */ /* 0x040fe20004800000 */
[----:B------:R-:W-:Y:S01]  /*41b0*/  @!P6 IMAD.MOV R82, RZ, RZ, -R82 ;  /* 0x000000ffff52e224 */ /* 0x000fe200078e0a52 */
[C---:B------:R-:W-:Y:S01]  /*41c0*/  SEL R10, R0.reuse, R10, !P1 ;  /* 0x0000000a000a7207 */ /* 0x040fe20004800000 */
[----:B------:R-:W-:Y:S01]  /*41d0*/  @!P2 IMAD.MOV R85, RZ, RZ, -R85 ;  /* 0x000000ffff55a224 */ /* 0x000fe200078e0a55 */
[----:B------:R-:W-:Y:S01]  /*41e0*/  SEL R7, R0, R16, !P1 ;  /* 0x0000001000077207 */ /* 0x000fe20004800000 */
[----:B------:R-:W-:Y:S01]  /*41f0*/  IMAD R6, R6, R87, RZ ;  /* 0x0000005706067224 */ /* 0x000fe200078e02ff */
[C---:B------:R-:W-:Y:S01]  /*4200*/  SEL R28, R0.reuse, R17, !P1 ;  /* 0x00000011001c7207 */ /* 0x040fe20004800000 */
[----:B-1----:R-:W-:Y:S01]  /*4210*/  IMAD R3, R3, R84, RZ ;  /* 0x0000005403037224 */ /* 0x002fe200078e02ff */
[----:B------:R-:W-:Y:S01]  /*4220*/  SEL R60, R0, R18, !P1 ;  /* 0x00000012003c7207 */ /* 0x000fe20004800000 */
[-C--:B------:R-:W-:Y:S01]  /*4230*/  IMAD R10, R10, R84.reuse, RZ ;  /* 0x000000540a0a7224 */ /* 0x080fe200078e02ff */
[C---:B------:R-:W-:Y:S01]  /*4240*/  SEL R61, R0.reuse, R19, !P1 ;  /* 0x00000013003d7207 */ /* 0x040fe20004800000 */
[----:B------:R-:W-:Y:S01]  /*4250*/  IMAD R7, R7, R84, RZ ;  /* 0x0000005407077224 */ /* 0x000fe200078e02ff */
[----:B------:R-:W-:Y:S01]  /*4260*/  SEL R62, R0, R20, !P1 ;  /* 0x00000014003e7207 */ /* 0x000fe20004800000 */
[-C--:B------:R-:W-:Y:S01]  /*4270*/  IMAD R28, R28, R84.reuse, RZ ;  /* 0x000000541c1c7224 */ /* 0x080fe200078e02ff */
[----:B------:R-:W-:Y:S01]  /*4280*/  SEL R63, R0, R21, !P1 ;  /* 0x00000015003f7207 */ /* 0x000fe20004800000 */
[----:B------:R-:W-:Y:S01]  /*4290*/  IMAD R60, R60, R84, RZ ;  /* 0x000000543c3c7224 */ /* 0x000fe200078e02ff */
[C---:B------:R-:W-:Y:S01]  /*42a0*/  SEL R24, R0.reuse, R24, !P1 ;  /* 0x0000001800187207 */ /* 0x040fe20004800000 */
[-C--:B------:R-:W-:Y:S01]  /*42b0*/  IMAD R61, R61, R84.reuse, RZ ;  /* 0x000000543d3d7224 */ /* 0x080fe200078e02ff */
[----:B------:R-:W-:Y:S01]  /*42c0*/  SEL R25, R0, R25, !P1 ;  /* 0x0000001900197207 */ /* 0x000fe20004800000 */
[----:B------:R-:W-:Y:S01]  /*42d0*/  IMAD R62, R62, R84, RZ ;  /* 0x000000543e3e7224 */ /* 0x000fe200078e02ff */
[C---:B------:R-:W-:Y:S01]  /*42e0*/  SEL R26, R0.reuse, R26, !P1 ;  /* 0x0000001a001a7207 */ /* 0x040fe20004800000 */
[-C--:B------:R-:W-:Y:S01]  /*42f0*/  IMAD R63, R63, R84.reuse, RZ ;  /* 0x000000543f3f7224 */ /* 0x080fe200078e02ff */
[----:B------:R-:W-:Y:S01]  /*4300*/  SEL R27, R0, R27, !P1 ;  /* 0x0000001b001b7207 */ /* 0x000fe20004800000 */
[-C--:B------:R-:W-:Y:S01]  /*4310*/  IMAD R24, R24, R84.reuse, RZ ;  /* 0x0000005418187224 */ /* 0x080fe200078e02ff */
[C---:B------:R-:W-:Y:S01]  /*4320*/  SEL R31, R0.reuse, R31, !P1 ;  /* 0x0000001f001f7207 */ /* 0x040fe20004800000 */
[----:B------:R-:W-:Y:S01]  /*4330*/  IMAD R25, R25, R84, RZ ;  /* 0x0000005419197224 */ /* 0x000fe200078e02ff */
[----:B------:R-:W-:Y:S01]  /*4340*/  SEL R32, R0, R32, !P1 ;  /* 0x0000002000207207 */ /* 0x000fe20004800000 */
[-C--:B------:R-:W-:Y:S01]  /*4350*/  IMAD R26, R26, R84.reuse, RZ ;  /* 0x000000541a1a7224 */ /* 0x080fe200078e02ff */
[C---:B------:R-:W-:Y:S01]  /*4360*/  SEL R33, R0.reuse, R33, !P1 ;  /* 0x0000002100217207 */ /* 0x040fe20004800000 */
        /* <DEDUP_REMOVED lines=34> */
[----:B------:R-:W-:Y:S01]  /*4590*/  IMAD R45, R45, R84, RZ ;  /* 0x000000542d2d7224 */ /* 0x000fe200078e02ff */
[----:B------:R-:W-:Y:S01]  /*45a0*/  SEL R50, R0, R50, !P1 ;  /* 0x0000003200327207 */ /* 0x000fe20004800000 */
[-C--:B------:R-:W-:Y:S01]  /*45b0*/  IMAD R46, R46, R84.reuse, RZ ;  /* 0x000000542e2e7224 */ /* 0x080fe200078e02ff */
[C---:B------:R-:W-:Y:S01]  /*45c0*/  SEL R49, R0.reuse, R49, !P1 ;  /* 0x0000003100317207 */ /* 0x040fe20004800000 */
[-C--:B------:R-:W-:Y:S01]  /*45d0*/  IMAD R47, R47, R84.reuse, RZ ;  /* 0x000000542f2f7224 */ /* 0x080fe200078e02ff */
[----:B------:R-:W-:Y:S01]  /*45e0*/  SEL R51, R0, R51, !P1 ;  /* 0x0000003300337207 */ /* 0x000fe20004800000 */
        /* <DEDUP_REMOVED lines=20> */
[----:B------:R-:W-:Y:S01]  /*4730*/  IMAD R58, R58, R84, RZ ;  /* 0x000000543a3a7224 */ /* 0x000fe200078e02ff */
[C---:B------:R-:W-:Y:S01]  /*4740*/  SEL R66, R0.reuse, R66, !P1 ;  /* 0x0000004200427207 */ /* 0x040fe20004800000 */
[-C--:B------:R-:W-:Y:S01]  /*4750*/  IMAD R59, R59, R84.reuse, RZ ;  /* 0x000000543b3b7224 */ /* 0x080fe200078e02ff */
[C---:B------:R-:W-:Y:S01]  /*4760*/  SEL R67, R0.reuse, R67, !P1 ;  /* 0x0000004300437207 */ /* 0x040fe20004800000 */
[-C--:B------:R-:W-:Y:S01]  /*4770*/  IMAD R65, R65, R84.reuse, RZ ;  /* 0x0000005441417224 */ /* 0x080fe200078e02ff */
[----:B------:R-:W-:Y:S01]  /*4780*/  SEL R69, R0, R69, !P1 ;  /* 0x0000004500457207 */ /* 0x000fe20004800000 */
[-C--:B------:R-:W-:Y:S01]  /*4790*/  IMAD R64, R64, R84.reuse, RZ ;  /* 0x0000005440407224 */ /* 0x080fe200078e02ff */
[----:B------:R-:W-:Y:S01]  /*47a0*/  SEL R71, R0, R71, !P1 ;  /* 0x0000004700477207 */ /* 0x000fe20004800000 */
[-C--:B------:R-:W-:Y:S01]  /*47b0*/  IMAD R66, R66, R84.reuse, RZ ;  /* 0x0000005442427224 */ /* 0x080fe200078e02ff */
[C---:B------:R-:W-:Y:S01]  /*47c0*/  SEL R73, R0.reuse, R73, !P1 ;  /* 0x0000004900497207 */ /* 0x040fe20004800000 */
[----:B------:R-:W-:Y:S01]  /*47d0*/  IMAD R67, R67, R84, RZ ;  /* 0x0000005443437224 */ /* 0x000fe200078e02ff */
[C---:B------:R-:W-:Y:S01]  /*47e0*/  SEL R68, R0.reuse, R68, !P1 ;  /* 0x0000004400447207 */ /* 0x040fe20004800000 */
        /* <DEDUP_REMOVED lines=10> */
[-C--:B------:R-:W-:Y:S01]  /*4890*/  IMAD R75, R75, R84.reuse, RZ ;  /* 0x000000544b4b7224 */ /* 0x080fe200078e02ff */
[C---:B------:R-:W-:Y:S01]  /*48a0*/  SEL R83, R0.reuse, R83, !P1 ;  /* 0x0000005300537207 */ /* 0x040fe20004800000 */
[----:B------:R-:W-:Y:S01]  /*48b0*/  IMAD R77, R77, R84, RZ ;  /* 0x000000544d4d7224 */ /* 0x000fe200078e02ff */
[C---:B------:R-:W-:Y:S01]  /*48c0*/  SEL R72, R0.reuse, R72, !P1 ;  /* 0x0000004800487207 */ /* 0x040fe20004800000 */
[----:B------:R-:W-:Y:S01]  /*48d0*/  IMAD R79, R79, R84, RZ ;  /* 0x000000544f4f7224 */ /* 0x000fe200078e02ff */
[C---:B------:R-:W-:Y:S01]  /*48e0*/  SEL R74, R0.reuse, R74, !P1 ;  /* 0x0000004a004a7207 */ /* 0x040fe20004800000 */
[----:B------:R-:W-:Y:S01]  /*48f0*/  IMAD R81, R81, R84, RZ ;  /* 0x0000005451517224 */ /* 0x000fe200078e02ff */
[C---:B------:R-:W-:Y:S01]  /*4900*/  SEL R76, R0.reuse, R76, !P1 ;  /* 0x0000004c004c7207 */ /* 0x040fe20004800000 */
[----:B------:R-:W-:Y:S01]  /*4910*/  IMAD R83, R83, R84, RZ ;  /* 0x0000005453537224 */ /* 0x000fe200078e02ff */
[----:B------:R-:W-:Y:S01]  /*4920*/  SEL R78, R0, R78, !P1 ;  /* 0x0000004e004e7207 */ /* 0x000fe20004800000 */
[----:B------:R-:W-:Y:S01]  /*4930*/  IMAD R72, R72, R84, RZ ;  /* 0x0000005448487224 */ /* 0x000fe200078e02ff */
[----:B------:R-:W-:Y:S01]  /*4940*/  SEL R80, R0, R80, !P1 ;  /* 0x0000005000507207 */ /* 0x000fe20004800000 */
[----:B------:R-:W-:Y:S01]  /*4950*/  IMAD R74, R74, R84, RZ ;  /* 0x000000544a4a7224 */ /* 0x000fe200078e02ff */
[----:B------:R-:W-:Y:S01]  /*4960*/  SEL R82, R0, R82, !P1 ;  /* 0x0000005200527207 */ /* 0x000fe20004800000 */
[----:B------:R-:W-:Y:S01]  /*4970*/  IMAD R76, R76, R84, RZ ;  /* 0x000000544c4c7224 */ /* 0x000fe200078e02ff */
[----:B------:R-:W-:Y:S01]  /*4980*/  SEL R85, R0, R85, !P1 ;  /* 0x0000005500557207 */ /* 0x000fe20004800000 */
[----:B--2---:R-:W-:Y:S01]  /*4990*/  IMAD R0, R196, R23, RZ ;  /* 0x00000017c4007224 */ /* 0x004fe200078e02ff */
[----:B0-----:R-:W-:Y:S01]  /*49a0*/  LEA R18, P1, R4, R14, 0x1 ;  /* 0x0000000e04127211 */ /* 0x001fe200078208ff */
[----:B------:R-:W-:Y:S01]  /*49b0*/  IMAD R78, R78, R84, RZ ;  /* 0x000000544e4e7224 */ /* 0x000fe200078e02ff */
[----:B------:R-:W-:Y:S01]  /*49c0*/  LEA R20, P0, R5, R14, 0x1 ;  /* 0x0000000e05147211 */ /* 0x000fe200078008ff */
[----:B------:R-:W0:Y:S01]  /*49d0*/  LDC R11, c[0x0][0x238] ;  /* 0x00008e00ff0b7b82 */ /* 0x000e220000000800 */
[----:B---3--:R-:W-:Y:S01]  /*49e0*/  LEA R8, P4, R0, R8, 0x1 ;  /* 0x0000000800087211 */ /* 0x008fe200078808ff */
[----:B------:R-:W-:Y:S01]  /*49f0*/  IMAD R80, R80, R84, RZ ;  /* 0x0000005450507224 */ /* 0x000fe200078e02ff */
[----:B------:R-:W-:Y:S01]  /*4a00*/  LEA R16, P2, R2, R14, 0x1 ;  /* 0x0000000e02107211 */ /* 0x000fe200078408ff */
[----:B------:R-:W-:Y:S01]  /*4a10*/  IMAD R82, R82, R84, RZ ;  /* 0x0000005452527224 */ /* 0x000fe200078e02ff */
[----:B------:R-:W-:Y:S01]  /*4a20*/  LEA R14, P3, R6, R14, 0x1 ;  /* 0x0000000e060e7211 */ /* 0x000fe200078608ff */
[----:B------:R-:W-:Y:S01]  /*4a30*/  IMAD R85, R85, R84, RZ ;  /* 0x0000005455557224 */ /* 0x000fe200078e02ff */
[-C--:B------:R-:W-:Y:S01]  /*4a40*/  LEA.HI.X.SX32 R19, R4, R15.reuse, 0x1, P1 ;  /* 0x0000000f04137211 */ /* 0x080fe200008f0eff */
[----:B------:R-:W-:Y:S01]  /*4a50*/  UIADD3.64 UR10, UR4, 0x380, URZ ;  /* 0x00000380040a7897 */ /* 0x000fe2000fffe03f */
[-C--:B------:R-:W-:Y:S01]  /*4a60*/  LEA.HI.X.SX32 R21, R5, R15.reuse, 0x1, P0 ;  /* 0x0000000f05157211 */ /* 0x080fe200000f0eff */
[----:B------:R-:W-:Y:S01]  /*4a70*/  UIADD3.64 UR10, UR4, 0x480, URZ ;  /* 0x00000480040a7897 */ /* 0x000fe2000fffe03f */
[-C--:B------:R-:W-:Y:S01]  /*4a80*/  LEA.HI.X.SX32 R17, R2, R15.reuse, 0x1, P2 ;  /* 0x0000000f02117211 */ /* 0x080fe200010f0eff */
[----:B------:R-:W-:Y:S01]  /*4a90*/  UIADD3.64 UR14, UR4, 0x400, URZ ;  /* 0x00000400040e7897 */ /* 0x000fe2000fffe03f */
[-C--:B------:R-:W-:Y:S01]  /*4aa0*/  LEA R4, P6, R3, R8.reuse, 0x1 ;  /* 0x0000000803047211 */ /* 0x080fe200078c08ff */
[----:B------:R-:W-:Y:S01]  /*4ab0*/  UIADD3.64 UR10, UR4, 0x580, URZ ;  /* 0x00000580040a7897 */ /* 0x000fe2000fffe03f */
[----:B------:R-:W-:Y:S01]  /*4ac0*/  LEA.HI.X.SX32 R15, R6, R15, 0x1, P3 ;  /* 0x0000000f060f7211 */ /* 0x000fe200018f0eff */
[----:B------:R-:W-:Y:S01]  /*4ad0*/  UIADD3.64 UR14, UR4, 0x500, URZ ;  /* 0x00000500040e7897 */ /* 0x000fe2000fffe03f */
[----:B------:R-:W-:Y:S01]  /*4ae0*/  LEA.HI.X.SX32 R9, R0, R9, 0x1, P4 ;  /* 0x0000000900097211 */ /* 0x000fe200020f0eff */
[----:B------:R1:W-:Y:S01]  /*4af0*/  STL [R1+0x554], R4 ;  /* 0x0005540401007387 */ /* 0x0003e20000100800 */
[-C--:B------:R-:W-:Y:S01]  /*4b00*/  LEA R2, P5, R10, R8.reuse, 0x1 ;  /* 0x000000080a027211 */ /* 0x080fe200078a08ff */
[----:B------:R-:W-:Y:S01]  /*4b10*/  UIADD3.64 UR10, UR4, 0x680, URZ ;  /* 0x00000680040a7897 */ /* 0x000fe2000fffe03f */
[----:B------:R-:W-:Y:S01]  /*4b20*/  LEA R0, P3, R7, R8, 0x1 ;  /* 0x0000000807007211 */ /* 0x000fe200078608ff */
[----:B------:R-:W-:Y:S01]  /*4b30*/  UIADD3.64 UR14, UR4, 0x600, URZ ;  /* 0x00000600040e7897 */ /* 0x000fe2000fffe03f */
[----:B------:R-:W-:Y:S01]  /*4b40*/  CS2R R196, SRZ ;  /* 0x0000000000c47805 */ /* 0x000fe2000001ff00 */
[----:B------:R2:W-:Y:S01]  /*4b50*/  STL [R1+0x55c], R2 ;  /* 0x00055c0201007387 */ /* 0x0005e20000100800 */
[----:B0-----:R-:W-:Y:S01]  /*4b60*/  IMAD R87, R11, 0x7f, RZ ;  /* 0x0000007f0b577824 */ /* 0x001fe200078e02ff */
[----:B------:R-:W-:Y:S01]  /*4b70*/  UIADD3.64 UR10, UR4, 0x780, URZ ;  /* 0x00000780040a7897 */ /* 0x000fe2000fffe03f */
[----:B------:R-:W-:-:S02]  /*4b80*/  CS2R R152, SRZ ;  /* 0x0000000000987805 */ /* 0x000fc4000001ff00 */
[-C--:B-1----:R-:W-:Y:S01]  /*4b90*/  LEA R4, P2, R28, R8.reuse, 0x1 ;  /* 0x000000081c047211 */ /* 0x082fe200078408ff */
[----:B------:R0:W-:Y:S01]  /*4ba0*/  STL [R1+0x564], R0 ;  /* 0x0005640001007387 */ /* 0x0001e20000100800 */
[----:B------:R-:W-:Y:S01]  /*4bb0*/  UIADD3.64 UR14, UR4, 0x700, URZ ;  /* 0x00000700040e7897 */ /* 0x000fe2000fffe03f */
[----:B------:R-:W-:Y:S01]  /*4bc0*/  CS2R R154, SRZ ;  /* 0x00000000009a7805 */ /* 0x000fe2000001ff00 */
[----:B------:R-:W-:Y:S01]  /*4bd0*/  UIADD3.64 UR10, UR4, 0x880, URZ ;  /* 0x00000880040a7897 */ /* 0x000fe2000fffe03f */
[----:B------:R1:W-:Y:S01]  /*4be0*/  STL [R1+0x56c], R4 ;  /* 0x00056c0401007387 */ /* 0x0003e20000100800 */
[----:B--2---:R-:W-:Y:S01]  /*4bf0*/  LEA R2, P1, R60, R8, 0x1 ;  /* 0x000000083c027211 */ /* 0x004fe200078208ff */
[----:B------:R-:W-:Y:S01]  /*4c00*/  UIADD3.64 UR14, UR4, 0x800, URZ ;  /* 0x00000800040e7897 */ /* 0x000fe2000fffe03f */
[----:B------:R-:W-:Y:S01]  /*4c10*/  CS2R R156, SRZ ;  /* 0x00000000009c7805 */ /* 0x000fe2000001ff00 */
[----:B------:R-:W-:Y:S01]  /*4c20*/  UIADD3.64 UR10, UR4, 0x980, URZ ;  /* 0x00000980040a7897 */ /* 0x000fe2000fffe03f */
[----:B------:R-:W-:-:S02]  /*4c30*/  CS2R R146, SRZ ;  /* 0x0000000000927805 */ /* 0x000fc4000001ff00 */
[-C--:B0-----:R-:W-:Y:S01]  /*4c40*/  LEA R0, P0, R61, R8.reuse, 0x1 ;  /* 0x000000083d007211 */ /* 0x081fe200078008ff */
[----:B------:R0:W-:Y:S01]  /*4c50*/  STL [R1+0x574], R2 ;  /* 0x0005740201007387 */ /* 0x0001e20000100800 */
[----:B------:R-:W-:Y:S01]  /*4c60*/  UIADD3.64 UR14, UR4, 0x900, URZ ;  /* 0x00000900040e7897 */ /* 0x000fe2000fffe03f */
[-C--:B-1----:R-:W-:Y:S02]  /*4c70*/  LEA R4, P4, R62, R8.reuse, 0x1 ;  /* 0x000000083e047211 */ /* 0x082fe400078808ff */
[----:B------:R1:W-:Y:S01]  /*4c80*/  STL [R1+0x57c], R0 ;  /* 0x00057c0001007387 */ /* 0x0003e20000100800 */
[----:B------:R-:W-:Y:S02]  /*4c90*/  UIADD3.64 UR10, UR4, 0xa80, URZ ;  /* 0x00000a80040a7897 */ /* 0x000fe4000fffe03f */
[----:B------:R-:W-:Y:S01]  /*4ca0*/  UIADD3.64 UR14, UR4, 0xa00, URZ ;  /* 0x00000a00040e7897 */ /* 0x000fe2000fffe03f */
[----:B------:R-:W-:Y:S01]  /*4cb0*/  STL [R1+0x584], R4 ;  /* 0x0005840401007387 */ /* 0x000fe20000100800 */
[----:B------:R-:W-:Y:S01]  /*4cc0*/  UIADD3.64 UR10, UR4, 0xb80, URZ ;  /* 0x00000b80040a7897 */ /* 0x000fe2000fffe03f */
[-C--:B0-----:R-:W-:Y:S01]  /*4cd0*/  LEA.HI.X.SX32 R2, R3, R9.reuse, 0x1, P6 ;  /* 0x0000000903027211 */ /* 0x081fe200030f0eff */
[----:B------:R-:W-:Y:S01]  /*4ce0*/  UIADD3.64 UR14, UR4, 0xb00, URZ ;  /* 0x00000b00040e7897 */ /* 0x000fe2000fffe03f */
[----:B------:R-:W-:Y:S01]  /*4cf0*/  LEA.HI.X.SX32 R3, R10, R9, 0x1, P5 ;  /* 0x000000090a037211 */ /* 0x000fe200028f0eff */
[----:B------:R-:W-:Y:S01]  /*4d00*/  IMAD R10, R11, 0x74, RZ ;  /* 0x000000740b0a7824 */ /* 0x000fe200078e02ff */
[----:B-1----:R-:W-:Y:S01]  /*4d10*/  LEA R0, P6, R63, R8, 0x1 ;  /* 0x000000083f007211 */ /* 0x002fe200078c08ff */
[----:B------:R0:W-:Y:S01]  /*4d20*/  STL [R1+0x550], R2 ;  /* 0x0005500201007387 */ /* 0x0001e20000100800 */
[----:B------:R-:W-:-:S02]  /*4d30*/  UIADD3.64 UR10, UR4, 0xc80, URZ ;  /* 0x00000c80040a7897 */ /* 0x000fc4000fffe03f */
[----:B------:R-:W-:Y:S01]  /*4d40*/  UIADD3.64 UR14, UR4, 0xc00, URZ ;  /* 0x00000c00040e7897 */ /* 0x000fe2000fffe03f */
[----:B------:R1:W-:Y:S01]  /*4d50*/  STL [R1+0x58c], R0 ;  /* 0x00058c0001007387 */ /* 0x0003e20000100800 */
[----:B------:R-:W-:Y:S02]  /*4d60*/  UIADD3.64 UR10, UR4, 0xd00, URZ ;  /* 0x00000d00040a7897 */ /* 0x000fe4000fffe03f */
[----:B------:R-:W-:Y:S01]  /*4d70*/  UIADD3.64 UR18, UR4, 0xd80, URZ ;  /* 0x00000d8004127897 */ /* 0x000fe2000fffe03f */
[----:B------:R2:W-:Y:S01]  /*4d80*/  STL [R1+0x558], R3 ;  /* 0x0005580301007387 */ /* 0x0005e20000100800 */
[----:B------:R-:W-:Y:S01]  /*4d90*/  UIADD3.64 UR14, UR4, 0xe00, URZ ;  /* 0x00000e00040e7897 */ /* 0x000fe2000fffe03f */
[-C--:B0-----:R-:W-:Y:S01]  /*4da0*/  LEA R2, P5, R24, R8.reuse, 0x1 ;  /* 0x0000000818027211 */ /* 0x081fe200078a08ff */
[----:B------:R-:W-:Y:S02]  /*4db0*/  UIADD3.64 UR10, UR4, 0xe80, URZ ;  /* 0x00000e80040a7897 */ /* 0x000fe4000fffe03f */
[----:B------:R-:W-:Y:S01]  /*4dc0*/  UIADD3.64 UR18, UR4, 0xf00, URZ ;  /* 0x00000f0004127897 */ /* 0x000fe2000fffe03f */
[----:B-1----:R-:W-:Y:S01]  /*4dd0*/  LEA.HI.X.SX32 R0, R7, R9, 0x1, P3 ;  /* 0x0000000907007211 */ /* 0x002fe200018f0eff */
[----:B------:R0:W-:Y:S01]  /*4de0*/  STL [R1+0x594], R2 ;  /* 0x0005940201007387 */ /* 0x0001e20000100800 */
[----:B------:R-:W-:Y:S01]  /*4df0*/  IMAD.WIDE R6, R87, 0x2, R18 ;  /* 0x0000000257067825 */ /* 0x000fe200078e0212 */
[----:B------:R-:W-:Y:S01]  /*4e00*/  UIADD3.64 UR14, UR4, 0xf80, URZ ;  /* 0x00000f80040e7897 */ /* 0x000fe2000fffe03f */
[----:B--2---:R-:W-:Y:S01]  /*4e10*/  LEA R3, P3, R25, R8, 0x1 ;  /* 0x0000000819037211 */ /* 0x004fe200078608ff */
[----:B------:R1:W-:Y:S01]  /*4e20*/  STL [R1+0x560], R0 ;  /* 0x0005600001007387 */ /* 0x0003e20000100800 */
[----:B------:R-:W-:-:S02]  /*4e30*/  UIADD3.64 UR10, UR4, 0x1000, URZ ;  /* 0x00001000040a7897 */ /* 0x000fc4000fffe03f */
[----:B------:R-:W-:Y:S01]  /*4e40*/  UIADD3.64 UR18, UR4, 0x1080, URZ ;  /* 0x0000108004127897 */ /* 0x000fe2000fffe03f */
[----:B------:R2:W-:Y:S01]  /*4e50*/  STL [R1+0x59c], R3 ;  /* 0x00059c0301007387 */ /* 0x0005e20000100800 */
[----:B------:R-:W-:Y:S01]  /*4e60*/  UIADD3.64 UR14, UR4, 0x1100, URZ ;  /* 0x00001100040e7897 */ /* 0x000fe2000fffe03f */
[-C--:B0-----:R-:W-:Y:S01]  /*4e70*/  LEA.HI.X.SX32 R2, R28, R9.reuse, 0x1, P2 ;  /* 0x000000091c027211 */ /* 0x081fe200010f0eff */
[----:B------:R-:W-:Y:S02]  /*4e80*/  UIADD3.64 UR10, UR4, 0x1180, URZ ;  /* 0x00001180040a7897 */ /* 0x000fe4000fffe03f */
[----:B------:R-:W-:Y:S01]  /*4e90*/  UIADD3.64 UR18, UR4, 0x1200, URZ ;  /* 0x0000120004127897 */ /* 0x000fe2000fffe03f */
[----:B-1----:R-:W-:Y:S01]  /*4ea0*/  LEA R0, P2, R26, R8, 0x1 ;  /* 0x000000081a007211 */ /* 0x002fe200078408ff */
[----:B------:R0:W-:Y:S01]  /*4eb0*/  STL [R1+0x568], R2 ;  /* 0x0005680201007387 */ /* 0x0001e20000100800 */
[----:B------:R-:W-:Y:S01]  /*4ec0*/  UIADD3.64 UR14, UR4, 0x1280, URZ ;  /* 0x00001280040e7897 */ /* 0x000fe2000fffe03f */
[----:B--2---:R-:W-:-:S02]  /*4ed0*/  LEA.HI.X.SX32 R3, R60, R9, 0x1, P1 ;  /* 0x000000093c037211 */ /* 0x004fc400008f0eff */
[----:B------:R1:W-:Y:S01]  /*4ee0*/  STL [R1+0x5a4], R0 ;  /* 0x0005a40001007387 */ /* 0x0003e20000100800 */
[----:B------:R-:W-:Y:S02]  /*4ef0*/  UIADD3.64 UR10, UR4, 0x1300, URZ ;  /* 0x00001300040a7897 */ /* 0x000fe4000fffe03f */
[----:B------:R-:W-:Y:S01]  /*4f00*/  UIADD3.64 UR18, UR4, 0x1380, URZ ;  /* 0x0000138004127897 */ /* 0x000fe2000fffe03f */
[----:B------:R2:W-:Y:S01]  /*4f10*/  STL [R1+0x570], R3 ;  /* 0x0005700301007387 */ /* 0x0005e20000100800 */
[----:B------:R-:W-:Y:S01]  /*4f20*/  UIADD3.64 UR14, UR4, 0x1400, URZ ;  /* 0x00001400040e7897 */ /* 0x000fe2000fffe03f */
[----:B0-----:R-:W-:Y:S01]  /*4f30*/  LEA R2, P1, R27, R8, 0x1 ;  /* 0x000000081b027211 */ /* 0x001fe200078208ff */
[----:B------:R-:W-:Y:S02]  /*4f40*/  UIADD3.64 UR10, UR4, 0x1480, URZ ;  /* 0x00001480040a7897 */ /* 0x000fe4000fffe03f */
[----:B------:R-:W-:Y:S01]  /*4f50*/  UIADD3.64 UR18, UR4, 0x1500, URZ ;  /* 0x0000150004127897 */ /* 0x000fe2000fffe03f */
[----:B-1----:R-:W-:Y:S01]  /*4f60*/  LEA.HI.X.SX32 R0, R61, R9, 0x1, P0 ;  /* 0x000000093d007211 */ /* 0x002fe200000f0eff */
[----:B------:R0:W-:Y:S01]  /*4f70*/  STL [R1+0x5ac], R2 ;  /* 0x0005ac0201007387 */ /* 0x0001e20000100800 */
[----:B------:R-:W-:Y:S01]  /*4f80*/  UIADD3.64 UR14, UR4, 0x1580, URZ ;  /* 0x00001580040e7897 */ /* 0x000fe2000fffe03f */
[----:B------:R-:W-:-:S02]  /*4f90*/  CS2R R60, SRZ ;  /* 0x00000000003c7805 */ /* 0x000fc4000001ff00 */
[-C--:B--2---:R-:W-:Y:S01]  /*4fa0*/  LEA R3, P0, R31, R8.reuse, 0x1 ;  /* 0x000000081f037211 */ /* 0x084fe200078008ff */
[----:B------:R1:W-:Y:S01]  /*4fb0*/  STL [R1+0x578], R0 ;  /* 0x0005780001007387 */ /* 0x0003e20000100800 */
[----:B------:R-:W-:Y:S02]  /*4fc0*/  UIADD3.64 UR10, UR4, 0x1600, URZ ;  /* 0x00001600040a7897 */ /* 0x000fe4000fffe03f */
        /* <DEDUP_REMOVED lines=11> */
[----:B------:R-:W-:Y:S01]  /*5080*/  CS2R R62, SRZ ;  /* 0x00000000003e7805 */ /* 0x000fe2000001ff00 */
[----:B------:R-:W-:Y:S02]  /*5090*/  UIADD3.64 UR10, UR4, 0x1900, URZ ;  /* 0x00001900040a7897 */ /* 0x000fe4000fffe03f */
[----:B------:R2:W-:Y:S01]  /*50a0*/  STL [R1+0x588], R3 ;  /* 0x0005880301007387 */ /* 0x0005e20000100800 */
[----:B------:R-:W-:Y:S01]  /*50b0*/  UIADD3.64 UR18, UR4, 0x1980, URZ ;  /* 0x0000198004127897 */ /* 0x000fe2000fffe03f */
[-C--:B0-----:R-:W-:Y:S01]  /*50c0*/  LEA R2, P6, R33, R8.reuse, 0x1 ;  /* 0x0000000821027211 */ /* 0x081fe200078c08ff */
[----:B------:R-:W-:Y:S02]  /*50d0*/  UIADD3.64 UR14, UR4, 0x1a00, URZ ;  /* 0x00001a00040e7897 */ /* 0x000fe4000fffe03f */
[----:B------:R-:W-:Y:S01]  /*50e0*/  UIADD3.64 UR10, UR4, 0x1a80, URZ ;  /* 0x00001a80040a7897 */ /* 0x000fe2000fffe03f */
[----:B-1----:R-:W-:Y:S01]  /*50f0*/  LEA.HI.X.SX32 R0, R24, R9, 0x1, P5 ;  /* 0x0000000918007211 */ /* 0x002fe200028f0eff */
[----:B------:R0:W-:Y:S01]  /*5100*/  STL [R1+0x5c4], R2 ;  /* 0x0005c40201007387 */ /* 0x0001e20000100800 */
[----:B------:R-:W1:Y:S01]  /*5110*/  LDC R24, c[0x0][0x238] ;  /* 0x00008e00ff187b82 */ /* 0x000e620000000800 */
        /* <DEDUP_REMOVED lines=8> */
[----:B------:R-:W-:Y:S01]  /*51a0*/  IMAD R25, R11, 0x7d, RZ ;  /* 0x0000007d0b197824 */ /* 0x000fe200078e02ff */
[----:B------:R-:W-:Y:S01]  /*51b0*/  UIADD3.64 UR12, UR4, 0x100, URZ ;  /* 0x00000100040c7897 */ /* 0x000fe2000fffe03f */
[----:B--2---:R-:W-:Y:S02]  /*51c0*/  LEA R0, P3, R29, R8, 0x1 ;  /* 0x000000081d007211 */ /* 0x004fe400078608ff */
[----:B------:R0:W-:Y:S01]  /*51d0*/  STL [R1+0x598], R2 ;  /* 0x0005980201007387 */ /* 0x0001e20000100800 */
[----:B------:R-:W-:Y:S01]  /*51e0*/  UIADD3.64 UR16, UR4, 0x180, URZ ;  /* 0x0000018004107897 */ /* 0x000fe2000fffe03f */
[----:B---3--:R-:W-:-:S02]  /*51f0*/  LEA.HI.X.SX32 R3, R26, R9, 0x1, P2 ;  /* 0x000000091a037211 */ /* 0x008fc400010f0eff */
[----:B------:R2:W-:Y:S01]  /*5200*/  STL [R1+0x5d4], R0 ;  /* 0x0005d40001007387 */ /* 0x0005e20000100800 */
[----:B------:R-:W-:Y:S01]  /*5210*/  LOP3.LUT R26, R13, 0x60, RZ, 0x3c, !PT ;  /* 0x000000600d1a7812 */ /* 0x000fe200078e3cff */
[----:B------:R-:W-:Y:S02]  /*5220*/  UIADD3.64 UR20, UR4, 0x200, URZ ;  /* 0x0000020004147897 */ /* 0x000fe4000fffe03f */
[----:B------:R3:W-:Y:S01]  /*5230*/  STL [R1+0x5a0], R3 ;  /* 0x0005a00301007387 */ /* 0x0007e20000100800 */
[----:B------:R-:W-:Y:S01]  /*5240*/  UIADD3.64 UR24, UR4, 0x280, URZ ;  /* 0x0000028004187897 */ /* 0x000fe2000fffe03f */
[-C--:B0-----:R-:W-:Y:S01]  /*5250*/  LEA R2, P2, R30, R8.reuse, 0x1 ;  /* 0x000000081e027211 */ /* 0x081fe200078408ff */
[----:B------:R-:W-:Y:S02]  /*5260*/  UIADD3.64 UR28, UR4, 0x300, URZ ;  /* 0x00000300041c7897 */ /* 0x000fe4000fffe03f */
[----:B------:R-:W-:Y:S01]  /*5270*/  UIADD3.64 UR36, UR4, 0x1c80, URZ ;  /* 0x00001c8004247897 */ /* 0x000fe2000fffe03f */
[----:B--2---:R-:W-:Y:S01]  /*5280*/  LEA.HI.X.SX32 R0, R27, R9, 0x1, P1 ;  /* 0x000000091b007211 */ /* 0x004fe200008f0eff */
[----:B------:R0:W-:Y:S01]  /*5290*/  STL [R1+0x5dc], R2 ;  /* 0x0005dc0201007387 */ /* 0x0001e20000100800 */
[----:B------:R-:W-:Y:S01]  /*52a0*/  IMAD R27, R11, 0x76, RZ ;  /* 0x000000760b1b7824 */ /* 0x000fe200078e02ff */
[----:B------:R-:W-:Y:S01]  /*52b0*/  UIADD3.64 UR40, UR4, 0x1d00, URZ ;  /* 0x00001d0004287897 */ /* 0x000fe2000fffe03f */
[----:B---3--:R-:W-:Y:S01]  /*52c0*/  LEA R3, P1, R35, R8, 0x1 ;  /* 0x0000000823037211 */ /* 0x008fe200078208ff */
        /* <DEDUP_REMOVED lines=8> */
[----:B--2---:R-:W-:Y:S01]  /*5350*/  LEA R0, P0, R36, R8, 0x1 ;  /* 0x0000000824007211 */ /* 0x004fe200078008ff */
[----:B------:R0:W-:Y:S01]  /*5360*/  STL [R1+0x5b0], R2 ;  /* 0x0005b00201007387 */ /* 0x0001e20000100800 */
[----:B------:R-:W-:Y:S01]  /*5370*/  UIADD3.64 UR14, UR6, 0x4, URZ ;  /* 0x00000004060e7897 */ /* 0x000fe2000fffe03f */
[----:B---3--:R-:W-:-:S02]  /*5380*/  LEA.HI.X.SX32 R3, R32, R9, 0x1, P4 ;  /* 0x0000000920037211 */ /* 0x008fc400020f0eff */
[----:B------:R2:W-:Y:S01]  /*5390*/  STL [R1+0x5ec], R0 ;  /* 0x0005ec0001007387 */ /* 0x0005e20000100800 */
[----:B------:R-:W-:Y:S02]  /*53a0*/  UIADD3.64 UR18, UR6, 0x1fe, URZ ;  /* 0x000001fe06127897 */ /* 0x000fe4000fffe03f */
[----:B------:R-:W-:Y:S01]  /*53b0*/  UIADD3.64 UR22, UR6, 0x200, URZ ;  /* 0x0000020006167897 */ /* 0x000fe2000fffe03f */
[----:B------:R3:W-:Y:S01]  /*53c0*/  STL [R1+0x5b8], R3 ;  /* 0x0005b80301007387 */ /* 0x0007e20000100800 */
[----:B------:R-:W-:Y:S01]  /*53d0*/  UIADD3.64 UR26, UR6, 0x202, URZ ;  /* 0x00000202061a7897 */ /* 0x000fe2000fffe03f */
[----:B0-----:R-:W-:Y:S01]  /*53e0*/  LEA R2, P4, R37, R8, 0x1 ;  /* 0x0000000825027211 */ /* 0x001fe200078808ff */
[----:B------:R-:W-:Y:S01]  /*53f0*/  UIADD3.64 UR30, UR6, 0x204, URZ ;  /* 0x00000204061e7897 */ /* 0x000fe2000fffe03f */
[----:B--2---:R-:W-:-:S03]  /*5400*/  LEA.HI.X.SX32 R0, R33, R9, 0x1, P6 ;  /* 0x0000000921007211 */ /* 0x004fc600030f0eff */
[----:B------:R0:W-:Y:S01]  /*5410*/  STL [R1+0x5f4], R2 ;  /* 0x0005f40201007387 */ /* 0x0001e20000100800 */
[----:B------:R-:W-:Y:S02]  /*5420*/  CS2R R32, SRZ ;  /* 0x0000000000207805 */ /* 0x000fe4000001ff00 */
[-C--:B---3--:R-:W-:Y:S01]  /*5430*/  LEA R3, P6, R38, R8.reuse, 0x1 ;  /* 0x0000000826037211 */ /* 0x088fe200078c08ff */
[----:B------:R2:W-:Y:S04]  /*5440*/  STL [R1+0x5c0], R0 ;  /* 0x0005c00001007387 */ /* 0x0005e80000100800 */
[----:B------:R3:W-:Y:S01]  /*5450*/  STL [R1+0x5fc], R3 ;  /* 0x0005fc0301007387 */ /* 0x0007e20000100800 */
[----:B0-----:R-:W-:Y:S02]  /*5460*/  LEA.HI.X.SX32 R2, R34, R9, 0x1, P5 ;  /* 0x0000000922027211 */ /* 0x001fe400028f0eff */
[----:B--2---:R-:W-:-:S03]  /*5470*/  LEA R0, P5, R39, R8, 0x1 ;  /* 0x0000000827007211 */ /* 0x004fc600078a08ff */
[----:B------:R0:W-:Y:S01]  /*5480*/  STL [R1+0x5c8], R2 ;  /* 0x0005c80201007387 */ /* 0x0001e20000100800 */
[----:B---3--:R-:W-:-:S03]  /*5490*/  LEA.HI.X.SX32 R3, R29, R9, 0x1, P3 ;  /* 0x000000091d037211 */ /* 0x008fc600018f0eff */
[----:B------:R2:W-:Y:S01]  /*54a0*/  STL [R1+0x604], R0 ;  /* 0x0006040001007387 */ /* 0x0005e20000100800 */
[----:B------:R-:W-:-:S03]  /*54b0*/  CS2R R28, SRZ ;  /* 0x00000000001c7805 */ /* 0x000fc6000001ff00 */
[----:B------:R3:W-:Y:S01]  /*54c0*/  STL [R1+0x5d0], R3 ;  /* 0x0005d00301007387 */ /* 0x0007e20000100800 */
[----:B0-----:R-:W-:Y:S02]  /*54d0*/  LEA R2, P3, R40, R8, 0x1 ;  /* 0x0000000828027211 */ /* 0x001fe400078608ff */
[----:B--2---:R-:W-:-:S03]  /*54e0*/  LEA.HI.X.SX32 R0, R30, R9, 0x1, P2 ;  /* 0x000000091e007211 */ /* 0x004fc600010f0eff */
[----:B------:R0:W-:Y:S01]  /*54f0*/  STL [R1+0x60c], R2 ;  /* 0x00060c0201007387 */ /* 0x0001e20000100800 */
[----:B------:R-:W-:Y:S02]  /*5500*/  CS2R R30, SRZ ;  /* 0x00000000001e7805 */ /* 0x000fe4000001ff00 */
[----:B---3--:R-:W-:Y:S01]  /*5510*/  LEA R3, P2, R41, R8, 0x1 ;  /* 0x0000000829037211 */ /* 0x008fe200078408ff */
[----:B------:R2:W-:Y:S04]  /*5520*/  STL [R1+0x5d8], R0 ;  /* 0x0005d80001007387 */ /* 0x0005e80000100800 */
[----:B------:R3:W-:Y:S01]  /*5530*/  STL [R1+0x614], R3 ;  /* 0x0006140301007387 */ /* 0x0007e20000100800 */
[----:B0-----:R-:W-:Y:S02]  /*5540*/  LEA.HI.X.SX32 R2, R35, R9, 0x1, P1 ;  /* 0x0000000923027211 */ /* 0x001fe400008f0eff */
[----:B------:R-:W-:-:S02]  /*5550*/  CS2R R34, SRZ ;  /* 0x0000000000227805 */ /* 0x000fc4000001ff00 */
[----:B--2---:R-:W-:Y:S01]  /*5560*/  LEA R0, P1, R42, R8, 0x1 ;  /* 0x000000082a007211 */ /* 0x004fe200078208ff */
[----:B------:R0:W-:Y:S01]  /*5570*/  STL [R1+0x5e0], R2 ;  /* 0x0005e00201007387 */ /* 0x0001e20000100800 */
[----:B---3--:R-:W-:-:S03]  /*5580*/  LEA.HI.X.SX32 R3, R36, R9, 0x1, P0 ;  /* 0x0000000924037211 */ /* 0x008fc600000f0eff */
[----:B------:R2:W-:Y:S04]  /*5590*/  STL [R1+0x61c], R0 ;  /* 0x00061c0001007387 */ /* 0x0005e80000100800 */
[----:B------:R3:W-:Y:S01]  /*55a0*/  STL [R1+0x5e8], R3 ;  /* 0x0005e80301007387 */ /* 0x0007e20000100800 */
[----:B0-----:R-:W-:Y:S02]  /*55b0*/  LEA R2, P0, R43, R8, 0x1 ;  /* 0x000000082b027211 */ /* 0x001fe400078008ff */
        /* <DEDUP_REMOVED lines=16> */
[----:B---3--:R-:W-:-:S03]  /*56c0*/  LEA R3, P3, R47, R8, 0x1 ;  /* 0x000000082f037211 */ /* 0x008fc600078608ff */
[----:B------:R2:W-:Y:S04]  /*56d0*/  STL [R1+0x608], R0 ;  /* 0x0006080001007387 */ /* 0x0005e80000100800 */
[----:B------:R3:W-:Y:S01]  /*56e0*/  STL [R1+0x644], R3 ;  /* 0x0006440301007387 */ /* 0x0007e20000100800 */
[-C--:B0-----:R-:W-:Y:S02]  /*56f0*/  LEA.HI.X.SX32 R2, R41, R9.reuse, 0x1, P2 ;  /* 0x0000000929027211 */ /* 0x081fe400010f0eff */
[----:B------:R-:W-:Y:S02]  /*5700*/  CS2R R40, SRZ ;  /* 0x0000000000287805 */ /* 0x000fe4000001ff00 */
        /* <DEDUP_REMOVED lines=106> */
[----:B0-----:R-:W-:Y:S02]  /*5db0*/  LEA.HI.X.SX32 R2, R71, R9, 0x1, P4 ;  /* 0x0000000947027211 */ /* 0x001fe400020f0eff */
[----:B--2---:R-:W-:-:S03]  /*5dc0*/  LEA R0, P4, R81, R8, 0x1 ;  /* 0x0000000851007211 */ /* 0x004fc600078808ff */
        /* <DEDUP_REMOVED lines=21> */
[-C--:B------:R-:W-:Y:S02]  /*5f20*/  LEA.HI.X.SX32 R4, R76, R9.reuse, 0x1, P2 ;  /* 0x000000094c047211 */ /* 0x080fe400010f0eff */
[----:B------:R-:W-:Y:S02]  /*5f30*/  CS2R R76, SRZ ;  /* 0x00000000004c7805 */ /* 0x000fe4000001ff00 */
[----:B---3--:R-:W-:Y:S01]  /*5f40*/  LEA R3, P1, R78, R8, 0x1 ;  /* 0x000000084e037211 */ /* 0x008fe200078208ff */
[----:B------:R2:W-:Y:S04]  /*5f50*/  STL [R1+0x6f8], R0 ;  /* 0x0006f80001007387 */ /* 0x0005e80000100800 */
[----:B------:R3:W-:Y:S01]  /*5f60*/  STL [R1+0x1714], R3 ;  /* 0x0017140301007387 */ /* 0x0007e20000100800 */
[----:B0-----:R-:W-:-:S02]  /*5f70*/  LEA.HI.X.SX32 R2, R79, R9, 0x1, P0 ;  /* 0x000000094f027211 */ /* 0x001fc400000f0eff */
[----:B--2---:R-:W-:-:S03]  /*5f80*/  LEA R0, P0, R80, R8, 0x1 ;  /* 0x0000000850007211 */ /* 0x004fc600078008ff */
[----:B------:R0:W-:Y:S01]  /*5f90*/  STL [R1+0x700], R2 ;  /* 0x0007000201007387 */ /* 0x0001e20000100800 */
[----:B---3--:R-:W-:-:S03]  /*5fa0*/  LEA.HI.X.SX32 R3, R81, R9, 0x1, P4 ;  /* 0x0000000951037211 */ /* 0x008fc600020f0eff */
[----:B------:R2:W-:Y:S01]  /*5fb0*/  STL [R1+0x171c], R0 ;  /* 0x00171c0001007387 */ /* 0x0005e20000100800 */
[-C--:B------:R-:W-:Y:S02]  /*5fc0*/  LEA.HI.X.SX32 R5, R80, R9.reuse, 0x1, P0 ;  /* 0x0000000950057211 */ /* 0x080fe400000f0eff */
[----:B------:R-:W-:Y:S01]  /*5fd0*/  CS2R R80, SRZ ;  /* 0x0000000000507805 */ /* 0x000fe2000001ff00 */
[----:B------:R3:W-:Y:S01]  /*5fe0*/  STL [R1+0x708], R3 ;  /* 0x0007080301007387 */ /* 0x0007e20000100800 */
[----:B0-----:R-:W-:Y:S02]  /*5ff0*/  LEA R2, P4, R82, R8, 0x1 ;  /* 0x0000000852027211 */ /* 0x001fe400078808ff */
[----:B--2---:R-:W-:-:S03]  /*6000*/  LEA.HI.X.SX32 R0, R83, R9, 0x1, P6 ;  /* 0x0000000953007211 */ /* 0x004fc600030f0eff */
[----:B------:R0:W-:Y:S01]  /*6010*/  STL [R1+0x1724], R2 ;  /* 0x0017240201007387 */ /* 0x0001e20000100800 */
[----:B---3--:R-:W-:-:S03]  /*6020*/  LEA R3, P6, R85, R8, 0x1 ;  /* 0x0000000855037211 */ /* 0x008fc600078c08ff */
[----:B------:R2:W-:Y:S04]  /*6030*/  STL [R1+0x710], R0 ;  /* 0x0007100001007387 */ /* 0x0005e80000100800 */
[----:B------:R-:W-:Y:S01]  /*6040*/  STL [R1+0x172c], R3 ;  /* 0x00172c0301007387 */ /* 0x000fe20000100800 */
[-C--:B0-----:R-:W-:Y:S02]  /*6050*/  LEA.HI.X.SX32 R2, R72, R9.reuse, 0x1, P5 ;  /* 0x0000000948027211 */ /* 0x081fe400028f0eff */
[----:B------:R-:W-:Y:S02]  /*6060*/  CS2R R72, SRZ ;  /* 0x0000000000487805 */ /* 0x000fe4000001ff00 */
[----:B--2---:R-:W-:Y:S01]  /*6070*/  LEA.HI.X.SX32 R0, R74, R9, 0x1, P3 ;  /* 0x000000094a007211 */ /* 0x004fe200018f0eff */
[----:B------:R0:W-:Y:S01]  /*6080*/  STL [R1+0x16f0], R2 ;  /* 0x0016f00201007387 */ /* 0x0001e20000100800 */
[----:B------:R-:W-:-:S03]  /*6090*/  CS2R R74, SRZ ;  /* 0x00000000004a7805 */ /* 0x000fc6000001ff00 */
[----:B------:R2:W-:Y:S04]  /*60a0*/  STL [R1+0x1700], R0 ;  /* 0x0017000001007387 */ /* 0x0005e80000100800 */
[----:B------:R3:W-:Y:S01]  /*60b0*/  STL [R1+0x1708], R4 ;  /* 0x0017080401007387 */ /* 0x0007e20000100800 */
[----:B0-----:R-:W-:Y:S01]  /*60c0*/  IMAD.WIDE R2, R87, 0x2, R14 ;  /* 0x0000000257027825 */ /* 0x001fe200078e020e */
[-C--:B--2---:R-:W-:Y:S02]  /*60d0*/  LEA.HI.X.SX32 R0, R78, R9.reuse, 0x1, P1 ;  /* 0x000000094e007211 */ /* 0x084fe400008f0eff */
[----:B------:R-:W-:Y:S02]  /*60e0*/  CS2R R78, SRZ ;  /* 0x00000000004e7805 */ /* 0x000fe4000001ff00 */
[----:B---3--:R-:W-:Y:S01]  /*60f0*/  LEA.HI.X.SX32 R4, R82, R9, 0x1, P4 ;  /* 0x0000000952047211 */ /* 0x008fe200020f0eff */
[----:B------:R0:W-:Y:S01]  /*6100*/  STL [R1+0x1710], R0 ;  /* 0x0017100001007387 */ /* 0x0001e20000100800 */
[----:B------:R-:W-:-:S03]  /*6110*/  CS2R R82, SRZ ;  /* 0x0000000000527805 */ /* 0x000fc6000001ff00 */
[----:B------:R-:W-:Y:S04]  /*6120*/  STL [R1+0x1718], R5 ;  /* 0x0017180501007387 */ /* 0x000fe80000100800 */
[----:B------:R2:W-:Y:S01]  /*6130*/  STL [R1+0x1720], R4 ;  /* 0x0017200401007387 */ /* 0x0005e20000100800 */
[----:B0-----:R-:W-:Y:S01]  /*6140*/  LEA.HI.X.SX32 R0, R85, R9, 0x1, P6 ;  /* 0x0000000955007211 */ /* 0x001fe200030f0eff */
[----:B------:R-:W-:Y:S02]  /*6150*/  IMAD R9, R11, 0x7e, RZ ;  /* 0x0000007e0b097824 */ /* 0x000fe400078e02ff */
[----:B------:R-:W-:Y:S01]  /*6160*/  STL [R1+0x1730], R2 ;  /* 0x0017300201007387 */ /* 0x000fe20000100800 */
[----:B------:R-:W-:-:S03]  /*6170*/  CS2R R84, SRZ ;  /* 0x0000000000547805 */ /* 0x000fc6000001ff00 */
[----:B------:R0:W-:Y:S01]  /*6180*/  STL [R1+0x1728], R0 ;  /* 0x0017280001007387 */ /* 0x0001e20000100800 */
[----:B--2---:R-:W-:-:S03]  /*6190*/  IMAD.WIDE R4, R87, 0x2, R16 ;  /* 0x0000000257047825 */ /* 0x004fc600078e0210 */
[----:B------:R2:W-:Y:S04]  /*61a0*/  STL [R1+0x16f4], R3 ;  /* 0x0016f40301007387 */ /* 0x0005e80000100800 */
[----:B------:R-:W-:Y:S01]  /*61b0*/  STL [R1+0x16f8], R4 ;  /* 0x0016f80401007387 */ /* 0x000fe20000100800 */
[----:B0-----:R-:W-:-:S03]  /*61c0*/  IMAD R0, R11, 0x73, RZ ;  /* 0x000000730b007824 */ /* 0x001fc600078e02ff */
[----:B------:R0:W-:Y:S01]  /*61d0*/  STL [R1+0x16e4], R5 ;  /* 0x0016e40501007387 */ /* 0x0001e20000100800 */
[----:B--2---:R-:W-:Y:S01]  /*61e0*/  IMAD.WIDE R2, R87, 0x2, R20 ;  /* 0x0000000257027825 */ /* 0x004fe200078e0214 */
[----:B------:R-:W-:Y:S02]  /*61f0*/  CS2R R86, SRZ ;  /* 0x0000000000567805 */ /* 0x000fe4000001ff00 */
[----:B------:R-:W-:Y:S04]  /*6200*/  STL [R1+0x16e8], R6 ;  /* 0x0016e80601007387 */ /* 0x000fe80000100800 */
[----:B------:R2:W-:Y:S01]  /*6210*/  STL [R1+0x16cc], R7 ;  /* 0x0016cc0701007387 */ /* 0x0005e20000100800 */
[----:B0-----:R-:W-:-:S03]  /*6220*/  IMAD.WIDE R4, R9, 0x2, R14 ;  /* 0x0000000209047825 */ /* 0x001fc600078e020e */
[----:B------:R-:W-:Y:S04]  /*6230*/  STL [R1+0x16e0], R2 ;  /* 0x0016e00201007387 */ /* 0x000fe80000100800 */
[----:B------:R0:W-:Y:S01]  /*6240*/  STL [R1+0x16d8], R3 ;  /* 0x0016d80301007387 */ /* 0x0001e20000100800 */
[----:B--2---:R-:W-:-:S03]  /*6250*/  IMAD.WIDE R6, R9, 0x2, R18 ;  /* 0x0000000209067825 */ /* 0x004fc600078e0212 */
[----:B------:R-:W-:Y:S04]  /*6260*/  STL [R1+0x16dc], R4 ;  /* 0x0016dc0401007387 */ /* 0x000fe80000100800 */
[----:B------:R2:W-:Y:S01]  /*6270*/  STL [R1+0x16d0], R5 ;  /* 0x0016d00501007387 */ /* 0x0005e20000100800 */
[----:B0-----:R-:W-:-:S05]  /*6280*/  IMAD.WIDE R2, R9, 0x2, R16 ;  /* 0x0000000209027825 */ /* 0x001fca00078e0210 */
[----:B------:R-:W-:Y:S01]  /*6290*/  STL [R1+0x16d4], R2 ;  /* 0x0016d40201007387 */ /* 0x000fe20000100800 */
[----:B--2---:R-:W-:-:S03]  /*62a0*/  IMAD.WIDE R4, R9, 0x2, R20 ;  /* 0x0000000209047825 */ /* 0x004fc600078e0214 */
[----:B------:R0:W-:Y:S01]  /*62b0*/  STL [R1+0x16c4], R3 ;  /* 0x0016c40301007387 */ /* 0x0001e20000100800 */
[----:B------:R-:W-:-:S03]  /*62c0*/  IMAD R9, R11, 0x7c, RZ ;  /* 0x0000007c0b097824 */ /* 0x000fc600078e02ff */
        /* <DEDUP_REMOVED lines=60> */
[----:B0-----:R-:W-:-:S03]  /*6690*/  IMAD.WIDE R4, R25, 0x2, R18 ;  /* 0x0000000219047825 */ /* 0x001fc600078e0212 */
[----:B------:R-:W-:Y:S04]  /*66a0*/  STL [R1+0x1634], R6 ;  /* 0x0016340601007387 */ /* 0x000fe80000100800 */
[----:B------:R0:W-:Y:S01]  /*66b0*/  STL [R1+0x714], R7 ;  /* 0x0007140701007387 */ /* 0x0001e20000100800 */
[----:B--2---:R-:W-:-:S03]  /*66c0*/  IMAD.WIDE R2, R25, 0x2, R20 ;  /* 0x0000000219027825 */ /* 0x004fc600078e0214 */
[----:B------:R-:W-:Y:S01]  /*66d0*/  STL [R1+0x1628], R4 ;  /* 0x0016280401007387 */ /* 0x000fe20000100800 */
[----:B------:R-:W-:-:S03]  /*66e0*/  IMAD R25, R11, 0x77, RZ ;  /* 0x000000770b197824 */ /* 0x000fc600078e02ff */
        /* <DEDUP_REMOVED lines=11> */
[----:B------:R-:W-:-:S03]  /*67a0*/  IMAD.WIDE R8, R25, 0x2, R14 ;  /* 0x0000000219087825 */ /* 0x000fc600078e020e */
        /* <DEDUP_REMOVED lines=9> */
[----:B------:R-:W-:Y:S01]  /*6840*/  STL [R1+0x73c], R2 ;  /* 0x00073c0201007387 */ /* 0x000fe20000100800 */
[----:B------:R-:W-:-:S03]  /*6850*/  IMAD R25, R11, 0x75, RZ ;  /* 0x000000750b197824 */ /* 0x000fc600078e02ff */
        /* <DEDUP_REMOVED lines=12> */
[----:B------:R-:W0:Y:S03]  /*6920*/  LDC R27, c[0x0][0x238] ;  /* 0x00008e00ff1b7b82 */ /* 0x000e260000000800 */
[----:B------:R3:W-:Y:S01]  /*6930*/  STL [R1+0x758], R3 ;  /* 0x0007580301007387 */ /* 0x0007e20000100800 */
[----:B--2---:R-:W-:-:S03]  /*6940*/  IMAD.WIDE R8, R25, 0x2, R14 ;  /* 0x0000000219087825 */ /* 0x004fc600078e020e */
[----:B------:R-:W-:Y:S04]  /*6950*/  STL [R1+0x764], R4 ;  /* 0x0007640401007387 */ /* 0x000fe80000100800 */
[----:B------:R2:W-:Y:S01]  /*6960*/  STL [R1+0x760], R5 ;  /* 0x0007600501007387 */ /* 0x0005e20000100800 */
[----:B---3--:R-:W-:-:S03]  /*6970*/  IMAD.WIDE R2, R25, 0x2, R16 ;  /* 0x0000000219027825 */ /* 0x008fc600078e0210 */
[----:B------:R-:W-:Y:S04]  /*6980*/  STL [R1+0x76c], R6 ;  /* 0x00076c0601007387 */ /* 0x000fe80000100800 */
[----:B------:R3:W-:Y:S01]  /*6990*/  STL [R1+0x768], R7 ;  /* 0x0007680701007387 */ /* 0x0007e20000100800 */
[----:B--2---:R-:W-:-:S03]  /*69a0*/  IMAD.WIDE R4, R25, 0x2, R18 ;  /* 0x0000000219047825 */ /* 0x004fc600078e0212 */
[----:B------:R-:W-:Y:S04]  /*69b0*/  STL [R1+0x774], R8 ;  /* 0x0007740801007387 */ /* 0x000fe80000100800 */
[----:B------:R2:W-:Y:S01]  /*69c0*/  STL [R1+0x770], R9 ;  /* 0x0007700901007387 */ /* 0x0005e20000100800 */
[----:B---3--:R-:W-:-:S03]  /*69d0*/  IMAD.WIDE R6, R25, 0x2, R20 ;  /* 0x0000000219067825 */ /* 0x008fc600078e0214 */
[----:B------:R-:W-:Y:S01]  /*69e0*/  STL [R1+0x77c], R2 ;  /* 0x00077c0201007387 */ /* 0x000fe20000100800 */
[----:B------:R-:W3:Y:S03]  /*69f0*/  LDC R25, c[0x0][0x238] ;  /* 0x00008e00ff197b82 */ /* 0x000ee60000000800 */
[----:B------:R4:W-:Y:S01]  /*6a00*/  STL [R1+0x778], R3 ;  /* 0x0007780301007387 */ /* 0x0009e20000100800 */
[----:B--2---:R-:W-:-:S03]  /*6a10*/  IMAD.WIDE R8, R10, 0x2, R14 ;  /* 0x000000020a087825 */ /* 0x004fc600078e020e */
[----:B------:R-:W-:Y:S04]  /*6a20*/  STL [R1+0x784], R4 ;  /* 0x0007840401007387 */ /* 0x000fe80000100800 */
[----:B------:R2:W-:Y:S01]  /*6a30*/  STL [R1+0x780], R5 ;  /* 0x0007800501007387 */ /* 0x0005e20000100800 */
[----:B----4-:R-:W-:-:S03]  /*6a40*/  IMAD.WIDE R2, R10, 0x2, R16 ;  /* 0x000000020a027825 */ /* 0x010fc600078e0210 */
[----:B------:R-:W-:Y:S04]  /*6a50*/  STL [R1+0x78c], R6 ;  /* 0x00078c0601007387 */ /* 0x000fe80000100800 */
[----:B------:R4:W-:Y:S01]  /*6a60*/  STL [R1+0x788], R7 ;  /* 0x0007880701007387 */ /* 0x0009e20000100800 */
[----:B--2---:R-:W-:-:S03]  /*6a70*/  IMAD.WIDE R4, R10, 0x2, R18 ;  /* 0x000000020a047825 */ /* 0x004fc600078e0212 */
[----:B------:R-:W-:Y:S04]  /*6a80*/  STL [R1+0x794], R8 ;  /* 0x0007940801007387 */ /* 0x000fe80000100800 */
[----:B------:R2:W-:Y:S01]  /*6a90*/  STL [R1+0x790], R9 ;  /* 0x0007900901007387 */ /* 0x0005e20000100800 */
[----:B----4-:R-:W-:-:S03]  /*6aa0*/  IMAD.WIDE R6, R10, 0x2, R20 ;  /* 0x000000020a067825 */ /* 0x010fc600078e0214 */
[----:B------:R-:W-:Y:S01]  /*6ab0*/  STL [R1+0x79c], R2 ;  /* 0x00079c0201007387 */ /* 0x000fe20000100800 */
[----:B------:R-:W-:-:S03]  /*6ac0*/  IMAD R10, R11, 0x72, RZ ;  /* 0x000000720b0a7824 */ /* 0x000fc600078e02ff */
        /* <DEDUP_REMOVED lines=649> */
[----:B------:R-:W-:-:S03]  /*9360*/  IMAD.SHL.U32 R10, R11, 0x40, RZ ;  /* 0x000000400b0a7824 */ /* 0x000fc600078e00ff */
        /* <DEDUP_REMOVED lines=62> */
[----:B----4-:R-:W-:-:S04]  /*9750*/  IMAD.WIDE R6, R0, 0x2, R20 ;  /* 0x0000000200067825 */ /* 0x010fc800078e0214 */
[----:B--2---:R-:W-:-:S04]  /*9760*/  IMAD.WIDE R2, R0, 0x2, R16 ;  /* 0x0000000200027825 */ /* 0x004fc800078e0210 */
[C---:B------:R-:W-:Y:S01]  /*9770*/  IMAD R0, R11.reuse, 0x3b, RZ ;  /* 0x0000003b0b007824 */ /* 0x040fe200078e02ff */
[----:B------:R-:W-:Y:S01]  /*9780*/  STL [R1+0xe7c], R2 ;  /* 0x000e7c0201007387 */ /* 0x000fe20000100800 */
[----:B------:R-:W-:-:S03]  /*9790*/  IMAD.SHL.U32 R11, R11, 0x80, RZ ;  /* 0x000000800b0b7824 */ /* 0x000fc600078e00ff */
[----:B------:R2:W-:Y:S04]  /*97a0*/  STL [R1+0xe78], R3 ;  /* 0x000e780301007387 */ /* 0x0005e80000100800 */
[----:B------:R-:W-:Y:S04]  /*97b0*/  STL [R1+0xe84], R4 ;  /* 0x000e840401007387 */ /* 0x000fe80000100800 */
[----:B------:R4:W-:Y:S01]  /*97c0*/  STL [R1+0xe80], R5 ;  /* 0x000e800501007387 */ /* 0x0009e20000100800 */
[----:B--2---:R-:W-:-:S03]  /*97d0*/  IMAD.WIDE R2, R10, 0x2, R16 ;  /* 0x000000020a027825 */ /* 0x004fc600078e0210 */
[----:B------:R-:W-:Y:S04]  /*97e0*/  STL [R1+0xe8c], R6 ;  /* 0x000e8c0601007387 */ /* 0x000fe80000100800 */
[----:B------:R2:W-:Y:S01]  /*97f0*/  STL [R1+0xe88], R7 ;  /* 0x000e880701007387 */ /* 0x0005e20000100800 */
[----:B----4-:R-:W-:-:S03]  /*9800*/  IMAD.WIDE R4, R10, 0x2, R18 ;  /* 0x000000020a047825 */ /* 0x010fc600078e0212 */
[----:B------:R1:W-:Y:S04]  /*9810*/  STL [R1+0xe94], R8 ;  /* 0x000e940801007387 */ /* 0x0003e80000100800 */
[----:B------:R4:W-:Y:S01]  /*9820*/  STL [R1+0xe90], R9 ;  /* 0x000e900901007387 */ /* 0x0009e20000100800 */
[----:B--2---:R-:W-:-:S03]  /*9830*/  IMAD.WIDE R6, R0, 0x2, R14 ;  /* 0x0000000200067825 */ /* 0x004fc600078e020e */
[----:B------:R-:W-:Y:S04]  /*9840*/  STL [R1+0xe9c], R2 ;  /* 0x000e9c0201007387 */ /* 0x000fe80000100800 */
[----:B------:R2:W-:Y:S01]  /*9850*/  STL [R1+0xe98], R3 ;  /* 0x000e980301007387 */ /* 0x0005e20000100800 */
[----:B-1----:R-:W-:Y:S01]  /*9860*/  IMAD R8, R24, 0x3a, RZ ;  /* 0x0000003a18087824 */ /* 0x002fe200078e02ff */
[----:B----4-:R-:W1:Y:S02]  /*9870*/  LDC R9, c[0x0][0x238] ;  /* 0x00008e00ff097b82 */ /* 0x010e640000000800 */
[----:B------:R-:W-:Y:S04]  /*9880*/  STL [R1+0xea4], R4 ;  /* 0x000ea40401007387 */ /* 0x000fe80000100800 */
[----:B------:R4:W-:Y:S01]  /*9890*/  STL [R1+0xea0], R5 ;  /* 0x000ea00501007387 */ /* 0x0009e20000100800 */
[----:B--2---:R-:W-:Y:S01]  /*98a0*/  IMAD.WIDE R2, R10, 0x2, R20 ;  /* 0x000000020a027825 */ /* 0x004fe200078e0214 */
[----:B------:R-:W2:Y:S04]  /*98b0*/  LDC R24, c[0x0][0x238] ;  /* 0x00008e00ff187b82 */ /* 0x000ea80000000800 */
[----:B------:R-:W-:Y:S01]  /*98c0*/  STL [R1+0xeac], R2 ;  /* 0x000eac0201007387 */ /* 0x000fe20000100800 */
[----:B----4-:R-:W-:-:S03]  /*98d0*/  IMAD.WIDE R4, R0, 0x2, R18 ;  /* 0x0000000200047825 */ /* 0x010fc600078e0212 */
[----:B------:R4:W-:Y:S01]  /*98e0*/  STL [R1+0xea8], R3 ;  /* 0x000ea80301007387 */ /* 0x0009e20000100800 */
[----:B------:R-:W5:Y:S03]  /*98f0*/  LDC R10, c[0x0][0x238] ;  /* 0x00008e00ff0a7b82 */ /* 0x000f660000000800 */
[----:B------:R-:W-:Y:S04]  /*9900*/  STL [R1+0xeb4], R6 ;  /* 0x000eb40601007387 */ /* 0x000fe80000100800 */
[----:B------:R0:W-:Y:S01]  /*9910*/  STL [R1+0xeb0], R7 ;  /* 0x000eb00701007387 */ /* 0x0001e20000100800 */
[----:B----4-:R-:W-:-:S05]  /*9920*/  IMAD.WIDE R2, R0, 0x2, R16 ;  /* 0x0000000200027825 */ /* 0x010fca00078e0210 */
[----:B------:R-:W-:Y:S01]  /*9930*/  STL [R1+0xebc], R2 ;  /* 0x000ebc0201007387 */ /* 0x000fe20000100800 */
[----:B0-----:R-:W-:-:S03]  /*9940*/  IMAD.WIDE R6, R8, 0x2, R14 ;  /* 0x0000000208067825 */ /* 0x001fc600078e020e */
[----:B------:R0:W-:Y:S04]  /*9950*/  STL [R1+0xeb8], R3 ;  /* 0x000eb80301007387 */ /* 0x0001e80000100800 */
[----:B------:R-:W-:Y:S01]  /*9960*/  STL [R1+0xec4], R4 ;  /* 0x000ec40401007387 */ /* 0x000fe20000100800 */
[----:B-----5:R-:W-:-:S03]  /*9970*/  IMAD R10, R10, 0x38, RZ ;  /* 0x000000380a0a7824 */ /* 0x020fc600078e02ff */
[----:B------:R4:W-:Y:S01]  /*9980*/  STL [R1+0xec0], R5 ;  /* 0x000ec00501007387 */ /* 0x0009e20000100800 */
[----:B0-----:R-:W-:-:S04]  /*9990*/  IMAD.WIDE R2, R0, 0x2, R20 ;  /* 0x0000000200027825 */ /* 0x001fc800078e0214 */
[----:B-1----:R-:W-:Y:S01]  /*99a0*/  IMAD R0, R9, 0x39, RZ ;  /* 0x0000003909007824 */ /* 0x002fe200078e02ff */
[----:B------:R-:W-:Y:S01]  /*99b0*/  STL [R1+0xecc], R2 ;  /* 0x000ecc0201007387 */ /* 0x000fe20000100800 */
[----:B----4-:R-:W-:-:S03]  /*99c0*/  IMAD.WIDE R4, R8, 0x2, R18 ;  /* 0x0000000208047825 */ /* 0x010fc600078e0212 */
[----:B------:R0:W-:Y:S04]  /*99d0*/  STL [R1+0xec8], R3 ;  /* 0x000ec80301007387 */ /* 0x0001e80000100800 */
[----:B------:R-:W-:Y:S04]  /*99e0*/  STL [R1+0xed4], R6 ;  /* 0x000ed40601007387 */ /* 0x000fe80000100800 */
[----:B------:R1:W-:Y:S01]  /*99f0*/  STL [R1+0xed0], R7 ;  /* 0x000ed00701007387 */ /* 0x0003e20000100800 */
[----:B0-----:R-:W-:-:S05]  /*9a00*/  IMAD.WIDE R2, R8, 0x2, R16 ;  /* 0x0000000208027825 */ /* 0x001fca00078e0210 */
[----:B------:R-:W-:Y:S01]  /*9a10*/  STL [R1+0xedc], R2 ;  /* 0x000edc0201007387 */ /* 0x000fe20000100800 */
[----:B-1----:R-:W-:-:S03]  /*9a20*/  IMAD.WIDE R6, R8, 0x2, R20 ;  /* 0x0000000208067825 */ /* 0x002fc600078e0214 */
[----:B------:R0:W-:Y:S01]  /*9a30*/  STL [R1+0xed8], R3 ;  /* 0x000ed80301007387 */ /* 0x0001e20000100800 */
[----:B------:R-:W-:-:S03]  /*9a40*/  IMAD.WIDE R8, R10, 0x2, R14 ;  /* 0x000000020a087825 */ /* 0x000fc600078e020e */
[----:B------:R-:W-:Y:S04]  /*9a50*/  STL [R1+0xee4], R4 ;  /* 0x000ee40401007387 */ /* 0x000fe80000100800 */
[----:B------:R1:W-:Y:S01]  /*9a60*/  STL [R1+0xee0], R5 ;  /* 0x000ee00501007387 */ /* 0x0003e20000100800 */
[----:B0-----:R-:W-:-:S03]  /*9a70*/  IMAD.WIDE R2, R0, 0x2, R14 ;  /* 0x0000000200027825 */ /* 0x001fc600078e020e */
[----:B------:R-:W-:Y:S04]  /*9a80*/  STL [R1+0xeec], R6 ;  /* 0x000eec0601007387 */ /* 0x000fe80000100800 */
[----:B------:R0:W-:Y:S01]  /*9a90*/  STL [R1+0xee8], R7 ;  /* 0x000ee80701007387 */ /* 0x0001e20000100800 */
[----:B-1----:R-:W-:-:S03]  /*9aa0*/  IMAD.WIDE R4, R0, 0x2, R18 ;  /* 0x0000000200047825 */ /* 0x002fc600078e0212 */
[----:B------:R-:W-:Y:S04]  /*9ab0*/  STL [R1+0xef4], R2 ;  /* 0x000ef40201007387 */ /* 0x000fe80000100800 */
[----:B------:R1:W-:Y:S01]  /*9ac0*/  STL [R1+0xef0], R3 ;  /* 0x000ef00301007387 */ /* 0x0003e20000100800 */
[----:B0-----:R-:W-:-:S04]  /*9ad0*/  IMAD.WIDE R6, R0, 0x2, R20 ;  /* 0x0000000200067825 */ /* 0x001fc800078e0214 */
[----:B-1----:R-:W-:-:S04]  /*9ae0*/  IMAD.WIDE R2, R0, 0x2, R16 ;  /* 0x0000000200027825 */ /* 0x002fc800078e0210 */
[----:B--2---:R-:W-:Y:S01]  /*9af0*/  IMAD R0, R24, 0x37, RZ ;  /* 0x0000003718007824 */ /* 0x004fe200078e02ff */
[----:B------:R-:W-:Y:S01]  /*9b00*/  STL [R1+0xefc], R2 ;  /* 0x000efc0201007387 */ /* 0x000fe20000100800 */
[----:B------:R-:W0:Y:S03]  /*9b10*/  LDC R24, c[0x0][0x238] ;  /* 0x00008e00ff187b82 */ /* 0x000e260000000800 */
[----:B------:R1:W-:Y:S04]  /*9b20*/  STL [R1+0xef8], R3 ;  /* 0x000ef80301007387 */ /* 0x0003e80000100800 */
[----:B------:R-:W-:Y:S04]  /*9b30*/  STL [R1+0xf04], R4 ;  /* 0x000f040401007387 */ /* 0x000fe80000100800 */
[----:B------:R2:W-:Y:S01]  /*9b40*/  STL [R1+0xf00], R5 ;  /* 0x000f000501007387 */ /* 0x0005e20000100800 */
[----:B-1----:R-:W-:-:S03]  /*9b50*/  IMAD.WIDE R2, R10, 0x2, R16 ;  /* 0x000000020a027825 */ /* 0x002fc600078e0210 */
[----:B------:R-:W-:Y:S04]  /*9b60*/  STL [R1+0xf0c], R6 ;  /* 0x000f0c0601007387 */ /* 0x000fe80000100800 */
[----:B------:R1:W-:Y:S01]  /*9b70*/  STL [R1+0xf08], R7 ;  /* 0x000f080701007387 */ /* 0x0003e20000100800 */
[----:B--2---:R-:W-:-:S03]  /*9b80*/  IMAD.WIDE R4, R10, 0x2, R18 ;  /* 0x000000020a047825 */ /* 0x004fc600078e0212 */
[----:B------:R3:W-:Y:S04]  /*9b90*/  STL [R1+0xf14], R8 ;  /* 0x000f140801007387 */ /* 0x0007e80000100800 */
[----:B------:R2:W-:Y:S01]  /*9ba0*/  STL [R1+0xf10], R9 ;  /* 0x000f100901007387 */ /* 0x0005e20000100800 */
[----:B-1----:R-:W-:-:S03]  /*9bb0*/  IMAD.WIDE R6, R0, 0x2, R14 ;  /* 0x0000000200067825 */ /* 0x002fc600078e020e */
[----:B------:R-:W-:Y:S04]  /*9bc0*/  STL [R1+0xf1c], R2 ;  /* 0x000f1c0201007387 */ /* 0x000fe80000100800 */
[----:B------:R1:W-:Y:S01]  /*9bd0*/  STL [R1+0xf18], R3 ;  /* 0x000f180301007387 */ /* 0x0003e20000100800 */
[----:B---3--:R-:W-:Y:S01]  /*9be0*/  IMAD R8, R25, 0x36, RZ ;  /* 0x0000003619087824 */ /* 0x008fe200078e02ff */
[----:B--2---:R-:W2:Y:S02]  /*9bf0*/  LDC R9, c[0x0][0x238] ;  /* 0x00008e00ff097b82 */ /* 0x004ea40000000800 */
[----:B------:R-:W-:Y:S04]  /*9c00*/  STL [R1+0xf24], R4 ;  /* 0x000f240401007387 */ /* 0x000fe80000100800 */
[----:B------:R3:W-:Y:S01]  /*9c10*/  STL [R1+0xf20], R5 ;  /* 0x000f200501007387 */ /* 0x0007e20000100800 */
[----:B-1----:R-:W-:Y:S01]  /*9c20*/  IMAD.WIDE R2, R10, 0x2, R20 ;  /* 0x000000020a027825 */ /* 0x002fe200078e0214 */
[----:B------:R-:W1:Y:S04]  /*9c30*/  LDC R25, c[0x0][0x238] ;  /* 0x00008e00ff197b82 */ /* 0x000e680000000800 */
[----:B------:R-:W-:Y:S01]  /*9c40*/  STL [R1+0xf2c], R2 ;  /* 0x000f2c0201007387 */ /* 0x000fe20000100800 */
[----:B---3--:R-:W-:-:S03]  /*9c50*/  IMAD.WIDE R4, R0, 0x2, R18 ;  /* 0x0000000200047825 */ /* 0x008fc600078e0212 */
[----:B------:R3:W-:Y:S01]  /*9c60*/  STL [R1+0xf28], R3 ;  /* 0x000f280301007387 */ /* 0x0007e20000100800 */
[----:B------:R-:W4:Y:S03]  /*9c70*/  LDC R10, c[0x0][0x238] ;  /* 0x00008e00ff0a7b82 */ /* 0x000f260000000800 */
[----:B------:R-:W-:Y:S04]  /*9c80*/  STL [R1+0xf34], R6 ;  /* 0x000f340601007387 */ /* 0x000fe80000100800 */
[----:B------:R5:W-:Y:S01]  /*9c90*/  STL [R1+0xf30], R7 ;  /* 0x000f300701007387 */ /* 0x000be20000100800 */
[----:B---3--:R-:W-:-:S05]  /*9ca0*/  IMAD.WIDE R2, R0, 0x2, R16 ;  /* 0x0000000200027825 */ /* 0x008fca00078e0210 */
[----:B------:R-:W-:Y:S01]  /*9cb0*/  STL [R1+0xf3c], R2 ;  /* 0x000f3c0201007387 */ /* 0x000fe20000100800 */
[----:B-----5:R-:W-:-:S03]  /*9cc0*/  IMAD.WIDE R6, R8, 0x2, R14 ;  /* 0x0000000208067825 */ /* 0x020fc600078e020e */
[----:B------:R3:W-:Y:S04]  /*9cd0*/  STL [R1+0xf38], R3 ;  /* 0x000f380301007387 */ /* 0x0007e80000100800 */
[----:B------:R-:W-:Y:S01]  /*9ce0*/  STL [R1+0xf44], R4 ;  /* 0x000f440401007387 */ /* 0x000fe20000100800 */
[----:B----4-:R-:W-:-:S03]  /*9cf0*/  IMAD R10, R10, 0x34, RZ ;  /* 0x000000340a0a7824 */ /* 0x010fc600078e02ff */
[----:B------:R4:W-:Y:S01]  /*9d00*/  STL [R1+0xf40], R5 ;  /* 0x000f400501007387 */ /* 0x0009e20000100800 */
[----:B---3--:R-:W-:-:S04]  /*9d10*/  IMAD.WIDE R2, R0, 0x2, R20 ;  /* 0x0000000200027825 */ /* 0x008fc800078e0214 */
[----:B--2---:R-:W-:Y:S01]  /*9d20*/  IMAD R0, R9, 0x35, RZ ;  /* 0x0000003509007824 */ /* 0x004fe200078e02ff */
[----:B------:R-:W-:Y:S01]  /*9d30*/  STL [R1+0xf4c], R2 ;  /* 0x000f4c0201007387 */ /* 0x000fe20000100800 */
[----:B----4-:R-:W-:-:S03]  /*9d40*/  IMAD.WIDE R4, R8, 0x2, R18 ;  /* 0x0000000208047825 */ /* 0x010fc600078e0212 */
[----:B------:R2:W-:Y:S04]  /*9d50*/  STL [R1+0xf48], R3 ;  /* 0x000f480301007387 */ /* 0x0005e80000100800 */
[----:B------:R-:W-:Y:S04]  /*9d60*/  STL [R1+0xf54], R6 ;  /* 0x000f540601007387 */ /* 0x000fe80000100800 */
[----:B------:R3:W-:Y:S01]  /*9d70*/  STL [R1+0xf50], R7 ;  /* 0x000f500701007387 */ /* 0x0007e20000100800 */
[----:B--2---:R-:W-:-:S05]  /*9d80*/  IMAD.WIDE R2, R8, 0x2, R16 ;  /* 0x0000000208027825 */ /* 0x004fca00078e0210 */
[----:B------:R-:W-:Y:S01]  /*9d90*/  STL [R1+0xf5c], R2 ;  /* 0x000f5c0201007387 */ /* 0x000fe20000100800 */
[----:B---3--:R-:W-:-:S03]  /*9da0*/  IMAD.WIDE R6, R8, 0x2, R20 ;  /* 0x0000000208067825 */ /* 0x008fc600078e0214 */
[----:B------:R2:W-:Y:S01]  /*9db0*/  STL [R1+0xf58], R3 ;  /* 0x000f580301007387 */ /* 0x0005e20000100800 */
[----:B------:R-:W-:-:S03]  /*9dc0*/  IMAD.WIDE R8, R10, 0x2, R14 ;  /* 0x000000020a087825 */ /* 0x000fc600078e020e */
[----:B------:R-:W-:Y:S04]  /*9dd0*/  STL [R1+0xf64], R4 ;  /* 0x000f640401007387 */ /* 0x000fe80000100800 */
[----:B------:R3:W-:Y:S01]  /*9de0*/  STL [R1+0xf60], R5 ;  /* 0x000f600501007387 */ /* 0x0007e20000100800 */
[----:B--2---:R-:W-:-:S03]  /*9df0*/  IMAD.WIDE R2, R0, 0x2, R14 ;  /* 0x0000000200027825 */ /* 0x004fc600078e020e */
[----:B------:R-:W-:Y:S04]  /*9e00*/  STL [R1+0xf6c], R6 ;  /* 0x000f6c0601007387 */ /* 0x000fe80000100800 */
[----:B------:R2:W-:Y:S01]  /*9e10*/  STL [R1+0xf68], R7 ;  /* 0x000f680701007387 */ /* 0x0005e20000100800 */
[----:B---3--:R-:W-:-:S03]  /*9e20*/  IMAD.WIDE R4, R0, 0x2, R18 ;  /* 0x0000000200047825 */ /* 0x008fc600078e0212 */
[----:B------:R-:W-:Y:S04]  /*9e30*/  STL [R1+0xf74], R2 ;  /* 0x000f740201007387 */ /* 0x000fe80000100800 */
[----:B------:R3:W-:Y:S01]  /*9e40*/  STL [R1+0xf70], R3 ;  /* 0x000f700301007387 */ /* 0x0007e20000100800 */
[----:B--2---:R-:W-:-:S04]  /*9e50*/  IMAD.WIDE R6, R0, 0x2, R20 ;  /* 0x0000000200067825 */ /* 0x004fc800078e0214 */
[----:B---3--:R-:W-:-:S04]  /*9e60*/  IMAD.WIDE R2, R0, 0x2, R16 ;  /* 0x0000000200027825 */ /* 0x008fc800078e0210 */
[----:B0-----:R-:W-:Y:S01]  /*9e70*/  IMAD R0, R24, 0x33, RZ ;  /* 0x0000003318007824 */ /* 0x001fe200078e02ff */
[----:B------:R-:W-:Y:S01]  /*9e80*/  STL [R1+0xf7c], R2 ;  /* 0x000f7c0201007387 */ /* 0x000fe20000100800 */
[----:B------:R-:W0:Y:S03]  /*9e90*/  LDC R24, c[0x0][0x238] ;  /* 0x00008e00ff187b82 */ /* 0x000e260000000800 */
[----:B------:R2:W-:Y:S04]  /*9ea0*/  STL [R1+0xf78], R3 ;  /* 0x000f780301007387 */ /* 0x0005e80000100800 */
[----:B------:R-:W-:Y:S04]  /*9eb0*/  STL [R1+0xf84], R4 ;  /* 0x000f840401007387 */ /* 0x000fe80000100800 */
[----:B------:R3:W-:Y:S01]  /*9ec0*/  STL [R1+0xf80], R5 ;  /* 0x000f800501007387 */ /* 0x0007e20000100800 */
[----:B--2---:R-:W-:-:S03]  /*9ed0*/  IMAD.WIDE R2, R10, 0x2, R16 ;  /* 0x000000020a027825 */ /* 0x004fc600078e0210 */
[----:B------:R-:W-:Y:S04]  /*9ee0*/  STL [R1+0xf8c], R6 ;  /* 0x000f8c0601007387 */ /* 0x000fe80000100800 */
[----:B------:R2:W-:Y:S01]  /*9ef0*/  STL [R1+0xf88], R7 ;  /* 0x000f880701007387 */ /* 0x0005e20000100800 */
[----:B---3--:R-:W-:-:S03]  /*9f00*/  IMAD.WIDE R4, R10, 0x2, R18 ;  /* 0x000000020a047825 */ /* 0x008fc600078e0212 */
[----:B------:R1:W-:Y:S04]  /*9f10*/  STL [R1+0xf94], R8 ;  /* 0x000f940801007387 */ /* 0x0003e80000100800 */
[----:B------:R3:W-:Y:S01]  /*9f20*/  STL [R1+0xf90], R9 ;  /* 0x000f900901007387 */ /* 0x0007e20000100800 */
[----:B--2---:R-:W-:-:S03]  /*9f30*/  IMAD.WIDE R6, R0, 0x2, R14 ;  /* 0x0000000200067825 */ /* 0x004fc600078e020e */
[----:B------:R-:W-:Y:S04]  /*9f40*/  STL [R1+0xf9c], R2 ;  /* 0x000f9c0201007387 */ /* 0x000fe80000100800 */
[----:B------:R2:W-:Y:S01]  /*9f50*/  STL [R1+0xf98], R3 ;  /* 0x000f980301007387 */ /* 0x0005e20000100800 */
[----:B-1----:R-:W-:Y:S01]  /*9f60*/  IMAD R8, R25, 0x32, RZ ;  /* 0x0000003219087824 */ /* 0x002fe200078e02ff */
[----:B---3--:R-:W1:Y:S02]  /*9f70*/  LDC R9, c[0x0][0x238] ;  /* 0x00008e00ff097b82 */ /* 0x008e640000000800 */
[----:B------:R-:W-:Y:S04]  /*9f80*/  STL [R1+0xfa4], R4 ;  /* 0x000fa40401007387 */ /* 0x000fe80000100800 */
[----:B------:R3:W-:Y:S01]  /*9f90*/  STL [R1+0xfa0], R5 ;  /* 0x000fa00501007387 */ /* 0x0007e20000100800 */
[----:B--2---:R-:W-:Y:S01]  /*9fa0*/  IMAD.WIDE R2, R10, 0x2, R20 ;  /* 0x000000020a027825 */ /* 0x004fe200078e0214 */
[----:B------:R-:W2:Y:S04]  /*9fb0*/  LDC R25, c[0x0][0x238] ;  /* 0x00008e00ff197b82 */ /* 0x000ea80000000800 */
        /* <DEDUP_REMOVED lines=14> */
[----:B-1----:R-:W-:Y:S01]  /*a0a0*/  IMAD R0, R9, 0x31, RZ ;  /* 0x0000003109007824 */ /* 0x002fe200078e02ff */
[----:B------:R-:W-:Y:S01]  /*a0b0*/  STL [R1+0xfcc], R2 ;  /* 0x000fcc0201007387 */ /* 0x000fe20000100800 */
[----:B----4-:R-:W-:-:S03]  /*a0c0*/  IMAD.WIDE R4, R8, 0x2, R18 ;  /* 0x0000000208047825 */ /* 0x010fc600078e0212 */
[----:B------:R1:W-:Y:S04]  /*a0d0*/  STL [R1+0xfc8], R3 ;  /* 0x000fc80301007387 */ /* 0x0003e80000100800 */
[----:B------:R-:W-:Y:S04]  /*a0e0*/  STL [R1+0xfd4], R6 ;  /* 0x000fd40601007387 */ /* 0x000fe80000100800 */
[----:B------:R3:W-:Y:S01]  /*a0f0*/  STL [R1+0xfd0], R7 ;  /* 0x000fd00701007387 */ /* 0x0007e20000100800 */
[----:B-1----:R-:W-:-:S05]  /*a100*/  IMAD.WIDE R2, R8, 0x2, R16 ;  /* 0x0000000208027825 */ /* 0x002fca00078e0210 */
[----:B------:R-:W-:Y:S01]  /*a110*/  STL [R1+0xfdc], R2 ;  /* 0x000fdc0201007387 */ /* 0x000fe20000100800 */
[----:B---3--:R-:W-:-:S03]  /*a120*/  IMAD.WIDE R6, R8, 0x2, R20 ;  /* 0x0000000208067825 */ /* 0x008fc600078e0214 */
[----:B------:R1:W-:Y:S01]  /*a130*/  STL [R1+0xfd8], R3 ;  /* 0x000fd80301007387 */ /* 0x0003e20000100800 */
[----:B------:R-:W-:-:S03]  /*a140*/  IMAD.WIDE R8, R10, 0x2, R14 ;  /* 0x000000020a087825 */ /* 0x000fc600078e020e */
[----:B------:R-:W-:Y:S04]  /*a150*/  STL [R1+0xfe4], R4 ;  /* 0x000fe40401007387 */ /* 0x000fe80000100800 */
[----:B------:R3:W-:Y:S01]  /*a160*/  STL [R1+0xfe0], R5 ;  /* 0x000fe00501007387 */ /* 0x0007e20000100800 */
[----:B-1----:R-:W-:-:S03]  /*a170*/  IMAD.WIDE R2, R0, 0x2, R14 ;  /* 0x0000000200027825 */ /* 0x002fc600078e020e */
[----:B------:R-:W-:Y:S04]  /*a180*/  STL [R1+0xfec], R6 ;  /* 0x000fec0601007387 */ /* 0x000fe80000100800 */
[----:B------:R1:W-:Y:S01]  /*a190*/  STL [R1+0xfe8], R7 ;  /* 0x000fe80701007387 */ /* 0x0003e20000100800 */
[----:B---3--:R-:W-:-:S03]  /*a1a0*/  IMAD.WIDE R4, R0, 0x2, R18 ;  /* 0x0000000200047825 */ /* 0x008fc600078e0212 */
[----:B------:R-:W-:Y:S04]  /*a1b0*/  STL [R1+0xff4], R2 ;  /* 0x000ff40201007387 */ /* 0x000fe80000100800 */
[----:B------:R3:W-:Y:S01]  /*a1c0*/  STL [R1+0xff0], R3 ;  /* 0x000ff00301007387 */ /* 0x0007e20000100800 */
[----:B-1----:R-:W-:-:S04]  /*a1d0*/  IMAD.WIDE R6, R0, 0x2, R20 ;  /* 0x0000000200067825 */ /* 0x002fc800078e0214 */
[----:B---3--:R-:W-:-:S04]  /*a1e0*/  IMAD.WIDE R2, R0, 0x2, R16 ;  /* 0x0000000200027825 */ /* 0x008fc800078e0210 */
[----:B0-----:R-:W-:Y:S01]  /*a1f0*/  IMAD R0, R24, 0x2f, RZ ;  /* 0x0000002f18007824 */ /* 0x001fe200078e02ff */
        /* <DEDUP_REMOVED lines=8> */
[----:B---3--:R-:W-:-:S03]  /*a280*/  IMAD.WIDE R4, R10, 0x2, R18 ;  /* 0x000000020a047825 */ /* 0x008fc600078e0212 */
[----:B------:R2:W-:Y:S04]  /*a290*/  STL [R1+0x1014], R8 ;  /* 0x0010140801007387 */ /* 0x0005e80000100800 */
[----:B------:R3:W-:Y:S01]  /*a2a0*/  STL [R1+0x1010], R9 ;  /* 0x0010100901007387 */ /* 0x0007e20000100800 */
[----:B-1----:R-:W-:-:S03]  /*a2b0*/  IMAD.WIDE R6, R0, 0x2, R14 ;  /* 0x0000000200067825 */ /* 0x002fc600078e020e */
[----:B------:R-:W-:Y:S04]  /*a2c0*/  STL [R1+0x101c], R2 ;  /* 0x00101c0201007387 */ /* 0x000fe80000100800 */
[----:B------:R1:W-:Y:S01]  /*a2d0*/  STL [R1+0x1018], R3 ;  /* 0x0010180301007387 */ /* 0x0003e20000100800 */
[----:B--2---:R-:W-:Y:S01]  /*a2e0*/  IMAD R8, R25, 0x2e, RZ ;  /* 0x0000002e19087824 */ /* 0x004fe200078e02ff */
[----:B---3--:R-:W2:Y:S02]  /*a2f0*/  LDC R9, c[0x0][0x238] ;  /* 0x00008e00ff097b82 */ /* 0x008ea40000000800 */
        /* <DEDUP_REMOVED lines=183> */
[----:B----4-:R-:W-:-:S03]  /*ae70*/  IMAD.SHL.U32 R10, R10, 0x20, RZ ;  /* 0x000000200a0a7824 */ /* 0x010fc600078e00ff */
        /* <DEDUP_REMOVED lines=390> */
[----:B------:R-:W-:Y:S04]  /*c6e0*/  STL [R1+0x1544], R4 ;  /* 0x0015440401007387 */ /* 0x000fe80000100800 */
[----:B------:R5:W-:Y:S01]  /*c6f0*/  STL [R1+0x1540], R5 ;  /* 0x0015400501007387 */ /* 0x000be20000100800 */
[----:B---3--:R-:W-:-:S04]  /*c700*/  IMAD.WIDE R2, R0, 0x2, R20 ;  /* 0x0000000200027825 */ /* 0x008fc800078e0214 */
[----:B--2---:R-:W-:Y:S01]  /*c710*/  IMAD R0, R9, 0x5, RZ ;  /* 0x0000000509007824 */ /* 0x004fe200078e02ff */
[----:B------:R-:W-:Y:S01]  /*c720*/  STL [R1+0x154c], R2 ;  /* 0x00154c0201007387 */ /* 0x000fe20000100800 */
[----:B-----5:R-:W-:-:S03]  /*c730*/  IMAD.WIDE R4, R8, 0x2, R18 ;  /* 0x0000000208047825 */ /* 0x020fc600078e0212 */
        /* <DEDUP_REMOVED lines=11> */
[----:B------:R4:W-:Y:S04]  /*c7f0*/  STL [R1+0x156c], R6 ;  /* 0x00156c0601007387 */ /* 0x0009e80000100800 */
[----:B------:R-:W-:Y:S01]  /*c800*/  STL [R1+0x1568], R7 ;  /* 0x0015680701007387 */ /* 0x000fe20000100800 */
[----:B---3--:R-:W-:-:S03]  /*c810*/  IMAD.WIDE R4, R0, 0x2, R18 ;  /* 0x0000000200047825 */ /* 0x008fc600078e0212 */
[----:B------:R2:W-:Y:S04]  /*c820*/  STL [R1+0x1574], R8 ;  /* 0x0015740801007387 */ /* 0x0005e80000100800 */
[----:B------:R-:W-:Y:S01]  /*c830*/  STL [R1+0x1570], R9 ;  /* 0x0015700901007387 */ /* 0x000fe20000100800 */
[----:B----4-:R-:W-:Y:S02]  /*c840*/  IMAD.SHL.U32 R6, R10, 0x4, RZ ;  /* 0x000000040a067824 */ /* 0x010fe400078e00ff */
[----:B------:R-:W3:Y:S01]  /*c850*/  LDC R10, c[0x0][0x238] ;  /* 0x00008e00ff0a7b82 */ /* 0x000ee20000000800 */
[----:B------:R-:W-:Y:S04]  /*c860*/  STL [R1+0x157c], R2 ;  /* 0x00157c0201007387 */ /* 0x000fe80000100800 */
[----:B------:R4:W-:Y:S03]  /*c870*/  STL [R1+0x1578], R3 ;  /* 0x0015780301007387 */ /* 0x0009e60000100800 */
[----:B--2---:R-:W2:Y:S01]  /*c880*/  LDC R8, c[0x0][0x238] ;  /* 0x00008e00ff087b82 */ /* 0x004ea20000000800 */
[----:B------:R-:W-:Y:S04]  /*c890*/  STL [R1+0x1584], R4 ;  /* 0x0015840401007387 */ /* 0x000fe80000100800 */
[----:B------:R5:W-:Y:S01]  /*c8a0*/  STL [R1+0x1580], R5 ;  /* 0x0015800501007387 */ /* 0x000be20000100800 */
[----:B----4-:R-:W-:-:S04]  /*c8b0*/  IMAD.WIDE R2, R0, 0x2, R20 ;  /* 0x0000000200027825 */ /* 0x010fc800078e0214 */
[----:B0-----:R-:W-:Y:S01]  /*c8c0*/  IMAD R0, R24, 0x3, RZ ;  /* 0x0000000318007824 */ /* 0x001fe200078e02ff */
[----:B------:R-:W-:Y:S01]  /*c8d0*/  STL [R1+0x158c], R2 ;  /* 0x00158c0201007387 */ /* 0x000fe20000100800 */
[----:B------:R-:W0:Y:S01]  /*c8e0*/  LDC R24, c[0x0][0x238] ;  /* 0x00008e00ff187b82 */ /* 0x000e220000000800 */
[----:B-----5:R-:W-:Y:S02]  /*c8f0*/  IMAD.WIDE R4, R6, 0x2, R14 ;  /* 0x0000000206047825 */ /* 0x020fe400078e020e */
[----:B------:R4:W-:Y:S04]  /*c900*/  STL [R1+0x1588], R3 ;  /* 0x0015880301007387 */ /* 0x0009e80000100800 */
[----:B------:R-:W-:Y:S04]  /*c910*/  STL [R1+0x1594], R4 ;  /* 0x0015940401007387 */ /* 0x000fe80000100800 */
[----:B------:R5:W-:Y:S01]  /*c920*/  STL [R1+0x1590], R5 ;  /* 0x0015900501007387 */ /* 0x000be20000100800 */
[----:B--2---:R-:W-:-:S02]  /*c930*/  IMAD.SHL.U32 R8, R8, 0x2, RZ ;  /* 0x0000000208087824 */ /* 0x004fc400078e00ff */
[----:B----4-:R-:W-:-:S05]  /*c940*/  IMAD.WIDE R2, R6, 0x2, R16 ;  /* 0x0000000206027825 */ /* 0x010fca00078e0210 */
[----:B------:R-:W-:Y:S01]  /*c950*/  STL [R1+0x159c], R2 ;  /* 0x00159c0201007387 */ /* 0x000fe20000100800 */
[----:B-----5:R-:W-:-:S03]  /*c960*/  IMAD.WIDE R4, R6, 0x2, R18 ;  /* 0x0000000206047825 */ /* 0x020fc600078e0212 */
[----:B------:R2:W-:Y:S01]  /*c970*/  STL [R1+0x1598], R3 ;  /* 0x0015980301007387 */ /* 0x0005e20000100800 */
[----:B------:R-:W-:-:S03]  /*c980*/  IMAD.WIDE R6, R6, 0x2, R20 ;  /* 0x0000000206067825 */ /* 0x000fc600078e0214 */
[----:B------:R-:W-:Y:S04]  /*c990*/  STL [R1+0x15a4], R4 ;  /* 0x0015a40401007387 */ /* 0x000fe80000100800 */
[----:B------:R4:W-:Y:S01]  /*c9a0*/  STL [R1+0x15a0], R5 ;  /* 0x0015a00501007387 */ /* 0x0009e20000100800 */
[----:B--2---:R-:W-:-:S03]  /*c9b0*/  IMAD.WIDE R2, R0, 0x2, R14 ;  /* 0x0000000200027825 */ /* 0x004fc600078e020e */
[----:B------:R-:W-:Y:S04]  /*c9c0*/  STL [R1+0x15ac], R6 ;  /* 0x0015ac0601007387 */ /* 0x000fe80000100800 */
[----:B------:R2:W-:Y:S01]  /*c9d0*/  STL [R1+0x15a8], R7 ;  /* 0x0015a80701007387 */ /* 0x0005e20000100800 */
[----:B----4-:R-:W-:-:S03]  /*c9e0*/  IMAD.WIDE R4, R0, 0x2, R18 ;  /* 0x0000000200047825 */ /* 0x010fc600078e0212 */
[----:B------:R-:W-:Y:S04]  /*c9f0*/  STL [R1+0x15b4], R2 ;  /* 0x0015b40201007387 */ /* 0x000fe80000100800 */
[----:B------:R4:W-:Y:S01]  /*ca00*/  STL [R1+0x15b0], R3 ;  /* 0x0015b00301007387 */ /* 0x0009e20000100800 */
[----:B--2---:R-:W-:-:S04]  /*ca10*/  IMAD.WIDE R6, R0, 0x2, R20 ;  /* 0x0000000200067825 */ /* 0x004fc800078e0214 */
[----:B----4-:R-:W-:-:S04]  /*ca20*/  IMAD.WIDE R2, R0, 0x2, R16 ;  /* 0x0000000200027825 */ /* 0x010fc800078e0210 */
[----:B------:R-:W-:Y:S01]  /*ca30*/  IMAD.SHL.U32 R0, R23, 0x80, RZ ;  /* 0x0000008017007824 */ /* 0x000fe200078e00ff */
[----:B------:R-:W-:Y:S01]  /*ca40*/  STL [R1+0x15bc], R2 ;  /* 0x0015bc0201007387 */ /* 0x000fe20000100800 */
[----:B------:R-:W-:-:S03]  /*ca50*/  LOP3.LUT R23, R13, 0x30, RZ, 0x3c, !PT ;  /* 0x000000300d177812 */ /* 0x000fc600078e3cff */
[----:B------:R2:W-:Y:S04]  /*ca60*/  STL [R1+0x15b8], R3 ;  /* 0x0015b80301007387 */ /* 0x0005e80000100800 */
        /* <DEDUP_REMOVED lines=9> */
[----:B------:R-:W-:Y:S01]  /*cb00*/  STL [R1+0x15dc], R4 ;  /* 0x0015dc0401007387 */ /* 0x000fe20000100800 */
[----:B------:R-:W-:-:S03]  /*cb10*/  IMAD.WIDE R8, R8, 0x2, R20 ;  /* 0x0000000208087825 */ /* 0x000fc600078e0214 */
[----:B------:R0:W-:Y:S01]  /*cb20*/  STL [R1+0x15d8], R5 ;  /* 0x0015d80501007387 */ /* 0x0001e20000100800 */
[----:B---3--:R-:W-:-:S03]  /*cb30*/  IMAD.WIDE R2, R10, 0x2, R14 ;  /* 0x000000020a027825 */ /* 0x008fc600078e020e */
[----:B------:R-:W-:Y:S01]  /*cb40*/  STL [R1+0x15e4], R6 ;  /* 0x0015e40601007387 */ /* 0x000fe20000100800 */
[----:B------:R-:W-:-:S03]  /*cb50*/  IMAD.IADD R10, R248, 0x1, R12 ;  /* 0x00000001f80a7824 */ /* 0x000fc600078e020c */
[----:B------:R1:W-:Y:S01]  /*cb60*/  STL [R1+0x15e0], R7 ;  /* 0x0015e00701007387 */ /* 0x0003e20000100800 */
[----:B0-----:R-:W-:Y:S01]  /*cb70*/  IMAD.WIDE R4, R24, 0x2, R16 ;  /* 0x0000000218047825 */ /* 0x001fe200078e0210 */
[----:B------:R-:W-:Y:S02]  /*cb80*/  LOP3.LUT R24, R13, 0x40, RZ, 0x3c, !PT ;  /* 0x000000400d187812 */ /* 0x000fe400078e3cff */
[----:B------:R0:W-:Y:S04]  /*cb90*/  STL [R1+0x15ec], R8 ;  /* 0x0015ec0801007387 */ /* 0x0001e80000100800 */
[----:B------:R2:W-:Y:S01]  /*cba0*/  STL [R1+0x15e8], R9 ;  /* 0x0015e80901007387 */ /* 0x0005e20000100800 */
[----:B-1----:R-:W-:Y:S01]  /*cbb0*/  IMAD.WIDE R6, R25, 0x2, R18 ;  /* 0x0000000219067825 */ /* 0x002fe200078e0212 */
[----:B------:R-:W-:-:S02]  /*cbc0*/  LOP3.LUT R25, R13, 0x50, RZ, 0x3c, !PT ;  /* 0x000000500d197812 */ /* 0x000fc400078e3cff */
[----:B------:R-:W-:Y:S04]  /*cbd0*/  STL [R1+0x15f4], R2 ;  /* 0x0015f40201007387 */ /* 0x000fe80000100800 */
[----:B------:R1:W-:Y:S01]  /*cbe0*/  STL [R1+0x15f0], R3 ;  /* 0x0015f00301007387 */ /* 0x0003e20000100800 */
[C---:B0-----:R-:W-:Y:S02]  /*cbf0*/  LOP3.LUT R8, R12.reuse, 0x20, RZ, 0x3c, !PT ;  /* 0x000000200c087812 */ /* 0x041fe400078e3cff */
[----:B--2---:R-:W-:Y:S01]  /*cc00*/  LOP3.LUT R9, R12, 0x10, RZ, 0x3c, !PT ;  /* 0x000000100c097812 */ /* 0x004fe200078e3cff */
[----:B------:R0:W-:Y:S02]  /*cc10*/  STL [R1+0x15fc], R4 ;  /* 0x0015fc0401007387 */ /* 0x0001e40000100800 */
[----:B------:R-:W-:-:S02]  /*cc20*/  IMAD.IADD R8, R248, 0x1, R8 ;  /* 0x00000001f8087824 */ /* 0x000fc400078e0208 */
[----:B------:R2:W-:Y:S01]  /*cc30*/  STL [R1+0x15f8], R5 ;  /* 0x0015f80501007387 */ /* 0x0005e20000100800 */
[C---:B------:R-:W-:Y:S02]  /*cc40*/  IMAD.IADD R9, R248.reuse, 0x1, R9 ;  /* 0x00000001f8097824 */ /* 0x040fe400078e0209 */
[----:B-1----:R-:W-:Y:S01]  /*cc50*/  IMAD.WIDE R2, R27, 0x2, R20 ;  /* 0x000000021b027825 */ /* 0x002fe200078e0214 */
[----:B------:R1:W-:Y:S03]  /*cc60*/  STL [R1+0x1604], R6 ;  /* 0x0016040601007387 */ /* 0x0003e60000100800 */
[----:B------:R-:W-:Y:S01]  /*cc70*/  IMAD.IADD R27, R248, 0x1, R13 ;  /* 0x00000001f81b7824 */ /* 0x000fe200078e020d */
[----:B------:R3:W-:Y:S01]  /*cc80*/  STL [R1+0x1600], R7 ;  /* 0x0016000701007387 */ /* 0x0007e20000100800 */
[----:B0-----:R-:W-:Y:S02]  /*cc90*/  SHF.R.S32.HI R4, RZ, 0x7, R22 ;  /* 0x00000007ff047819 */ /* 0x001fe40000011416 */
[----:B--2---:R-:W-:Y:S01]  /*cca0*/  LOP3.LUT R5, R12, 0x50, RZ, 0x3c, !PT ;  /* 0x000000500c057812 */ /* 0x004fe200078e3cff */
[----:B------:R0:W-:Y:S01]  /*ccb0*/  STL [R1+0x160c], R2 ;  /* 0x00160c0201007387 */ /* 0x0001e20000100800 */
[----:B------:R-:W-:-:S03]  /*ccc0*/  LOP3.LUT R22, R13, 0x20, RZ, 0x3c, !PT ;  /* 0x000000200d167812 */ /* 0x000fc600078e3cff */
[----:B------:R2:W-:Y:S01]  /*ccd0*/  STL [R1+0x1608], R3 ;  /* 0x0016080301007387 */ /* 0x0005e20000100800 */
[----:B-1----:R-:W-:Y:S01]  /*cce0*/  LOP3.LUT R6, R12, 0x40, RZ, 0x3c, !PT ;  /* 0x000000400c067812 */ /* 0x002fe200078e3cff */
[----:B------:R-:W-:Y:S01]  /*ccf0*/  IMAD.IADD R22, R248, 0x1, R22 ;  /* 0x00000001f8167824 */ /* 0x000fe200078e0216 */
[----:B---3--:R-:W-:Y:S01]  /*cd00*/  LOP3.LUT R7, R12, 0x30, RZ, 0x3c, !PT ;  /* 0x000000300c077812 */ /* 0x008fe200078e3cff */
[----:B------:R-:W-:Y:S01]  /*cd10*/  STL [R1+0x284], RZ ;  /* 0x000284ff01007387 */ /* 0x000fe20000100800 */
[C---:B------:R-:W-:Y:S02]  /*cd20*/  IMAD.IADD R5, R248.reuse, 0x1, R5 ;  /* 0x00000001f8057824 */ /* 0x040fe400078e0205 */
[C---:B------:R-:W-:Y:S01]  /*cd30*/  IMAD.IADD R6, R248.reuse, 0x1, R6 ;  /* 0x00000001f8067824 */ /* 0x040fe200078e0206 */
[----:B------:R-:W-:Y:S01]  /*cd40*/  STL [R1], RZ ;  /* 0x000000ff01007387 */ /* 0x000fe20000100800 */
[----:B0-----:R-:W-:Y:S01]  /*cd50*/  SHF.R.S32.HI R2, RZ, 0x1f, R0 ;  /* 0x0000001fff027819 */ /* 0x001fe20000011400 */
[----:B------:R-:W-:Y:S01]  /*cd60*/  IMAD.IADD R7, R248, 0x1, R7 ;  /* 0x00000001f8077824 */ /* 0x000fe200078e0207 */
[----:B--2---:R-:W-:Y:S01]  /*cd70*/  SHF.R.S32.HI R3, RZ, 0x1f, R11 ;  /* 0x0000001fff037819 */ /* 0x004fe2000001140b */
[----:B------:R-:W-:Y:S01]  /*cd80*/  STL [R1+0x4], RZ ;  /* 0x000004ff01007387 */ /* 0x000fe20000100800 */
[----:B------:R-:W-:-:S02]  /*cd90*/  SHF.L.U64.HI R2, R0, 0x1, R2 ;  /* 0x0000000100027819 */ /* 0x000fc40000010202 */
[C---:B------:R-:W-:Y:S01]  /*cda0*/  SHF.L.U64.HI R0, R11.reuse, 0x1, R3 ;  /* 0x000000010b007819 */ /* 0x040fe20000010203 */
[----:B------:R-:W-:Y:S01]  /*cdb0*/  STL [R1+0x8], RZ ;  /* 0x000008ff01007387 */ /* 0x000fe20000100800 */
[----:B------:R-:W-:Y:S01]  /*cdc0*/  LOP3.LUT R3, R12, 0x70, RZ, 0x3c, !PT ;  /* 0x000000700c037812 */ /* 0x000fe200078e3cff */
[----:B------:R-:W-:Y:S02]  /*cdd0*/  IMAD.SHL.U32 R11, R11, 0x2, RZ ;  /* 0x000000020b0b7824 */ /* 0x000fe400078e00ff */
[----:B------:R-:W-:Y:S02]  /*cde0*/  STL [R1+0xc], RZ ;  /* 0x00000cff01007387 */ /* 0x000fe40000100800 */
[----:B------:R-:W-:Y:S02]  /*cdf0*/  IMAD.IADD R3, R248, 0x1, R3 ;  /* 0x00000001f8037824 */ /* 0x000fe400078e0203 */
[----:B------:R-:W-:Y:S04]  /*ce00*/  STL [R1+0x10], RZ ;  /* 0x000010ff01007387 */ /* 0x000fe80000100800 */
        /* <DEDUP_REMOVED lines=27> */
[----:B------:R0:W-:Y:S04]  /*cfc0*/  STL [R1+0x1750], R4 ;  /* 0x0017500401007387 */ /* 0x0001e80000100800 */
[----:B------:R-:W-:Y:S01]  /*cfd0*/  STL [R1+0xa0], R27 ;  /* 0x0000a01b01007387 */ /* 0x000fe20000100800 */
[----:B0-----:R-:W-:-:S02]  /*cfe0*/  LOP3.LUT R4, R12, 0x60, RZ, 0x3c, !PT ;  /* 0x000000600c047812 */ /* 0x001fc400078e3cff */
[C---:B------:R-:W-:Y:S02]  /*cff0*/  LOP3.LUT R12, R13.reuse, 0x10, RZ, 0x3c, !PT ;  /* 0x000000100d0c7812 */ /* 0x040fe400078e3cff */
[----:B------:R-:W-:Y:S01]  /*d000*/  LOP3.LUT R13, R13, 0x70, RZ, 0x3c, !PT ;  /* 0x000000700d0d7812 */ /* 0x000fe200078e3cff */
[C---:B------:R-:W-:Y:S02]  /*d010*/  IMAD.IADD R4, R248.reuse, 0x1, R4 ;  /* 0x00000001f8047824 */ /* 0x040fe400078e0204 */
[----:B------:R-:W-:-:S05]  /*d020*/  IMAD.IADD R12, R248, 0x1, R12 ;  /* 0x00000001f80c7824 */ /* 0x000fca00078e020c */
[----:B------:R0:W-:Y:S04]  /*d030*/  STL [R1+0x9c], R12 ;  /* 0x00009c0c01007387 */ /* 0x0001e80000100800 */
[----:B------:R1:W-:Y:S01]  /*d040*/  STL [R1+0x98], R22 ;  /* 0x0000981601007387 */ /* 0x0003e20000100800 */
[C---:B0-----:R-:W-:Y:S02]  /*d050*/  IMAD.IADD R12, R248.reuse, 0x1, R23 ;  /* 0x00000001f80c7824 */ /* 0x041fe400078e0217 */
[----:B-1----:R-:W-:-:S03]  /*d060*/  IMAD.IADD R22, R248, 0x1, R24 ;  /* 0x00000001f8167824 */ /* 0x002fc600078e0218 */
[----:B------:R0:W-:Y:S04]  /*d070*/  STL [R1+0x94], R12 ;  /* 0x0000940c01007387 */ /* 0x0001e80000100800 */
[----:B------:R1:W-:Y:S01]  /*d080*/  STL [R1+0x90], R22 ;  /* 0x0000901601007387 */ /* 0x0003e20000100800 */
[C---:B0-----:R-:W-:Y:S01]  /*d090*/  IMAD.IADD R12, R248.reuse, 0x1, R25 ;  /* 0x00000001f80c7824 */ /* 0x041fe200078e0219 */
[----:B------:R-:W-:Y:S01]  /*d0a0*/  CS2R R24, SRZ ;  /* 0x0000000000187805 */ /* 0x000fe2000001ff00 */
[----:B-1----:R-:W-:-:S03]  /*d0b0*/  IMAD.IADD R22, R248, 0x1, R26 ;  /* 0x00000001f8167824 */ /* 0x002fc600078e021a */
[----:B------:R0:W-:Y:S01]  /*d0c0*/  STL [R1+0x8c], R12 ;  /* 0x00008c0c01007387 */ /* 0x0001e20000100800 */
[----:B------:R-:W-:-:S03]  /*d0d0*/  CS2R R26, SRZ ;  /* 0x00000000001a7805 */ /* 0x000fc6000001ff00 */
[----:B------:R1:W-:Y:S01]  /*d0e0*/  STL [R1+0x88], R22 ;  /* 0x0000881601007387 */ /* 0x0003e20000100800 */
[----:B0-----:R-:W-:-:S05]  /*d0f0*/  IMAD.IADD R12, R248, 0x1, R13 ;  /* 0x00000001f80c7824 */ /* 0x001fca00078e020d */
[----:B------:R1:W-:Y:S02]  /*d100*/  STL [R1+0x84], R12 ;  /* 0x0000840c01007387 */ /* 0x0003e40000100800 */
.L_x_1:
[----:B------:R-:W2:Y:S04]  /*d110*/  LDL R23, [R1+0x284] ;  /* 0x0002840001177983 */ /* 0x000ea80000100800 */
[----:B------:R-:W-:Y:S04]  /*d120*/  STL [R1+0x2130], R14 ;  /* 0x0021300e01007387 */ /* 0x000fe80000100800 */
[----:B------:R-:W-:Y:S04]  /*d130*/  STL [R1+0x212c], R15 ;  /* 0x00212c0f01007387 */ /* 0x000fe80000100800 */
[----:B-----5:R-:W-:Y:S04]  /*d140*/  STL [R1+0x1f94], R252 ;  /* 0x001f94fc01007387 */ /* 0x020fe80000100800 */
[----:B------:R-:W-:Y:S04]  /*d150*/  STL [R1+0x1f9c], R252 ;  /* 0x001f9cfc01007387 */ /* 0x000fe80000100800 */
        /* <DEDUP_REMOVED lines=334> */
[----:B------:R-:W-:Y:S04]  /*e640*/  STL.64 [R1+0x1880], R86 ;  /* 0x0018805601007387 */ /* 0x000fe80000100a00 */
        /* <DEDUP_REMOVED lines=33> */
[----:B------:R-:W-:Y:S04]  /*e860*/  STL.64 [R1+0x1820], R62 ;  /* 0x0018203e01007387 */ /* 0x000fe80000100a00 */
[----:B------:R-:W-:Y:S04]  /*e870*/  STL.64 [R1+0x1818], R60 ;  /* 0x0018183c01007387 */ /* 0x000fe80000100a00 */
[----:B------:R-:W-:Y:S04]  /*e880*/  STL [R1+0x1c60], R60 ;  /* 0x001c603c01007387 */ /* 0x000fe80000100800 */
[----:B------:R-:W-:Y:S04]  /*e890*/  STL.64 [R1+0x1810], R58 ;  /* 0x0018103a01007387 */ /* 0x000fe80000100a00 */
[----:B------:R-:W-:Y:S04]  /*e8a0*/  STL [R1+0x1c68], R58 ;  /* 0x001c683a01007387 */ /* 0x000fe80000100800 */
[----:B------:R-:W-:Y:S04]  /*e8b0*/  STL [R1+0x1c64], R59 ;  /* 0x001c643b01007387 */ /* 0x000fe80000100800 */
[----:B------:R-:W-:Y:S01]  /*e8c0*/  STL.64 [R1+0x1808], R56 ;  /* 0x0018083801007387 */ /* 0x000fe20000100a00 */
[----:B------:R-:W-:-:S03]  /*e8d0*/  MOV R11, UR49 ;  /* 0x00000031000b7c02 */ /* 0x000fc60008000f00 */
[----:B------:R-:W-:Y:S04]  /*e8e0*/  STL [R1+0x1800], R53 ;  /* 0x0018003501007387 */ /* 0x000fe80000100800 */
[----:B------:R-:W-:Y:S01]  /*e8f0*/  STL [R1+0x17fc], R54 ;  /* 0x0017fc3601007387 */ /* 0x000fe20000100800 */
[----:B-1----:R-:W-:-:S03]  /*e900*/  MOV R12, UR53 ;  /* 0x00000035000c7c02 */ /* 0x002fc60008000f00 */
[----:B------:R-:W-:Y:S04]  /*e910*/  STL [R1+0x17f8], R55 ;  /* 0x0017f83701007387 */ /* 0x000fe80000100800 */
[----:B------:R0:W-:Y:S04]  /*e920*/  STL [R1+0x17f4], R0 ;  /* 0x0017f40001007387 */ /* 0x0001e80000100800 */
[----:B------:R1:W-:Y:S01]  /*e930*/  STL [R1+0x17ec], R2 ;  /* 0x0017ec0201007387 */ /* 0x0003e20000100800 */
[----:B0-----:R-:W-:-:S03]  /*e940*/  MOV R0, UR48 ;  /* 0x0000003000007c02 */ /* 0x001fc60008000f00 */
[----:B-1----:R-:W3:Y:S01]  /*e950*/  LDL.LU R2, [R1+0x16cc] ;  /* 0x0016cc0001027983 */ /* 0x002ee20000300800 */
[----:B------:R-:W-:Y:S02]  /*e960*/  PRMT R22, RZ, 0x7610, R22 ;  /* 0x00007610ff167816 */ /* 0x000fe40000000016 */
[----:B------:R-:W-:Y:S01]  /*e970*/  PRMT R14, RZ, 0x7610, R14 ;  /* 0x00007610ff0e7816 */ /* 0x000fe2000000000e */
[----:B------:R0:W-:Y:S04]  /*e980*/  STL [R1+0x1748], R11 ;  /* 0x0017480b01007387 */ /* 0x0001e80000100800 */
[----:B------:R1:W-:Y:S04]  /*e990*/  STL [R1+0x1744], R0 ;  /* 0x0017440001007387 */ /* 0x0003e80000100800 */
[----:B------:R4:W-:Y:S01]  /*e9a0*/  STL [R1+0x1740], R12 ;  /* 0x0017400c01007387 */ /* 0x0009e20000100800 */
[----:B------:R-:W-:-:S02]  /*e9b0*/  PRMT R15, RZ, 0x7610, R15 ;  /* 0x00007610ff0f7816 */ /* 0x000fc4000000000f */
[----:B0-----:R-:W-:Y:S02]  /*e9c0*/  MOV R11, UR52 ;  /* 0x00000034000b7c02 */ /* 0x001fe40008000f00 */
[----:B-1----:R-:W-:Y:S01]  /*e9d0*/  MOV R0, UR57 ;  /* 0x0000003900007c02 */ /* 0x002fe20008000f00 */
[----:B----4-:R-:W2:Y:S04]  /*e9e0*/  LDC R12, c[0x0][0x230] ;  /* 0x00008c00ff0c7b82 */ /* 0x010ea80000000800 */
[----:B------:R-:W-:Y:S04]  /*e9f0*/  STL [R1+0x1c6c], R0 ;  /* 0x001c6c0001007387 */ /* 0x000fe80000100800 */
[----:B------:R0:W-:Y:S02]  /*ea00*/  STL [R1+0x173c], R11 ;  /* 0x00173c0b01007387 */ /* 0x0001e40000100800 */
[----:B0-----:R-:W-:-:S05]  /*ea10*/  MOV R11, UR56 ;  /* 0x00000038000b7c02 */ /* 0x001fca0008000f00 */
[----:B------:R-:W-:Y:S01]  /*ea20*/  STL [R1+0x1c70], R11 ;  /* 0x001c700b01007387 */ /* 0x000fe20000100800 */
[----:B--2---:R-:W-:-:S03]  /*ea30*/  IMAD R12, R23, -0x80, R12 ;  /* 0xffffff80170c7824 */ /* 0x004fc600078e020c */
[----:B------:R-:W2:Y:S02]  /*ea40*/  LDL R23, [R1+0x1608] ;  /* 0x0016080001177983 */ /* 0x000ea40000100800 */
[C---:B------:R-:W-:Y:S02]  /*ea50*/  ISETP.GT.AND P0, PT, R12.reuse, RZ, PT ;  /* 0x000000ff0c00720c */ /* 0x040fe40003f04270 */
[----:B------:R-:W-:-:S11]  /*ea60*/  ISETP.GT.AND P1, PT, R12, 0x1, PT ;  /* 0x000000010c00780c */ /* 0x000fd60003f24270 */
[----:B------:R-:W4:Y:S04]  /*ea70*/  @P0 LDG.E.U16 R22, desc[UR60][R20.64] ;  /* 0x0000003c14160981 */ /* 0x000f28000c1e1500 */
[----:B------:R-:W3:Y:S04]  /*ea80*/  @P0 LDG.E.U16 R14, desc[UR60][R18.64] ;  /* 0x0000003c120e0981 */ /* 0x000ee8000c1e1500 */
[----:B------:R-:W2:Y:S04]  /*ea90*/  @P0 LDG.E.U16 R15, desc[UR60][R16.64] ;  /* 0x0000003c100f0981 */ /* 0x000ea8000c1e1500 */
[----:B----4-:R0:W-:Y:S04]  /*eaa0*/  STL [R1+0x520], R22 ;  /* 0x0005201601007387 */ /* 0x0101e80000100800 */
[----:B0-----:R-:W4:Y:S04]  /*eab0*/  LDL R22, [R1+0x160c] ;  /* 0x00160c0001167983 */ /* 0x001f280000100800 */
[----:B------:R-:W-:Y:S04]  /*eac0*/  STL [R1+0x1c78], R20 ;  /* 0x001c781401007387 */ /* 0x000fe80000100800 */
[----:B------:R-:W-:Y:S04]  /*ead0*/  STL [R1+0x1c74], R21 ;  /* 0x001c741501007387 */ /* 0x000fe80000100800 */
[----:B---3--:R0:W-:Y:S04]  /*eae0*/  STL [R1+0x51c], R14 ;  /* 0x00051c0e01007387 */ /* 0x0081e80000100800 */
[----:B0-----:R-:W3:Y:S04]  /*eaf0*/  LDL.LU R14, [R1+0x2130] ;  /* 0x00213000010e7983 */ /* 0x001ee80000300800 */
[----:B------:R-:W-:Y:S04]  /*eb00*/  STL [R1+0x1c80], R18 ;  /* 0x001c801201007387 */ /* 0x000fe80000100800 */
[----:B------:R-:W-:Y:S04]  /*eb10*/  STL [R1+0x1c7c], R19 ;  /* 0x001c7c1301007387 */ /* 0x000fe80000100800 */
[----:B--2---:R0:W-:Y:S04]  /*eb20*/  STL [R1+0x518], R15 ;  /* 0x0005180f01007387 */ /* 0x0041e80000100800 */
[----:B0-----:R-:W3:Y:S01]  /*eb30*/  LDL.LU R15, [R1+0x212c] ;  /* 0x00212c00010f7983 */ /* 0x001ee20000300800 */
[----:B------:R-:W-:-:S02]  /*eb40*/  PRMT R252, RZ, 0x7610, R252 ;  /* 0x00007610fffc7816 */ /* 0x000fc400000000fc */
[----:B------:R-:W-:-:S06]  /*eb50*/  PRMT R251, RZ, 0x7610, R251 ;  /* 0x00007610fffb7816 */ /* 0x000fcc00000000fb */
[----:B----4-:R-:W2:Y:S04]  /*eb60*/  @P1 LDG.E.U16 R251, desc[UR60][R22.64] ;  /* 0x0000003c16fb1981 */ /* 0x010ea8000c1e1500 */
[----:B---3--:R-:W3:Y:S04]  /*eb70*/  @P0 LDG.E.U16 R252, desc[UR60][R14.64] ;  /* 0x0000003c0efc0981 */ /* 0x008ee8000c1e1500 */
[----:B------:R-:W-:Y:S04]  /*eb80*/  STL [R1+0x1c88], R16 ;  /* 0x001c881001007387 */ /* 0x000fe80000100800 */
[----:B------:R-:W-:Y:S04]  /*eb90*/  STL [R1+0x1c84], R17 ;  /* 0x001c841101007387 */ /* 0x000fe80000100800 */
[----:B---3--:R0:W-:Y:S04]  /*eba0*/  STL [R1+0x514], R252 ;  /* 0x000514fc01007387 */ /* 0x0081e80000100800 */
[----:B0-----:R-:W3:Y:S04]  /*ebb0*/  LDL.LU R252, [R1+0x2128] ;  /* 0x0021280001fc7983 */ /* 0x001ee80000300800 */
[----:B------:R-:W-:Y:S04]  /*ebc0*/  STL [R1+0x1c90], R14 ;  /* 0x001c900e01007387 */ /* 0x000fe80000100800 */
[----:B------:R-:W-:Y:S04]  /*ebd0*/  STL [R1+0x1c8c], R15 ;  /* 0x001c8c0f01007387 */ /* 0x000fe80000100800 */
[----:B--2---:R0:W-:Y:S04]  /*ebe0*/  STL [R1+0x510], R251 ;  /* 0x000510fb01007387 */ /* 0x0041e80000100800 */
[----:B0-----:R-:W2:Y:S04]  /*ebf0*/  LDL.LU R251, [R1+0x2124] ;  /* 0x0021240001fb7983 */ /* 0x001ea80000300800 */
[----:B------:R-:W4:Y:S04]  /*ec00*/  LDL R22, [R1+0x1600] ;  /* 0x0016000001167983 */ /* 0x000f280000100800 */
[----:B------:R-:W4:Y:S01]  /*ec10*/  LDL R23, [R1+0x1604] ;  /* 0x0016040001177983 */ /* 0x000f220000100800 */
[----:B---3--:R-:W-:-:S02]  /*ec20*/  PRMT R252, RZ, 0x7610, R252 ;  /* 0x00007610fffc7816 */ /* 0x008fc400000000fc */
[----:B----4-:R-:W-:-:S04]  /*ec30*/  @P1 LOP3.LUT R23, R23, R22, RZ, 0x3c, !PT ;  /* 0x0000001617171212 */ /* 0x010fc800078e3cff */
[----:B------:R-:W-:-:S04]  /*ec40*/  @P1 LOP3.LUT R22, R23, R22, RZ, 0x3c, !PT ;  /* 0x0000001617161212 */ /* 0x000fc800078e3cff */
[----:B------:R-:W-:-:S05]  /*ec50*/  @P1 LOP3.LUT R23, R23, R22, RZ, 0x3c, !PT ;  /* 0x0000001617171212 */ /* 0x000fca00078e3cff */
[----:B------:R-:W3:Y:S04]  /*ec60*/  @P1 LDG.E.U16 R252, desc[UR60][R22.64] ;  /* 0x0000003c16fc1981 */ /* 0x000ee8000c1e1500 */
[----:B---3--:R0:W-:Y:S04]  /*ec70*/  STL [R1+0x50c], R252 ;  /* 0x00050cfc01007387 */ /* 0x0081e80000100800 */
[----:B0-----:R-:W3:Y:S04]  /*ec80*/  LDL.LU R252, [R1+0x2120] ;  /* 0x0021200001fc7983 */ /* 0x001ee80000300800 */
[----:B------:R-:W4:Y:S04]  /*ec90*/  LDL R22, [R1+0x15f8] ;  /* 0x0015f80001167983 */ /* 0x000f280000100800 */
[----:B------:R-:W4:Y:S01]  /*eca0*/  LDL R23, [R1+0x15fc] ;  /* 0x0015fc0001177983 */ /* 0x000f220000100800 */
[----:B--2---:R-:W-:-:S02]  /*ecb0*/  PRMT R251, RZ, 0x7610, R251 ;  /* 0x00007610fffb7816 */ /* 0x004fc400000000fb */
[----:B----4-:R-:W-:-:S04]  /*ecc0*/  @P1 LOP3.LUT R23, R23, R22, RZ, 0x3c, !PT ;  /* 0x0000001617171212 */ /* 0x010fc800078e3cff */
[----:B------:R-:W-:-:S04]  /*ecd0*/  @P1 LOP3.LUT R22, R23, R22, RZ, 0x3c, !PT ;  /* 0x0000001617161212 */ /* 0x000fc800078e3cff */
[----:B------:R-:W-:-:S05]  /*ece0*/  @P1 LOP3.LUT R23, R23, R22, RZ, 0x3c, !PT ;  /* 0x0000001617171212 */ /* 0x000fca00078e3cff */
[----:B------:R-:W2:Y:S04]  /*ecf0*/  @P1 LDG.E.U16 R251, desc[UR60][R22.64] ;  /* 0x0000003c16fb1981 */ /* 0x000ea8000c1e1500 */
        /* <DEDUP_REMOVED lines=8> */
[----:B------:R-:W3:Y:S01]  /*ed80*/  @P1 LDG.E.U16 R252, desc[UR60][R22.64] ;  /* 0x0000003c16fc1981 */ /* 0x000ee2000c1e1500 */
[----:B------:R-:W-:-:S03]  /*ed90*/  ISETP.GT.AND P0, PT, R12, 0x2, PT ;  /* 0x000000020c00780c */ /* 0x000fc60003f04270 */
        /* <DEDUP_REMOVED lines=115> */
[----:B------:R-:W-:-:S02]  /*f4d0*/  PRMT R36, RZ, 0x7610, R36 ;  /* 0x00007610ff247816 */ /* 0x000fc40000000024 */
[----:B----4-:R-:W-:-:S04]  /*f4e0*/  @P1 LOP3.LUT R23, R23, R22, RZ, 0x3c, !PT ;  /* 0x0000001617171212 */ /* 0x010fc800078e3cff */
[----:B------:R-:W-:-:S04]  /*f4f0*/  @P1 LOP3.LUT R22, R23, R22, RZ, 0x3c, !PT ;  /* 0x0000001617161212 */ /* 0x000fc800078e3cff */
[----:B------:R-:W-:-:S05]  /*f500*/  @P1 LOP3.LUT R23, R23, R22, RZ, 0x3c, !PT ;  /* 0x0000001617171212 */ /* 0x000fca00078e3cff */
[----:B------:R-:W4:Y:S04]  /*f510*/  @P1 LDG.E.U16 R36, desc[UR60][R22.64] ;  /* 0x0000003c16241981 */ /* 0x000f28000c1e1500 */
[----:B------:R-:W2:Y:S04]  /*f520*/  LDL R22, [R1+0x1580] ;  /* 0x0015800001167983 */ /* 0x000ea80000100800 */
[----:B------:R-:W2:Y:S01]  /*f530*/  LDL R23, [R1+0x1584] ;  /* 0x0015840001177983 */ /* 0x000ea20000100800 */
[----:B------:R-:W-:-:S03]  /*f540*/  PRMT R35, RZ, 0x7610, R35 ;  /* 0x00007610ff237816 */ /* 0x000fc60000000023 */
[----:B----4-:R-:W-:Y:S01]  /*f550*/  STL [R1+0x1c94], R36 ;  /* 0x001c942401007387 */ /* 0x010fe20000100800 */
[----:B--2---:R-:W-:-:S04]  /*f560*/  @P1 LOP3.LUT R23, R23, R22, RZ, 0x3c, !PT ;  /* 0x0000001617171212 */ /* 0x004fc800078e3cff */
[----:B------:R-:W-:-:S04]  /*f570*/  @P1 LOP3.LUT R22, R23, R22, RZ, 0x3c, !PT ;  /* 0x0000001617161212 */ /* 0x000fc800078e3cff */
[----:B------:R-:W-:-:S05]  /*f580*/  @P1 LOP3.LUT R23, R23, R22, RZ, 0x3c, !PT ;  /* 0x0000001617171212 */ /* 0x000fca00078e3cff */
[----:B------:R-:W2:Y:S04]  /*f590*/  @P1 LDG.E.U16 R35, desc[UR60][R22.64] ;  /* 0x0000003c16231981 */ /* 0x000ea8000c1e1500 */
[----:B------:R-:W4:Y:S04]  /*f5a0*/  LDL R22, [R1+0x1578] ;  /* 0x0015780001167983 */ /* 0x000f280000100800 */
[----:B------:R-:W4:Y:S01]  /*f5b0*/  LDL R23, [R1+0x157c] ;  /* 0x00157c0001177983 */ /* 0x000f220000100800 */
[----:B------:R-:W-:-:S03]  /*f5c0*/  PRMT R34, RZ, 0x7610, R34 ;  /* 0x00007610ff227816 */ /* 0x000fc60000000022 */
[----:B--2---:R-:W-:Y:S01]  /*f5d0*/  STL [R1+0x1c98], R35 ;  /* 0x001c982301007387 */ /* 0x004fe20000100800 */
[----:B----4-:R-:W-:-:S04]  /*f5e0*/  @P1 LOP3.LUT R23, R23, R22, RZ, 0x3c, !PT ;  /* 0x0000001617171212 */ /* 0x010fc800078e3cff */
        /* <DEDUP_REMOVED lines=13> */
[----:B------:R-:W-:Y:S02]  /*f6c0*/  ISETP.GT.AND P0, PT, R12, 0x6, PT ;  /* 0x000000060c00780c */ /* 0x000fe40003f04270 */
[----:B------:R-:W-:Y:S01]  /*f6d0*/  PRMT R191, RZ, 0x7610, R191 ;  /* 0x00007610ffbf7816 */ /* 0x000fe200000000bf */
[----:B--2---:R-:W-:Y:S10]  /*f6e0*/  STL [R1+0x1ca0], R33 ;  /* 0x001ca02101007387 */ /* 0x004ff40000100800 */
        /* <DEDUP_REMOVED lines=60> */
[----:B------:R0:W2:Y:S04]  /*fab0*/  @P1 LDG.E.U16 R181, desc[UR60][R22.64] ;  /* 0x0000003c16b51981 */ /* 0x0000a8000c1e1500 */
[----:B------:R-:W0:Y:S04]  /*fac0*/  LDL R22, [R1+0x1528] ;  /* 0x0015280001167983 */ /* 0x000e280000100800 */
[----:B------:R-:W0:Y:S01]  /*fad0*/  LDL R23, [R1+0x152c] ;  /* 0x00152c0001177983 */ /* 0x000e220000100800 */
[----:B------:R-:W-:Y:S02]  /*fae0*/  ISETP.GT.AND P0, PT, R12, 0x8, PT ;  /* 0x000000080c00780c */ /* 0x000fe40003f04270 */
[----:B------:R-:W-:-:S11]  /*faf0*/  PRMT R251, RZ, 0x7610, R251 ;  /* 0x00007610fffb7816 */ /* 0x000fd600000000fb */
[----:B0-----:R-:W-:-:S04]  /*fb00*/  @P0 LOP3.LUT R23, R23, R22, RZ, 0x3c, !PT ;  /* 0x0000001617170212 */ /* 0x001fc800078e3cff */
[----:B------:R-:W-:-:S04]  /*fb10*/  @P0 LOP3.LUT R22, R23, R22, RZ, 0x3c, !PT ;  /* 0x0000001617160212 */ /* 0x000fc800078e3cff */
[----:B------:R-:W-:-:S05]  /*fb20*/  @P0 LOP3.LUT R23, R23, R22, RZ, 0x3c, !PT ;  /* 0x0000001617170212 */ /* 0x000fca00078e3cff */
[----:B------:R-:W4:Y:S04]  /*fb30*/  @P0 LDG.E.U16 R251, desc[UR60][R22.64] ;  /* 0x0000003c16fb0981 */ /* 0x000f28000c1e1500 */
[----:B--2---:R-:W-:Y:S04]  /*fb40*/  STL [R1+0x1cc0], R181 ;  /* 0x001cc0b501007387 */ /* 0x004fe80000100800 */
[----:B----4-:R0:W-:Y:S04]  /*fb50*/  STL [R1+0x4a0], R251 ;  /* 0x0004a0fb01007387 */ /* 0x0101e80000100800 */
        /* <DEDUP_REMOVED lines=1582> */
[----:B------:R-:W-:Y:S02]  /*15e40*/  PRMT R222, RZ, 0x7610, R222 ;  /* 0x00007610ffde7816 */ /* 0x000fe400000000de */
[----:B0-----:R-:W-:-:S04]  /*15e50*/  @P1 LOP3.LUT R23, R23, R22, RZ, 0x3c, !PT ;  /* 0x0000001617171212 */ /* 0x001fc800078e3cff */
[----:B------:R-:W-:-:S04]  /*15e60*/  @P1 LOP3.LUT R22, R23, R22, RZ, 0x3c, !PT ;  /* 0x0000001617161212 */ /* 0x000fc800078e3cff */
[----:B------:R-:W-:Y:S01]  /*15e70*/  @P1 LOP3.LUT R23, R23, R22, RZ, 0x3c, !PT ;  /* 0x0000001617171212 */ /* 0x000fe200078e3cff */
[----:B--2---:R-:W-:Y:S04]  /*15e80*/  STL [R1+0x1e64], R221 ;  /* 0x001e64dd01007387 */ /* 0x004fe80000100800 */
[----:B------:R0:W2:Y:S04]  /*15e90*/  @P1 LDG.E.U16 R222, desc[UR60][R22.64] ;  /* 0x0000003c16de1981 */ /* 0x0000a8000c1e1500 */
[----:B------:R-:W0:Y:S04]  /*15ea0*/  LDL R22, [R1+0xf68] ;  /* 0x000f680001167983 */ /* 0x000e280000100800 */
[----:B------:R-:W0:Y:S01]  /*15eb0*/  LDL R23, [R1+0xf6c] ;  /* 0x000f6c0001177983 */ /* 0x000e220000100800 */
[----:B------:R-:W-:-:S02]  /*15ec0*/  ISETP.GT.AND P0, PT, R12, 0x36, PT ;  /* 0x000000360c00780c */ /* 0x000fc40003f04270 */
[----:B------:R-:W-:-:S11]  /*15ed0*/  PRMT R202, RZ, 0x7610, R202 ;  /* 0x00007610ffca7816 */ /* 0x000fd600000000ca */
[----:B0-----:R-:W-:-:S04]  /*15ee0*/  @P0 LOP3.LUT R23, R23, R22, RZ, 0x3c, !PT ;  /* 0x0000001617170212 */ /* 0x001fc800078e3cff */
[----:B------:R-:W-:-:S04]  /*15ef0*/  @P0 LOP3.LUT R22, R23, R22, RZ, 0x3c, !PT ;  /* 0x0000001617160212 */ /* 0x000fc800078e3cff */
[----:B------:R-:W-:Y:S01]  /*15f00*/  @P0 LOP3.LUT R23, R23, R22, RZ, 0x3c, !PT ;  /* 0x0000001617170212 */ /* 0x000fe200078e3cff */
[----:B--2---:R-:W-:Y:S04]  /*15f10*/  STL [R1+0x1e6c], R222 ;  /* 0x001e6cde01007387 */ /* 0x004fe80000100800 */
[----:B------:R0:W2:Y:S04]  /*15f20*/  @P0 LDG.E.U16 R202, desc[UR60][R22.64] ;  /* 0x0000003c16ca0981 */ /* 0x0000a8000c1e1500 */
[----:B------:R-:W0:Y:S04]  /*15f30*/  LDL R22, [R1+0xf60] ;  /* 0x000f600001167983 */ /* 0x000e280000100800 */
[----:B------:R-:W0:Y:S01]  /*15f40*/  LDL R23, [R1+0xf64] ;  /* 0x000f640001177983 */ /* 0x000e220000100800 */
[----:B------:R-:W-:-:S02]  /*15f50*/  PRMT R203, RZ, 0x7610, R203 ;  /* 0x00007610ffcb7816 */ /* 0x000fc400000000cb */
        /* <DEDUP_REMOVED lines=57> */
[----:B---3--:R-:W-:-:S11]  /*162f0*/  PRMT R252, RZ, 0x7610, R252 ;  /* 0x00007610fffc7816 */ /* 0x008fd600000000fc */
[----:B0-----:R-:W-:-:S04]  /*16300*/  @P0 LOP3.LUT R23, R23, R22, RZ, 0x3c, !PT ;  /* 0x0000001617170212 */ /* 0x001fc800078e3cff */
[----:B------:R-:W-:-:S04]  /*16310*/  @P0 LOP3.LUT R22, R23, R22, RZ, 0x3c, !PT ;  /* 0x0000001617160212 */ /* 0x000fc800078e3cff */
[----:B------:R-:W-:-:S05]  /*16320*/  @P0 LOP3.LUT R23, R23, R22, RZ, 0x3c, !PT ;  /* 0x0000001617170212 */ /* 0x000fca00078e3cff */
[----:B------:R-:W3:Y:S04]  /*16330*/  @P0 LDG.E.U16 R252, desc[UR60][R22.64] ;  /* 0x0000003c16fc0981 */ /* 0x000ee8000c1e1500 */
[----:B--2---:R-:W-:Y:S04]  /*16340*/  STL [R1+0x1e8c], R141 ;  /* 0x001e8c8d01007387 */ /* 0x004fe80000100800 */
[----:B---3--:R0:W-:Y:S04]  /*16350*/  STL [R1+0x15c], R252 ;  /* 0x00015cfc01007387 */ /* 0x0081e80000100800 */
[----:B0-----:R-:W2:Y:S04]  /*16360*/  LDL.LU R252, [R1+0x1fa4] ;  /* 0x001fa40001fc7983 */ /* 0x001ea80000300800 */
[----:B------:R-:W3:Y:S04]  /*16370*/  LDL R22, [R1+0xf20] ;  /* 0x000f200001167983 */ /* 0x000ee80000100800 */
[----:B------:R-:W3:Y:S01]  /*16380*/  LDL R23, [R1+0xf24] ;  /* 0x000f240001177983 */ /* 0x000ee20000100800 */
[----:B------:R-:W-:-:S02]  /*16390*/  PRMT R251, RZ, 0x7610, R251 ;  /* 0x00007610fffb7816 */ /* 0x000fc400000000fb */
[----:B---3--:R-:W-:-:S04]  /*163a0*/  @P0 LOP3.LUT R23, R23, R22, RZ, 0x3c, !PT ;  /* 0x0000001617170212 */ /* 0x008fc800078e3cff */
        /* <DEDUP_REMOVED lines=49> */
[----:B----4-:R0:W-:Y:S04]  /*166c0*/  STL [R1+0x144], R250 ;  /* 0x000144fa01007387 */ /* 0x0101e80000100800 */
[----:B0-----:R-:W4:Y:S04]  /*166d0*/  LDL.LU R250, [R1+0x1f8c] ;  /* 0x001f8c0001fa7983 */ /* 0x001f280000300800 */
[----:B------:R-:W2:Y:S04]  /*166e0*/  LDL R22, [R1+0xef0] ;  /* 0x000ef00001167983 */ /* 0x000ea80000100800 */
[----:B------:R-:W2:Y:S01]  /*166f0*/  LDL R23, [R1+0xef4] ;  /* 0x000ef40001177983 */ /* 0x000ea20000100800 */
[----:B------:R-:W-:-:S02]  /*16700*/  PRMT R249, RZ, 0x7610, R249 ;  /* 0x00007610fff97816 */ /* 0x000fc400000000f9 */
[----:B--2---:R-:W-:-:S04]  /*16710*/  @P1 LOP3.LUT R23, R23, R22, RZ, 0x3c, !PT ;  /* 0x0000001617171212 */ /* 0x004fc800078e3cff */
[----:B------:R-:W-:-:S04]  /*16720*/  @P1 LOP3.LUT R22, R23, R22, RZ, 0x3c, !PT ;  /* 0x0000001617161212 */ /* 0x000fc800078e3cff */
[----:B------:R-:W-:-:S05]  /*16730*/  @P1 LOP3.LUT R23, R23, R22, RZ, 0x3c, !PT ;  /* 0x0000001617171212 */ /* 0x000fca00078e3cff */
[----:B------:R-:W2:Y:S01]  /*16740*/  @P1 LDG.E.U16 R249, desc[UR60][R22.64] ;  /* 0x0000003c16f91981 */ /* 0x000ea2000c1e1500 */
[----:B------:R-:W-:-:S03]  /*16750*/  ISETP.GT.AND P0, PT, R12, 0x3a, PT ;  /* 0x0000003a0c00780c */ /* 0x000fc60003f04270 */
[----:B--2---:R0:W-:Y:S04]  /*16760*/  STL [R1+0x140], R249 ;  /* 0x000140f901007387 */ /* 0x0041e80000100800 */
[----:B0-----:R-:W2:Y:S04]  /*16770*/  LDL.LU R249, [R1+0x1f88] ;  /* 0x001f880001f97983 */ /* 0x001ea80000300800 */
[----:B------:R-:W3:Y:S04]  /*16780*/  LDL R22, [R1+0xee8] ;  /* 0x000ee80001167983 */ /* 0x000ee80000100800 */
[----:B------:R-:W3:Y:S01]  /*16790*/  LDL R23, [R1+0xeec] ;  /* 0x000eec0001177983 */ /* 0x000ee20000100800 */
[----:B------:R-:W-:-:S02]  /*167a0*/  PRMT R217, RZ, 0x7610, R217 ;  /* 0x00007610ffd97816 */ /* 0x000fc400000000d9 */
[----:B---3--:R-:W-:-:S04]  /*167b0*/  @P0 LOP3.LUT R23, R23, R22, RZ, 0x3c, !PT ;  /* 0x0000001617170212 */ /* 0x008fc800078e3cff */
[----:B------:R-:W-:-:S04]  /*167c0*/  @P0 LOP3.LUT R22, R23, R22, RZ, 0x3c, !PT ;  /* 0x0000001617160212 */ /* 0x000fc800078e3cff */
[----:B------:R-:W-:-:S05]  /*167d0*/  @P0 LOP3.LUT R23, R23, R22, RZ, 0x3c, !PT ;  /* 0x0000001617170212 */ /* 0x000fca00078e3cff */
[----:B------:R0:W3:Y:S04]  /*167e0*/  @P0 LDG.E.U16 R217, desc[UR60][R22.64] ;  /* 0x0000003c16d90981 */ /* 0x0000e8000c1e1500 */
[----:B------:R-:W0:Y:S04]  /*167f0*/  LDL R22, [R1+0xee0] ;  /* 0x000ee00001167983 */ /* 0x000e280000100800 */
[----:B------:R-:W0:Y:S01]  /*16800*/  LDL R23, [R1+0xee4] ;  /* 0x000ee40001177983 */ /* 0x000e220000100800 */
[----:B------:R-:W-:Y:S02]  /*16810*/  PRMT R216, RZ, 0x7610, R216 ;  /* 0x00007610ffd87816 */ /* 0x000fe400000000d8 */
[----:B0-----:R-:W-:-:S04]  /*16820*/  @P0 LOP3.LUT R23, R23, R22, RZ, 0x3c, !PT ;  /* 0x0000001617170212 */ /* 0x001fc800078e3cff */
[----:B------:R-:W-:-:S04]  /*16830*/  @P0 LOP3.LUT R22, R23, R22, RZ, 0x3c, !PT ;  /* 0x0000001617160212 */ /* 0x000fc800078e3cff */
[----:B------:R-:W-:Y:S01]  /*16840*/  @P0 LOP3.LUT R23, R23, R22, RZ, 0x3c, !PT ;  /* 0x0000001617170212 */ /* 0x000fe200078e3cff */
[----:B---3--:R-:W-:Y:S04]  /*16850*/  STL [R1+0x1e90], R217 ;  /* 0x001e90d901007387 */ /* 0x008fe80000100800 */
[----:B------:R0:W3:Y:S04]  /*16860*/  @P0 LDG.E.U16 R216, desc[UR60][R22.64] ;  /* 0x0000003c16d80981 */ /* 0x0000e8000c1e1500 */
[----:B------:R-:W0:Y:S04]  /*16870*/  LDL R22, [R1+0xed8] ;  /* 0x000ed80001167983 */ /* 0x000e280000100800 */
[----:B------:R-:W0:Y:S01]  /*16880*/  LDL R23, [R1+0xedc] ;  /* 0x000edc0001177983 */ /* 0x000e220000100800 */
[----:B------:R-:W-:-:S02]  /*16890*/  PRMT R3, RZ, 0x7610, R3 ;  /* 0x00007610ff037816 */ /* 0x000fc40000000003 */
        /* <DEDUP_REMOVED lines=15> */
[----:B------:R-:W-:-:S02]  /*16990*/  ISETP.GT.AND P1, PT, R12, 0x3b, PT ;  /* 0x0000003b0c00780c */ /* 0x000fc40003f24270 */
[----:B------:R-:W-:-:S11]  /*169a0*/  PRMT R125, RZ, 0x7610, R125 ;  /* 0x00007610ff7d7816 */ /* 0x000fd6000000007d */
        /* <DEDUP_REMOVED lines=167> */
[----:B------:R-:W-:-:S05]  /*17420*/  @P0 LOP3.LUT R23, R23, R22, RZ, 0x3c, !PT ;  /* 0x0000001617170212 */ /* 0x000fca00078e3cff */
[----:B------:R-:W4:Y:S04]  /*17430*/  @P0 LDG.E.U16 R248, desc[UR60][R22.64] ;  /* 0x0000003c16f80981 */ /* 0x000f28000c1e1500 */
[----:B---3--:R-:W-:Y:S04]  /*17440*/  STL [R1+0x1eec], R145 ;  /* 0x001eec9101007387 */ /* 0x008fe80000100800 */
[----:B----4-:R0:W-:Y:S04]  /*17450*/  STL [R1+0xdc], R248 ;  /* 0x0000dcf801007387 */ /* 0x0101e80000100800 */
        /* <DEDUP_REMOVED lines=22> */
[----:B------:R-:W-:-:S05]  /*175c0*/  @P0 LOP3.LUT R23, R23, R22, RZ, 0x3c, !PT ;  /* 0x0000001617170212 */ /* 0x000fca00078e3cff */
[----:B------:R-:W3:Y:S04]  /*175d0*/  @P0 LDG.E.U16 R10, desc[UR60][R22.64] ;  /* 0x0000003c160a0981 */ /* 0x000ee8000c1e1500 */
[----:B--2---:R0:W-:Y:S04]  /*175e0*/  STL [R1+0x1f0c], R3 ;  /* 0x001f0c0301007387 */ /* 0x0041e80000100800 */
[----:B0-----:R-:W2:Y:S04]  /*175f0*/  LDL R3, [R1+0xdf4] ;  /* 0x000df40001037983 */ /* 0x001ea80000100800 */
[----:B---3--:R0:W-:Y:S04]  /*17600*/  STL [R1+0xd0], R10 ;  /* 0x0000d00a01007387 */ /* 0x0081e80000100800 */
[----:B0-----:R-:W3:Y:S04]  /*17610*/  LDL.LU R10, [R1+0x1f7c] ;  /* 0x001f7c00010a7983 */ /* 0x001ee80000300800 */
[----:B------:R-:W4:Y:S04]  /*17620*/  LDL R22, [R1+0xe08] ;  /* 0x000e080001167983 */ /* 0x000f280000100800 */
[----:B------:R-:W4:Y:S01]  /*17630*/  LDL R23, [R1+0xe0c] ;  /* 0x000e0c0001177983 */ /* 0x000f220000100800 */
[----:B------:R-:W-:-:S02]  /*17640*/  ISETP.GT.AND P1, PT, R12, 0x41, PT ;  /* 0x000000410c00780c */ /* 0x000fc40003f24270 */
[----:B------:R-:W-:-:S11]  /*17650*/  PRMT R216, RZ, 0x7610, R216 ;  /* 0x00007610ffd87816 */ /* 0x000fd600000000d8 */
[----:B----4-:R-:W-:-:S04]  /*17660*/  @P1 LOP3.LUT R23, R23, R22, RZ, 0x3c, !PT ;  /* 0x0000001617171212 */ /* 0x010fc800078e3cff */
[----:B------:R-:W-:-:S04]  /*17670*/  @P1 LOP3.LUT R22, R23, R22, RZ, 0x3c, !PT ;  /* 0x0000001617161212 */ /* 0x000fc800078e3cff */
[----:B------:R-:W-:-:S05]  /*17680*/  @P1 LOP3.LUT R23, R23, R22, RZ, 0x3c, !PT ;  /* 0x0000001617171212 */ /* 0x000fca00078e3cff */
[----:B------:R0:W4:Y:S04]  /*17690*/  @P1 LDG.E.U16 R216, desc[UR60][R22.64] ;  /* 0x0000003c16d81981 */ /* 0x000128000c1e1500 */
[----:B------:R-:W0:Y:S04]  /*176a0*/  LDL R22, [R1+0xe00] ;  /* 0x000e000001167983 */ /* 0x000e280000100800 */
[----:B------:R-:W0:Y:S01]  /*176b0*/  LDL R23, [R1+0xe04] ;  /* 0x000e040001177983 */ /* 0x000e220000100800 */
[----:B------:R-:W-:Y:S02]  /*176c0*/  PRMT R217, RZ, 0x7610, R217 ;  /* 0x00007610ffd97816 */ /* 0x000fe400000000d9 */
[----:B0-----:R-:W-:-:S04]  /*176d0*/  @P1 LOP3.LUT R23, R23, R22, RZ, 0x3c, !PT ;  /* 0x0000001617171212 */ /* 0x001fc800078e3cff */
[----:B------:R-:W-:-:S04]  /*176e0*/  @P1 LOP3.LUT R22, R23, R22, RZ, 0x3c, !PT ;  /* 0x0000001617161212 */ /* 0x000fc800078e3cff */
[----:B------:R-:W-:Y:S01]  /*176f0*/  @P1 LOP3.LUT R23, R23, R22, RZ, 0x3c, !PT ;  /* 0x0000001617171212 */ /* 0x000fe200078e3cff */
[----:B----4-:R-:W-:Y:S04]  /*17700*/  STL [R1+0x1ef0], R216 ;  /* 0x001ef0d801007387 */ /* 0x010fe80000100800 */
[----:B------:R0:W4:Y:S04]  /*17710*/  @P1 LDG.E.U16 R217, desc[UR60][R22.64] ;  /* 0x0000003c16d91981 */ /* 0x000128000c1e1500 */
[----:B------:R-:W0:Y:S04]  /*17720*/  LDL R22, [R1+0xdf8] ;  /* 0x000df80001167983 */ /* 0x000e280000100800 */
[----:B------:R-:W0:Y:S01]  /*17730*/  LDL R23, [R1+0xdfc] ;  /* 0x000dfc0001177983 */ /* 0x000e220000100800 */
[----:B------:R-:W-:-:S02]  /*17740*/  PRMT R141, RZ, 0x7610, R141 ;  /* 0x00007610ff8d7816 */ /* 0x000fc4000000008d */
[----:B0-----:R-:W-:-:S04]  /*17750*/  @P1 LOP3.LUT R23, R23, R22, RZ, 0x3c, !PT ;  /* 0x0000001617171212 */ /* 0x001fc800078e3cff */
[----:B------:R-:W-:-:S04]  /*17760*/  @P1 LOP3.LUT R22, R23, R22, RZ, 0x3c, !PT ;  /* 0x0000001617161212 */ /* 0x000fc800078e3cff */
[----:B------:R-:W-:Y:S01]  /*17770*/  @P1 LOP3.LUT R23, R23, R22, RZ, 0x3c, !PT ;  /* 0x0000001617171212 */ /* 0x000fe200078e3cff */
[----:B----4-:R-:W-:Y:S04]  /*17780*/  STL [R1+0x1ef4], R217 ;  /* 0x001ef4d901007387 */ /* 0x010fe80000100800 */
[----:B------:R2:W4:Y:S04]  /*17790*/  @P1 LDG.E.U16 R141, desc[UR60][R22.64] ;  /* 0x0000003c168d1981 */ /* 0x000528000c1e1500 */
[----:B------:R-:W3:Y:S01]  /*177a0*/  LDL R23, [R1+0xdf0] ;  /* 0x000df00001177983 */ /* 0x000ee20000100800 */
[----:B------:R-:W-:Y:S01]  /*177b0*/  PRMT R140, RZ, 0x7610, R140 ;  /* 0x00007610ff8c7816 */ /* 0x000fe2000000008c */
[----:B--2---:R-:W-:-:S02]  /*177c0*/  @P1 IMAD.MOV.U32 R22, RZ, RZ, R3 ;  /* 0x000000ffff161224 */ /* 0x004fc400078e0003 */
[----:B----4-:R-:W-:Y:S01]  /*177d0*/  STL [R1+0x1ef8], R141 ;  /* 0x001ef88d01007387 */ /* 0x010fe20000100800 */
[----:B------:R-:W-:Y:S02]  /*177e0*/  ISETP.GT.AND P0, PT, R12, 0x42, PT ;  /* 0x000000420c00780c */ /* 0x000fe40003f04270 */
[----:B------:R-:W-:Y:S01]  /*177f0*/  PRMT R0, RZ, 0x7610, R0 ;  /* 0x00007610ff007816 */ /* 0x000fe20000000000 */
[----:B------:R-:W2:Y:S04]  /*17800*/  LDL R3, [R1+0xdd4] ;  /* 0x000dd40001037983 */ /* 0x000ea80000100800 */
[----:B---3--:R0:W3:Y:S04]  /*17810*/  @P1 LDG.E.U16 R140, desc[UR60][R22.64] ;  /* 0x0000003c168c1981 */ /* 0x0080e8000c1e1500 */
[----:B------:R-:W0:Y:S04]  /*17820*/  LDL R22, [R1+0xde8] ;  /* 0x000de80001167983 */ /* 0x000e280000100800 */
[----:B------:R-:W0:Y:S02]  /*17830*/  LDL R23, [R1+0xdec] ;  /* 0x000dec0001177983 */ /* 0x000e240000100800 */
        /* <DEDUP_REMOVED lines=21> */
[----:B------:R-:W4:Y:S01]  /*17990*/  LDL R23, [R1+0xdd0] ;  /* 0x000dd00001177983 */ /* 0x000f220000100800 */
[----:B------:R-:W-:Y:S01]  /*179a0*/  PRMT R24, RZ, 0x7610, R24 ;  /* 0x00007610ff187816 */ /* 0x000fe20000000018 */
[----:B--2---:R-:W-:-:S02]  /*179b0*/  @P0 IMAD.MOV.U32 R22, RZ, RZ, R3 ;  /* 0x000000ffff160224 */ /* 0x004fc400078e0003 */
[----:B---3--:R0:W-:Y:S01]  /*179c0*/  STL [R1+0x1f10], R21 ;  /* 0x001f101501007387 */ /* 0x0081e20000100800 */
[----:B------:R-:W-:Y:S02]  /*179d0*/  ISETP.GT.AND P1, PT, R12, 0x43, PT ;  /* 0x000000430c00780c */ /* 0x000fe40003f24270 */
[----:B------:R-:W-:Y:S01]  /*179e0*/  PRMT R55, RZ, 0x7610, R55 ;  /* 0x00007610ff377816 */ /* 0x000fe20000000037 */
[----:B------:R-:W2:Y:S04]  /*179f0*/  LDL R3, [R1+0xdb4] ;  /* 0x000db40001037983 */ /* 0x000ea80000100800 */
[----:B----4-:R1:W3:Y:S04]  /*17a00*/  @P0 LDG.E.U16 R24, desc[UR60][R22.64] ;  /* 0x0000003c16180981 */ /* 0x0102e8000c1e1500 */
[----:B0-----:R-:W4:Y:S04]  /*17a10*/  LDL R21, [R1+0xdb0] ;  /* 0x000db00001157983 */ /* 0x001f280000100800 */
[----:B------:R-:W1:Y:S04]  /*17a20*/  LDL R22, [R1+0xdc8] ;  /* 0x000dc80001167983 */ /* 0x000e680000100800 */
[----:B------:R-:W1:Y:S02]  /*17a30*/  LDL R23, [R1+0xdcc] ;  /* 0x000dcc0001177983 */ /* 0x000e640000100800 */
[----:B-1----:R-:W-:-:S04]  /*17a40*/  @P1 LOP3.LUT R23, R23, R22, RZ, 0x3c, !PT ;  /* 0x0000001617171212 */ /* 0x002fc800078e3cff */
[----:B------:R-:W-:-:S04]  /*17a50*/  @P1 LOP3.LUT R22, R23, R22, RZ, 0x3c, !PT ;  /* 0x0000001617161212 */ /* 0x000fc800078e3cff */
[----:B------:R-:W-:-:S05]  /*17a60*/  @P1 LOP3.LUT R23, R23, R22, RZ, 0x3c, !PT ;  /* 0x0000001617171212 */ /* 0x000fca00078e3cff */
[----:B------:R-:W2:Y:S04]  /*17a70*/  @P1 LDG.E.U16 R55, desc[UR60][R22.64] ;  /* 0x0000003c16371981 */ /* 0x000ea8000c1e1500 */
[----:B---3--:R0:W-:Y:S04]  /*17a80*/  STL [R1+0x1f14], R24 ;  /* 0x001f141801007387 */ /* 0x0081e80000100800 */
[----:B------:R-:W3:Y:S04]  /*17a90*/  LDL R22, [R1+0xdc0] ;  /* 0x000dc00001167983 */ /* 0x000ee80000100800 */
[----:B------:R-:W3:Y:S04]  /*17aa0*/  LDL R23, [R1+0xdc4] ;  /* 0x000dc40001177983 */ /* 0x000ee80000100800 */
[----:B0-----:R-:W4:Y:S04]  /*17ab0*/  LDL R24, [R1+0xdbc] ;  /* 0x000dbc0001187983 */ /* 0x001f280000100800 */
[----:B--2---:R0:W-:Y:S04]  /*17ac0*/  STL [R1+0x1f18], R55 ;  /* 0x001f183701007387 */ /* 0x0041e80000100800 */
[----:B0-----:R-:W2:Y:S01]  /*17ad0*/  LDL R55, [R1+0xdb8] ;  /* 0x000db80001377983 */ /* 0x001ea20000100800 */
[----:B---3--:R-:W-:-:S02]  /*17ae0*/  @P1 LOP3.LUT R23, R23, R22, RZ, 0x3c, !PT ;  /* 0x0000001617171212 */ /* 0x008fc400078e3cff */
[----:B------:R-:W-:Y:S02]  /*17af0*/  PRMT R56, RZ, 0x7610, R56 ;  /* 0x00007610ff387816 */ /* 0x000fe40000000038 */
[----:B------:R-:W-:-:S04]  /*17b00*/  @P1 LOP3.LUT R22, R23, R22, RZ, 0x3c, !PT ;  /* 0x0000001617161212 */ /* 0x000fc800078e3cff */
[----:B------:R-:W-:Y:S02]  /*17b10*/  @P1 LOP3.LUT R23, R23, R22, RZ, 0x3c, !PT ;  /* 0x0000001617171212 */ /* 0x000fe400078e3cff */
[----:B------:R-:W-:-:S03]  /*17b20*/  PRMT R57, RZ, 0x7610, R57 ;  /* 0x00007610ff397816 */ /* 0x000fc60000000039 */
[----:B------:R4:W3:Y:S02]  /*17b30*/  @P1 LDG.E.U16 R56, desc[UR60][R22.64] ;  /* 0x0000003c16381981 */ /* 0x0008e4000c1e1500 */
[----:B----4-:R-:W-:Y:S02]  /*17b40*/  @P1 IMAD.MOV.U32 R22, RZ, RZ, R24 ;  /* 0x000000ffff161224 */ /* 0x010fe400078e0018 */
[----:B--2---:R-:W-:-:S05]  /*17b50*/  @P1 IMAD.MOV.U32 R23, RZ, RZ, R55 ;  /* 0x000000ffff171224 */ /* 0x004fca00078e0037 */
[----:B------:R0:W2:Y:S01]  /*17b60*/  @P1 LDG.E.U16 R57, desc[UR60][R22.64] ;  /* 0x0000003c16391981 */ /* 0x0000a2000c1e1500 */
[----:B------:R-:W-:Y:S01]  /*17b70*/  PRMT R61, RZ, 0x7610, R61 ;  /* 0x00007610ff3d7816 */ /* 0x000fe2000000003d */
[----:B0-----:R-:W-:Y:S02]  /*17b80*/  @P1 IMAD.MOV.U32 R22, RZ, RZ, R3 ;  /* 0x000000ffff161224 */ /* 0x001fe400078e0003 */
[----:B------:R-:W-:Y:S01]  /*17b90*/  @P1 IMAD.MOV.U32 R23, RZ, RZ, R21 ;  /* 0x000000ffff171224 */ /* 0x000fe200078e0015 */
[----:B---3--:R0:W-:Y:S04]  /*17ba0*/  STL [R1+0x1f1c], R56 ;  /* 0x001f1c3801007387 */ /* 0x0081e80000100800 */
[----:B------:R1:W3:Y:S04]  /*17bb0*/  @P1 LDG.E.U16 R61, desc[UR60][R22.64] ;  /* 0x0000003c163d1981 */ /* 0x0002e8000c1e1500 */
[----:B0-----:R-:W4:Y:S04]  /*17bc0*/  LDL R56, [R1+0xda4] ;  /* 0x000da40001387983 */ /* 0x001f280000100800 */
[----:B--2---:R0:W-:Y:S04]  /*17bd0*/  STL [R1+0x1f20], R57 ;  /* 0x001f203901007387 */ /* 0x0041e80000100800 */
[----:B------:R-:W1:Y:S04]  /*17be0*/  LDL R22, [R1+0xda8] ;  /* 0x000da80001167983 */ /* 0x000e680000100800 */
[----:B------:R-:W1:Y:S01]  /*17bf0*/  LDL R23, [R1+0xdac] ;  /* 0x000dac0001177983 */ /* 0x000e620000100800 */
[----:B------:R-:W-:-:S03]  /*17c00*/  ISETP.GT.AND P0, PT, R12, 0x44, PT ;  /* 0x000000440c00780c */ /* 0x000fc60003f04270 */
[----:B------:R-:W2:Y:S04]  /*17c10*/  LDL R55, [R1+0xd98] ;  /* 0x000d980001377983 */ /* 0x000ea80000100800 */
[----:B------:R-:W2:Y:S01]  /*17c20*/  LDL R24, [R1+0xd9c] ;  /* 0x000d9c0001187983 */ /* 0x000ea20000100800 */
[----:B------:R-:W-:Y:S02]  /*17c30*/  PRMT R72, RZ, 0x7610, R72 ;  /* 0x00007610ff487816 */ /* 0x000fe40000000048 */
[----:B------:R-:W-:Y:S02]  /*17c40*/  PRMT R73, RZ, 0x7610, R73 ;  /* 0x00007610ff497816 */ /* 0x000fe40000000049 */
[----:B------:R-:W-:Y:S01]  /*17c50*/  PRMT R74, RZ, 0x7610, R74 ;  /* 0x00007610ff4a7816 */ /* 0x000fe2000000004a */
[----:B------:R-:W2:Y:S04]  /*17c60*/  LDL R21, [R1+0xd90] ;  /* 0x000d900001157983 */ /* 0x000ea80000100800 */
[----:B0-----:R-:W3:Y:S04]  /*17c70*/  LDL R57, [R1+0xda0] ;  /* 0x000da00001397983 */ /* 0x001ee80000100800 */
[----:B------:R-:W2:Y:S01]  /*17c80*/  LDL R3, [R1+0xd94] ;  /* 0x000d940001037983 */ /* 0x000ea20000100800 */
[----:B-1----:R-:W-:-:S04]  /*17c90*/  @P0 LOP3.LUT R23, R23, R22, RZ, 0x3c, !PT ;  /* 0x0000001617170212 */ /* 0x002fc800078e3cff */
[----:B------:R-:W-:-:S04]  /*17ca0*/  @P0 LOP3.LUT R22, R23, R22, RZ, 0x3c, !PT ;  /* 0x0000001617160212 */ /* 0x000fc800078e3cff */
[----:B------:R-:W-:-:S05]  /*17cb0*/  @P0 LOP3.LUT R23, R23, R22, RZ, 0x3c, !PT ;  /* 0x0000001617170212 */ /* 0x000fca00078e3cff */
[----:B------:R4:W2:Y:S02]  /*17cc0*/  @P0 LDG.E.U16 R72, desc[UR60][R22.64] ;  /* 0x0000003c16480981 */ /* 0x0008a4000c1e1500 */
[----:B----4-:R-:W-:Y:S02]  /*17cd0*/  @P0 IMAD.MOV.U32 R22, RZ, RZ, R56 ;  /* 0x000000ffff160224 */ /* 0x010fe400078e0038 */
[----:B---3--:R-:W-:-:S05]  /*17ce0*/  @P0 IMAD.MOV.U32 R23, RZ, RZ, R57 ;  /* 0x000000ffff170224 */ /* 0x008fca00078e0039 */
[----:B------:R2:W3:Y:S04]  /*17cf0*/  @P0 LDG.E.U16 R73, desc[UR60][R22.64] ;  /* 0x0000003c16490981 */ /* 0x0004e8000c1e1500 */
[----:B------:R0:W-:Y:S01]  /*17d00*/  STL [R1+0x1f24], R61 ;  /* 0x001f243d01007387 */ /* 0x0001e20000100800 */
[----:B--2---:R-:W-:Y:S02]  /*17d10*/  @P0 IMAD.MOV.U32 R22, RZ, RZ, R24 ;  /* 0x000000ffff160224 */ /* 0x004fe400078e0018 */
[----:B------:R-:W-:-:S05]  /*17d20*/  @P0 IMAD.MOV.U32 R23, RZ, RZ, R55 ;  /* 0x000000ffff170224 */ /* 0x000fca00078e0037 */
[----:B------:R1:W2:Y:S04]  /*17d30*/  @P0 LDG.E.U16 R74, desc[UR60][R22.64] ;  /* 0x0000003c164a0981 */ /* 0x0002a8000c1e1500 */
[----:B------:R4:W-:Y:S04]  /*17d40*/  STL [R1+0x1f28], R72 ;  /* 0x001f284801007387 */ /* 0x0009e80000100800 */
[----:B0-----:R-:W2:Y:S04]  /*17d50*/  LDL R61, [R1+0xd8c] ;  /* 0x000d8c00013d7983 */ /* 0x001ea80000100800 */
[----:B----4-:R-:W4:Y:S04]  /*17d60*/  LDL R72, [R1+0xd88] ;  /* 0x000d880001487983 */ /* 0x010f280000100800 */
[----:B---3--:R0:W-:Y:S04]  /*17d70*/  STL [R1+0x1f2c], R73 ;  /* 0x001f2c4901007387 */ /* 0x0081e80000100800 */
[----:B------:R-:W3:Y:S04]  /*17d80*/  LDL R57, [R1+0xd80] ;  /* 0x000d800001397983 */ /* 0x000ee80000100800 */
[----:B------:R-:W3:Y:S01]  /*17d90*/  LDL R56, [R1+0xd84] ;  /* 0x000d840001387983 */ /* 0x000ee20000100800 */
[----:B------:R-:W-:-:S02]  /*17da0*/  ISETP.GT.AND P1, PT, R12, 0x45, PT ;  /* 0x000000450c00780c */ /* 0x000fc40003f24270 */
[----:B------:R-:W-:Y:S01]  /*17db0*/  PRMT R75, RZ, 0x7610, R75 ;  /* 0x00007610ff4b7816 */ /* 0x000fe2000000004b */
[----:B-1----:R-:W-:Y:S02]  /*17dc0*/  @P0 IMAD.MOV.U32 R22, RZ, RZ, R3 ;  /* 0x000000ffff160224 */ /* 0x002fe400078e0003 */
[----:B------:R-:W-:Y:S01]  /*17dd0*/  @P0 IMAD.MOV.U32 R23, RZ, RZ, R21 ;  /* 0x000000ffff170224 */ /* 0x000fe200078e0015 */
[----:B------:R-:W-:-:S04]  /*17de0*/  PRMT R227, RZ, 0x7610, R227 ;  /* 0x00007610ffe37816 */ /* 0x000fc800000000e3 */
[----:B------:R1:W3:Y:S04]  /*17df0*/  @P0 LDG.E.U16 R75, desc[UR60][R22.64] ;  /* 0x0000003c164b0981 */ /* 0x0002e8000c1e1500 */
[----:B--2---:R-:W-:Y:S04]  /*17e00*/  STL [R1+0x1f30], R74 ;  /* 0x001f304a01007387 */ /* 0x004fe80000100800 */
[----:B------:R-:W2:Y:S04]  /*17e10*/  LDL R55, [R1+0xd78] ;  /* 0x000d780001377983 */ /* 0x000ea80000100800 */
[----:B------:R-:W2:Y:S01]  /*17e20*/  LDL R21, [R1+0xd7c] ;  /* 0x000d7c0001157983 */ /* 0x000ea20000100800 */
[----:B------:R-:W-:-:S02]  /*17e30*/  PRMT R228, RZ, 0x7610, R228 ;  /* 0x00007610ffe47816 */ /* 0x000fc400000000e4 */
[----:B------:R-:W-:Y:S01]  /*17e40*/  PRMT R229, RZ, 0x7610, R229 ;  /* 0x00007610ffe57816 */ /* 0x000fe200000000e5 */
[----:B------:R-:W2:Y:S04]  /*17e50*/  LDL R24, [R1+0xd70] ;  /* 0x000d700001187983 */ /* 0x000ea80000100800 */
[----:B------:R-:W2:Y:S01]  /*17e60*/  LDL R3, [R1+0xd74] ;  /* 0x000d740001037983 */ /* 0x000ea20000100800 */
[----:B-1----:R-:W-:Y:S02]  /*17e70*/  @P1 IMAD.MOV.U32 R22, RZ, RZ, R61 ;  /* 0x000000ffff161224 */ /* 0x002fe400078e003d */
[----:B----4-:R-:W-:-:S05]  /*17e80*/  @P1 IMAD.MOV.U32 R23, RZ, RZ, R72 ;  /* 0x000000ffff171224 */ /* 0x010fca00078e0048 */
[----:B------:R3:W4:Y:S02]  /*17e90*/  @P1 LDG.E.U16 R227, desc[UR60][R22.64] ;  /* 0x0000003c16e31981 */ /* 0x000724000c1e1500 */
[----:B---3--:R-:W-:Y:S02]  /*17ea0*/  @P1 IMAD.MOV.U32 R22, RZ, RZ, R56 ;  /* 0x000000ffff161224 */ /* 0x008fe400078e0038 */
[----:B------:R-:W-:-:S05]  /*17eb0*/  @P1 IMAD.MOV.U32 R23, RZ, RZ, R57 ;  /* 0x000000ffff171224 */ /* 0x000fca00078e0039 */
[----:B------:R2:W3:Y:S04]  /*17ec0*/  @P1 LDG.E.U16 R228, desc[UR60][R22.64] ;  /* 0x0000003c16e41981 */ /* 0x0004e8000c1e1500 */
[----:B------:R-:W-:Y:S01]  /*17ed0*/  STL [R1+0x1f34], R75 ;  /* 0x001f344b01007387 */ /* 0x000fe20000100800 */
[----:B--2---:R-:W-:Y:S02]  /*17ee0*/  @P1 IMAD.MOV.U32 R22, RZ, RZ, R21 ;  /* 0x000000ffff161224 */ /* 0x004fe400078e0015 */
[----:B------:R-:W-:-:S05]  /*17ef0*/  @P1 IMAD.MOV.U32 R23, RZ, RZ, R55 ;  /* 0x000000ffff171224 */ /* 0x000fca00078e0037 */
[----:B------:R1:W2:Y:S04]  /*17f00*/  @P1 LDG.E.U16 R229, desc[UR60][R22.64] ;  /* 0x0000003c16e51981 */ /* 0x0002a8000c1e1500 */
[----:B----4-:R-:W-:Y:S04]  /*17f10*/  STL [R1+0x1f38], R227 ;  /* 0x001f38e301007387 */ /* 0x010fe80000100800 */
[----:B------:R-:W4:Y:S04]  /*17f20*/  LDL R72, [R1+0xd68] ;  /* 0x000d680001487983 */ /* 0x000f280000100800 */
[----:B------:R-:W4:Y:S01]  /*17f30*/  LDL R61, [R1+0xd6c] ;  /* 0x000d6c00013d7983 */ /* 0x000f220000100800 */
[----:B------:R-:W-:-:S02]  /*17f40*/  ISETP.GT.AND P0, PT, R12, 0x46, PT ;  /* 0x000000460c00780c */ /* 0x000fc40003f04270 */
[----:B------:R-:W-:Y:S01]  /*17f50*/  PRMT R230, RZ, 0x7610, R230 ;  /* 0x00007610ffe67816 */ /* 0x000fe200000000e6 */
[----:B---3--:R-:W-:Y:S04]  /*17f60*/  STL [R1+0x1f3c], R228 ;  /* 0x001f3ce401007387 */ /* 0x008fe80000100800 */
[----:B------:R-:W3:Y:S04]  /*17f70*/  LDL R56, [R1+0xd60] ;  /* 0x000d600001387983 */ /* 0x000ee80000100800 */
[----:B------:R-:W3:Y:S01]  /*17f80*/  LDL R21, [R1+0xd64] ;  /* 0x000d640001157983 */ /* 0x000ee20000100800 */
[----:B-1----:R-:W-:-:S02]  /*17f90*/  @P1 IMAD.MOV.U32 R22, RZ, RZ, R3 ;  /* 0x000000ffff161224 */ /* 0x002fc400078e0003 */
[----:B------:R-:W-:Y:S01]  /*17fa0*/  @P1 IMAD.MOV.U32 R23, RZ, RZ, R24 ;  /* 0x000000ffff171224 */ /* 0x000fe200078e0018 */
[----:B------:R-:W-:-:S04]  /*17fb0*/  PRMT R210, RZ, 0x7610, R210 ;  /* 0x00007610ffd27816 */ /* 0x000fc800000000d2 */
[----:B------:R4:W3:Y:S04]  /*17fc0*/  @P1 LDG.E.U16 R230, desc[UR60][R22.64] ;  /* 0x0000003c16e61981 */ /* 0x0008e8000c1e1500 */
[----:B--2---:R-:W-:Y:S04]  /*17fd0*/  STL [R1+0x1f40], R229 ;  /* 0x001f40e501007387 */ /* 0x004fe80000100800 */
[----:B------:R-:W2:Y:S04]  /*17fe0*/  LDL R24, [R1+0xd58] ;  /* 0x000d580001187983 */ /* 0x000ea80000100800 */
[----:B------:R-:W2:Y:S04]  /*17ff0*/  LDL R3, [R1+0xd5c] ;  /* 0x000d5c0001037983 */ /* 0x000ea80000100800 */
[----:B------:R-:W2:Y:S04]  /*18000*/  LDL R57, [R1+0xd50] ;  /* 0x000d500001397983 */ /* 0x000ea80000100800 */
[----:B------:R-:W2:Y:S01]  /*18010*/  LDL R55, [R1+0xd54] ;  /* 0x000d540001377983 */ /* 0x000ea20000100800 */
[----:B----4-:R-:W-:-:S02]  /*18020*/  @P0 IMAD.MOV.U32 R23, RZ, RZ, R72 ;  /* 0x000000ffff170224 */ /* 0x010fc400078e0048 */
[----:B------:R-:W-:-:S05]  /*18030*/  @P0 IMAD.MOV.U32 R22, RZ, RZ, R61 ;  /* 0x000000ffff160224 */ /* 0x000fca00078e003d */
[----:B------:R3:W4:Y:S01]  /*18040*/  @P0 LDG.E.U16 R210, desc[UR60][R22.64] ;  /* 0x0000003c16d20981 */ /* 0x000722000c1e1500 */
[----:B------:R-:W-:Y:S01]  /*18050*/  PRMT R211, RZ, 0x7610, R211 ;  /* 0x00007610ffd37816 */ /* 0x000fe200000000d3 */
[----:B---3--:R-:W-:Y:S02]  /*18060*/  @P0 IMAD.MOV.U32 R23, RZ, RZ, R56 ;  /* 0x000000ffff170224 */ /* 0x008fe400078e0038 */
[----:B------:R-:W-:-:S05]  /*18070*/  @P0 IMAD.MOV.U32 R22, RZ, RZ, R21 ;  /* 0x000000ffff160224 */ /* 0x000fca00078e0015 */
[----:B------:R2:W3:Y:S01]  /*18080*/  @P0 LDG.E.U16 R211, desc[UR60][R22.64] ;  /* 0x0000003c16d30981 */ /* 0x0004e2000c1e1500 */
[----:B------:R-:W-:Y:S02]  /*18090*/  PRMT R212, RZ, 0x7610, R212 ;  /* 0x00007610ffd47816 */ /* 0x000fe400000000d4 */
[----:B------:R-:W-:Y:S01]  /*180a0*/  PRMT R213, RZ, 0x7610, R213 ;  /* 0x00007610ffd57816 */ /* 0x000fe200000000d5 */
[----:B--2---:R-:W-:Y:S02]  /*180b0*/  @P0 IMAD.MOV.U32 R23, RZ, RZ, R24 ;  /* 0x000000ffff170224 */ /* 0x004fe400078e0018 */
[----:B------:R-:W-:Y:S01]  /*180c0*/  @P0 IMAD.MOV.U32 R22, RZ, RZ, R3 ;  /* 0x000000ffff160224 */ /* 0x000fe200078e0003 */
[----:B------:R-:W-:Y:S04]  /*180d0*/  STL [R1+0x1f44], R230 ;  /* 0x001f44e601007387 */ /* 0x000fe80000100800 */
[----:B------:R1:W2:Y:S02]  /*180e0*/  @P0 LDG.E.U16 R212, desc[UR60][R22.64] ;  /* 0x0000003c16d40981 */ /* 0x0002a4000c1e1500 */
[----:B-1----:R-:W-:-:S02]  /*180f0*/  @P0 IMAD.MOV.U32 R22, RZ, RZ, R55 ;  /* 0x000000ffff160224 */ /* 0x002fc400078e0037 */
[----:B------:R-:W-:-:S05]  /*18100*/  @P0 IMAD.MOV.U32 R23, RZ, RZ, R57 ;  /* 0x000000ffff170224 */ /* 0x000fca00078e0039 */
[----:B------:R-:W2:Y:S04]  /*18110*/  @P0 LDG.E.U16 R213, desc[UR60][R22.64] ;  /* 0x0000003c16d50981 */ /* 0x000ea8000c1e1500 */
[----:B----4-:R-:W-:Y:S04]  /*18120*/  STL [R1+0x1f48], R210 ;  /* 0x001f48d201007387 */ /* 0x010fe80000100800 */
[----:B------:R-:W4:Y:S04]  /*18130*/  LDL R56, [R1+0xd48] ;  /* 0x000d480001387983 */ /* 0x000f280000100800 */
[----:B------:R-:W4:Y:S01]  /*18140*/  LDL R21, [R1+0xd4c] ;  /* 0x000d4c0001157983 */ /* 0x000f220000100800 */
[----:B------:R-:W-:-:S03]  /*18150*/  ISETP.GT.AND P1, PT, R12, 0x47, PT ;  /* 0x000000470c00780c */ /* 0x000fc60003f24270 */
[----:B---3--:R-:W-:Y:S04]  /*18160*/  STL [R1+0x1f4c], R211 ;  /* 0x001f4cd301007387 */ /* 0x008fe80000100800 */
[----:B------:R-:W3:Y:S04]  /*18170*/  LDL R24, [R1+0xd40] ;  /* 0x000d400001187983 */ /* 0x000ee80000100800 */
[----:B------:R-:W3:Y:S04]  /*18180*/  LDL R3, [R1+0xd44] ;  /* 0x000d440001037983 */ /* 0x000ee80000100800 */
[----:B--2---:R-:W-:Y:S04]  /*18190*/  STL [R1+0x1f50], R212 ;  /* 0x001f50d401007387 */ /* 0x004fe80000100800 */
[----:B------:R-:W2:Y:S04]  /*181a0*/  LDL R61, [R1+0xd38] ;  /* 0x000d3800013d7983 */ /* 0x000ea80000100800 */
[----:B------:R-:W2:Y:S04]  /*181b0*/  LDL R57, [R1+0xd3c] ;  /* 0x000d3c0001397983 */ /* 0x000ea80000100800 */
[----:B------:R-:W2:Y:S01]  /*181c0*/  LDL R55, [R1+0xd34] ;  /* 0x000d340001377983 */ /* 0x000ea20000100800 */
[----:B------:R-:W-:-:S03]  /*181d0*/  PRMT R146, RZ, 0x7610, R146 ;  /* 0x00007610ff927816 */ /* 0x000fc60000000092 */
[----:B------:R-:W-:Y:S01]  /*181e0*/  STL [R1+0x1f54], R213 ;  /* 0x001f54d501007387 */ /* 0x000fe20000100800 */
[----:B------:R-:W-:Y:S02]  /*181f0*/  PRMT R147, RZ, 0x7610, R147 ;  /* 0x00007610ff937816 */ /* 0x000fe40000000093 */
[----:B------:R-:W-:Y:S02]  /*18200*/  PRMT R148, RZ, 0x7610, R148 ;  /* 0x00007610ff947816 */ /* 0x000fe40000000094 */
[----:B------:R-:W-:Y:S01]  /*18210*/  PRMT R149, RZ, 0x7610, R149 ;  /* 0x00007610ff957816 */ /* 0x000fe20000000095 */
[----:B------:R-:W2:Y:S01]  /*18220*/  LDL R72, [R1+0xd28] ;  /* 0x000d280001487983 */ /* 0x000ea20000100800 */
[----:B----4-:R-:W-:-:S03]  /*18230*/  @P1 IMAD.MOV.U32 R23, RZ, RZ, R56 ;  /* 0x000000ffff171224 */ /* 0x010fc600078e0038 */
[----:B------:R-:W4:Y:S01]  /*18240*/  LDL R56, [R1+0xd30] ;  /* 0x000d300001387983 */ /* 0x000f220000100800 */
[----:B------:R-:W-:-:S03]  /*18250*/  @P1 IMAD.MOV.U32 R22, RZ, RZ, R21 ;  /* 0x000000ffff161224 */ /* 0x000fc600078e0015 */
[----:B------:R-:W4:Y:S04]  /*18260*/  LDL R21, [R1+0xd2c] ;  /* 0x000d2c0001157983 */ /* 0x000f280000100800 */
[----:B------:R3:W4:Y:S02]  /*18270*/  @P1 LDG.E.U16 R146, desc[UR60][R22.64] ;  /* 0x0000003c16921981 */ /* 0x000724000c1e1500 */
[----:B---3--:R-:W-:Y:S02]  /*18280*/  @P1 IMAD.MOV.U32 R22, RZ, RZ, R3 ;  /* 0x000000ffff161224 */ /* 0x008fe400078e0003 */
[----:B------:R-:W-:-:S05]  /*18290*/  @P1 IMAD.MOV.U32 R23, RZ, RZ, R24 ;  /* 0x000000ffff171224 */ /* 0x000fca00078e0018 */
[----:B------:R2:W3:Y:S02]  /*182a0*/  @P1 LDG.E.U16 R147, desc[UR60][R22.64] ;  /* 0x0000003c16931981 */ /* 0x0004e4000c1e1500 */
[----:B--2---:R-:W-:Y:S02]  /*182b0*/  @P1 IMAD.MOV.U32 R22, RZ, RZ, R57 ;  /* 0x000000ffff161224 */ /* 0x004fe400078e0039 */
[----:B------:R-:W-:-:S05]  /*182c0*/  @P1 IMAD.MOV.U32 R23, RZ, RZ, R61 ;  /* 0x000000ffff171224 */ /* 0x000fca00078e003d */
[----:B------:R1:W2:Y:S02]  /*182d0*/  @P1 LDG.E.U16 R148, desc[UR60][R22.64] ;  /* 0x0000003c16941981 */ /* 0x0002a4000c1e1500 */
[----:B-1----:R-:W-:Y:S02]  /*182e0*/  @P1 IMAD.MOV.U32 R22, RZ, RZ, R55 ;  /* 0x000000ffff161224 */ /* 0x002fe400078e0037 */
[----:B----4-:R-:W-:-:S05]  /*182f0*/  @P1 IMAD.MOV.U32 R23, RZ, RZ, R56 ;  /* 0x000000ffff171224 */ /* 0x010fca00078e0038 */
[----:B------:R1:W4:Y:S04]  /*18300*/  @P1 LDG.E.U16 R149, desc[UR60][R22.64] ;  /* 0x0000003c16951981 */ /* 0x000328000c1e1500 */
[----:B------:R-:W-:Y:S04]  /*18310*/  STL [R1+0x1f58], R146 ;  /* 0x001f589201007387 */ /* 0x000fe80000100800 */
[----:B------:R-:W4:Y:S04]  /*18320*/  LDL R24, [R1+0xd20] ;  /* 0x000d200001187983 */ /* 0x000f280000100800 */
[----:B------:R-:W4:Y:S01]  /*18330*/  LDL R3, [R1+0xd24] ;  /* 0x000d240001037983 */ /* 0x000f220000100800 */
[----:B------:R-:W-:-:S03]  /*18340*/  ISETP.GT.AND P0, PT, R12, 0x48, PT ;  /* 0x000000480c00780c */ /* 0x000fc60003f04270 */
[----:B---3--:R-:W-:Y:S04]  /*18350*/  STL [R1+0x1f5c], R147 ;  /* 0x001f5c9301007387 */ /* 0x008fe80000100800 */
[----:B------:R-:W3:Y:S04]  /*18360*/  LDL R61, [R1+0xd18] ;  /* 0x000d1800013d7983 */ /* 0x000ee80000100800 */
[----:B------:R-:W3:Y:S01]  /*18370*/  LDL R57, [R1+0xd1c] ;  /* 0x000d1c0001397983 */ /* 0x000ee20000100800 */
[----:B------:R-:W-:Y:S01]  /*18380*/  PRMT R9, RZ, 0x7610, R9 ;  /* 0x00007610ff097816 */ /* 0x000fe20000000009 */
[----:B-1----:R-:W-:-:S02]  /*18390*/  @P0 IMAD.MOV.U32 R22, RZ, RZ, R21 ;  /* 0x000000ffff160224 */ /* 0x002fc400078e0015 */
[----:B------:R-:W-:-:S05]  /*183a0*/  @P0 IMAD.MOV.U32 R23, RZ, RZ, R72 ;  /* 0x000000ffff170224 */ /* 0x000fca00078e0048 */
[----:B------:R1:W3:Y:S04]  /*183b0*/  @P0 LDG.E.U16 R9, desc[UR60][R22.64] ;  /* 0x0000003c16090981 */ /* 0x0002e8000c1e1500 */
[----:B--2---:R-:W-:Y:S04]  /*183c0*/  STL [R1+0x1f60], R148 ;  /* 0x001f609401007387 */ /* 0x004fe80000100800 */
[----:B------:R-:W2:Y:S04]  /*183d0*/  LDL R56, [R1+0xd10] ;  /* 0x000d100001387983 */ /* 0x000ea80000100800 */
[----:B------:R-:W2:Y:S01]  /*183e0*/  LDL R55, [R1+0xd14] ;  /* 0x000d140001377983 */ /* 0x000ea20000100800 */
[----:B------:R-:W-:-:S03]  /*183f0*/  PRMT R226, RZ, 0x7610, R226 ;  /* 0x00007610ffe27816 */ /* 0x000fc600000000e2 */
[----:B----4-:R-:W-:Y:S04]  /*18400*/  STL [R1+0x1f64], R149 ;  /* 0x001f649501007387 */ /* 0x010fe80000100800 */
[----:B0-----:R-:W4:Y:S04]  /*18410*/  LDL R73, [R1+0xd08] ;  /* 0x000d080001497983 */ /* 0x001f280000100800 */
[----:B------:R-:W4:Y:S01]  /*18420*/  LDL R21, [R1+0xd0c] ;  /* 0x000d0c0001157983 */ /* 0x000f220000100800 */
[----:B-1----:R-:W-:Y:S02]  /*18430*/  @P0 IMAD.MOV.U32 R22, RZ, RZ, R3 ;  /* 0x000000ffff160224 */ /* 0x002fe400078e0003 */
[----:B------:R-:W-:-:S05]  /*18440*/  @P0 IMAD.MOV.U32 R23, RZ, RZ, R24 ;  /* 0x000000ffff170224 */ /* 0x000fca00078e0018 */
[----:B------:R3:W4:Y:S01]  /*18450*/  @P0 LDG.E.U16 R226, desc[UR60][R22.64] ;  /* 0x0000003c16e20981 */ /* 0x000722000c1e1500 */
[----:B------:R-:W-:Y:S02]  /*18460*/  PRMT R225, RZ, 0x7610, R225 ;  /* 0x00007610ffe17816 */ /* 0x000fe400000000e1 */
[----:B------:R-:W-:Y:S01]  /*18470*/  ISETP.GT.AND P1, PT, R12, 0x49, PT ;  /* 0x000000490c00780c */ /* 0x000fe20003f24270 */
[----:B---3--:R-:W-:Y:S02]  /*18480*/  @P0 IMAD.MOV.U32 R22, RZ, RZ, R57 ;  /* 0x000000ffff160224 */ /* 0x008fe400078e0039 */
[----:B------:R-:W-:-:S05]  /*18490*/  @P0 IMAD.MOV.U32 R23, RZ, RZ, R61 ;  /* 0x000000ffff170224 */ /* 0x000fca00078e003d */
[----:B------:R2:W3:Y:S01]  /*184a0*/  @P0 LDG.E.U16 R225, desc[UR60][R22.64] ;  /* 0x0000003c16e10981 */ /* 0x0004e2000c1e1500 */
[----:B------:R-:W-:Y:S02]  /*184b0*/  PRMT R224, RZ, 0x7610, R224 ;  /* 0x00007610ffe07816 */ /* 0x000fe400000000e0 */
[----:B------:R-:W-:Y:S01]  /*184c0*/  PRMT R139, RZ, 0x7610, R139 ;  /* 0x00007610ff8b7816 */ /* 0x000fe2000000008b */
[----:B--2---:R-:W-:Y:S02]  /*184d0*/  @P0 IMAD.MOV.U32 R22, RZ, RZ, R55 ;  /* 0x000000ffff160224 */ /* 0x004fe400078e0037 */
[----:B------:R-:W-:-:S05]  /*184e0*/  @P0 IMAD.MOV.U32 R23, RZ, RZ, R56 ;  /* 0x000000ffff170224 */ /* 0x000fca00078e0038 */
[----:B------:R4:W2:Y:S04]  /*184f0*/  @P0 LDG.E.U16 R224, desc[UR60][R22.64] ;  /* 0x0000003c16e00981 */ /* 0x0008a8000c1e1500 */
[----:B------:R0:W-:Y:S04]  /*18500*/  STL [R1+0x1f68], R9 ;  /* 0x001f680901007387 */ /* 0x0001e80000100800 */
[----:B------:R-:W2:Y:S04]  /*18510*/  LDL R72, [R1+0xd00] ;  /* 0x000d000001487983 */ /* 0x000ea80000100800 */
[----:B------:R-:W2:Y:S04]  /*18520*/  LDL R24, [R1+0xd04] ;  /* 0x000d040001187983 */ /* 0x000ea80000100800 */
[----:B------:R-:W2:Y:S01]  /*18530*/  LDL R3, [R1+0xcfc] ;  /* 0x000cfc0001037983 */ /* 0x000ea20000100800 */
[----:B----4-:R-:W-:-:S02]  /*18540*/  @P1 IMAD.MOV.U32 R23, RZ, RZ, R73 ;  /* 0x000000ffff171224 */ /* 0x010fc400078e0049 */
[----:B------:R-:W-:-:S05]  /*18550*/  @P1 IMAD.MOV.U32 R22, RZ, RZ, R21 ;  /* 0x000000ffff161224 */ /* 0x000fca00078e0015 */
[----:B------:R1:W4:Y:S04]  /*18560*/  @P1 LDG.E.U16 R139, desc[UR60][R22.64] ;  /* 0x0000003c168b1981 */ /* 0x000328000c1e1500 */
[----:B------:R-:W-:Y:S04]  /*18570*/  STL [R1+0x1f6c], R226 ;  /* 0x001f6ce201007387 */ /* 0x000fe80000100800 */
[----:B0-----:R-:W4:Y:S04]  /*18580*/  LDL R9, [R1+0xcf8] ;  /* 0x000cf80001097983 */ /* 0x001f280000100800 */
[----:B------:R-:W4:Y:S04]  /*18590*/  LDL R57, [R1+0xcf4] ;  /* 0x000cf40001397983 */ /* 0x000f280000100800 */
[----:B------:R-:W4:Y:S04]  /*185a0*/  LDL R61, [R1+0xcf0] ;  /* 0x000cf000013d7983 */ /* 0x000f280000100800 */
[----:B---3--:R-:W-:Y:S04]  /*185b0*/  STL [R1+0x1f70], R225 ;  /* 0x001f70e101007387 */ /* 0x008fe80000100800 */
[----:B------:R-:W3:Y:S04]  /*185c0*/  LDL R56, [R1+0xce8] ;  /* 0x000ce80001387983 */ /* 0x000ee80000100800 */
[----:B------:R-:W3:Y:S01]  /*185d0*/  LDL R55, [R1+0xcec] ;  /* 0x000cec0001377983 */ /* 0x000ee20000100800 */
[----:B------:R-:W-:-:S03]  /*185e0*/  PRMT R138, RZ, 0x7610, R138 ;  /* 0x00007610ff8a7816 */ /* 0x000fc6000000008a */
[----:B--2---:R-:W-:Y:S04]  /*185f0*/  STL [R1+0x1f74], R224 ;  /* 0x001f74e001007387 */ /* 0x004fe80000100800 */
[----:B------:R-:W2:Y:S04]  /*18600*/  LDL R73, [R1+0xce0] ;  /* 0x000ce00001497983 */ /* 0x000ea80000100800 */
[----:B------:R-:W2:Y:S01]  /*18610*/  LDL R21, [R1+0xce4] ;  /* 0x000ce40001157983 */ /* 0x000ea20000100800 */
[----:B-1----:R-:W-:Y:S02]  /*18620*/  @P1 IMAD.MOV.U32 R22, RZ, RZ, R24 ;  /* 0x000000ffff161224 */ /* 0x002fe400078e0018 */
[----:B------:R-:W-:-:S05]  /*18630*/  @P1 IMAD.MOV.U32 R23, RZ, RZ, R72 ;  /* 0x000000ffff171224 */ /* 0x000fca00078e0048 */
[----:B------:R0:W2:Y:S02]  /*18640*/  @P1 LDG.E.U16 R138, desc[UR60][R22.64] ;  /* 0x0000003c168a1981 */ /* 0x0000a4000c1e1500 */
[----:B0-----:R-:W-:Y:S01]  /*18650*/  @P1 IMAD.MOV.U32 R22, RZ, RZ, R3 ;  /* 0x000000ffff161224 */ /* 0x001fe200078e0003 */
[----:B------:R-:W-:Y:S01]  /*18660*/  PRMT R221, RZ, 0x7610, R221 ;  /* 0x00007610ffdd7816 */ /* 0x000fe200000000dd */
[----:B----4-:R0:W-:Y:S04]  /*18670*/  STL [R1+0x1f78], R139 ;  /* 0x001f788b01007387 */ /* 0x0101e80000100800 */
[----:B------:R-:W4:Y:S04]  /*18680*/  LDL R72, [R1+0xcd8] ;  /* 0x000cd80001487983 */ /* 0x000f280000100800 */
[----:B------:R-:W4:Y:S04]  /*18690*/  LDL R24, [R1+0xcdc] ;  /* 0x000cdc0001187983 */ /* 0x000f280000100800 */
[----:B------:R-:W4:Y:S01]  /*186a0*/  LDL R3, [R1+0xcd4] ;  /* 0x000cd40001037983 */ /* 0x000f220000100800 */
[----:B------:R-:W-:Y:S01]  /*186b0*/  @P1 IMAD.MOV.U32 R23, RZ, RZ, R9 ;  /* 0x000000ffff171224 */ /* 0x000fe200078e0009 */
[----:B------:R-:W-:-:S02]  /*186c0*/  ISETP.GT.AND P0, PT, R12, 0x4a, PT ;  /* 0x0000004a0c00780c */ /* 0x000fc40003f04270 */
[----:B------:R-:W4:Y:S04]  /*186d0*/  LDL R9, [R1+0xcd0] ;  /* 0x000cd00001097983 */ /* 0x000f280000100800 */
[----:B------:R1:W4:Y:S01]  /*186e0*/  @P1 LDG.E.U16 R221, desc[UR60][R22.64] ;  /* 0x0000003c16dd1981 */ /* 0x000322000c1e1500 */
[----:B------:R-:W-:Y:S02]  /*186f0*/  PRMT R220, RZ, 0x7610, R220 ;  /* 0x00007610ffdc7816 */ /* 0x000fe400000000dc */
[----:B------:R-:W-:Y:S02]  /*18700*/  PRMT R119, RZ, 0x7610, R119 ;  /* 0x00007610ff777816 */ /* 0x000fe40000000077 */
[----:B------:R-:W-:Y:S02]  /*18710*/  PRMT R118, RZ, 0x7610, R118 ;  /* 0x00007610ff767816 */ /* 0x000fe40000000076 */
[----:B------:R-:W-:-:S02]  /*18720*/  PRMT R117, RZ, 0x7610, R117 ;  /* 0x00007610ff757816 */ /* 0x000fc40000000075 */
[----:B------:R-:W-:Y:S02]  /*18730*/  PRMT R129, RZ, 0x7610, R129 ;  /* 0x00007610ff817816 */ /* 0x000fe40000000081 */
[----:B------:R-:W-:Y:S02]  /*18740*/  PRMT R25, RZ, 0x7610, R25 ;  /* 0x00007610ff197816 */ /* 0x000fe40000000019 */
[----:B------:R-:W-:Y:S02]  /*18750*/  PRMT R26, RZ, 0x7610, R26 ;  /* 0x00007610ff1a7816 */ /* 0x000fe4000000001a */
[----:B------:R-:W-:Y:S02]  /*18760*/  PRMT R27, RZ, 0x7610, R27 ;  /* 0x00007610ff1b7816 */ /* 0x000fe4000000001b */
[----:B------:R-:W-:Y:S01]  /*18770*/  PRMT R28, RZ, 0x7610, R28 ;  /* 0x00007610ff1c7816 */ /* 0x000fe2000000001c */
[----:B-1----:R-:W-:Y:S01]  /*18780*/  @P1 IMAD.MOV.U32 R22, RZ, RZ, R57 ;  /* 0x000000ffff161224 */ /* 0x002fe200078e0039 */
[----:B------:R-:W-:Y:S01]  /*18790*/  PRMT R76, RZ, 0x7610, R76 ;  /* 0x00007610ff4c7816 */ /* 0x000fe2000000004c */
[----:B------:R-:W4:Y:S01]  /*187a0*/  LDL R57, [R1+0xccc] ;  /* 0x000ccc0001397983 */ /* 0x000f220000100800 */
[----:B------:R-:W-:-:S03]  /*187b0*/  @P1 IMAD.MOV.U32 R23, RZ, RZ, R61 ;  /* 0x000000ffff171224 */ /* 0x000fc600078e003d */
[----:B------:R-:W4:Y:S01]  /*187c0*/  LDL R61, [R1+0xcc8] ;  /* 0x000cc800013d7983 */ /* 0x000f220000100800 */
[----:B------:R-:W-:Y:S02]  /*187d0*/  PRMT R77, RZ, 0x7610, R77 ;  /* 0x00007610ff4d7816 */ /* 0x000fe4000000004d */
[----:B------:R-:W-:Y:S02]  /*187e0*/  PRMT R78, RZ, 0x7610, R78 ;  /* 0x00007610ff4e7816 */ /* 0x000fe4000000004e */
[----:B------:R-:W-:Y:S01]  /*187f0*/  PRMT R79, RZ, 0x7610, R79 ;  /* 0x00007610ff4f7816 */ /* 0x000fe2000000004f */
[----:B------:R3:W4:Y:S01]  /*18800*/  @P1 LDG.E.U16 R220, desc[UR60][R22.64] ;  /* 0x0000003c16dc1981 */ /* 0x000722000c1e1500 */
[----:B------:R-:W-:Y:S02]  /*18810*/  PRMT R231, RZ, 0x7610, R231 ;  /* 0x00007610ffe77816 */ /* 0x000fe400000000e7 */
[----:B------:R-:W-:Y:S02]  /*18820*/  PRMT R232, RZ, 0x7610, R232 ;  /* 0x00007610ffe87816 */ /* 0x000fe400000000e8 */
[----:B------:R-:W-:-:S02]  /*18830*/  PRMT R233, RZ, 0x7610, R233 ;  /* 0x00007610ffe97816 */ /* 0x000fc400000000e9 */
[----:B------:R-:W-:Y:S02]  /*18840*/  PRMT R234, RZ, 0x7610, R234 ;  /* 0x00007610ffea7816 */ /* 0x000fe400000000ea */
[----:B------:R-:W-:Y:S02]  /*18850*/  PRMT R214, RZ, 0x7610, R214 ;  /* 0x00007610ffd67816 */ /* 0x000fe400000000d6 */
[----:B------:R-:W-:Y:S02]  /*18860*/  PRMT R215, RZ, 0x7610, R215 ;  /* 0x00007610ffd77816 */ /* 0x000fe400000000d7 */
[----:B------:R-:W-:Y:S02]  /*18870*/  PRMT R152, RZ, 0x7610, R152 ;  /* 0x00007610ff987816 */ /* 0x000fe40000000098 */
[----:B------:R-:W-:Y:S02]  /*18880*/  PRMT R153, RZ, 0x7610, R153 ;  /* 0x00007610ff997816 */ /* 0x000fe40000000099 */
[----:B------:R-:W-:Y:S01]  /*18890*/  PRMT R150, RZ, 0x7610, R150 ;  /* 0x00007610ff967816 */ /* 0x000fe20000000096 */
[----:B---3--:R-:W-:-:S02]  /*188a0*/  @P0 IMAD.MOV.U32 R22, RZ, RZ, R55 ;  /* 0x000000ffff160224 */ /* 0x008fc400078e0037 */
[----:B------:R-:W-:Y:S01]  /*188b0*/  @P0 IMAD.MOV.U32 R23, RZ, RZ, R56 ;  /* 0x000000ffff170224 */ /* 0x000fe200078e0038 */
[----:B------:R-:W3:Y:S04]  /*188c0*/  LDL R55, [R1+0xcc4] ;  /* 0x000cc40001377983 */ /* 0x000ee80000100800 */
[----:B------:R-:W3:Y:S04]  /*188d0*/  LDL R56, [R1+0xcc0] ;  /* 0x000cc00001387983 */ /* 0x000ee80000100800 */
[----:B------:R2:W3:Y:S01]  /*188e0*/  @P0 LDG.E.U16 R119, desc[UR60][R22.64] ;  /* 0x0000003c16770981 */ /* 0x0004e2000c1e1500 */
[----:B------:R-:W-:-:S02]  /*188f0*/  PRMT R151, RZ, 0x7610, R151 ;  /* 0x00007610ff977816 */ /* 0x000fc40000000097 */
[----:B------:R-:W-:Y:S02]  /*18900*/  PRMT R88, RZ, 0x7610, R88 ;  /* 0x00007610ff587816 */ /* 0x000fe40000000058 */
[----:B------:R-:W-:Y:S02]  /*18910*/  PRMT R89, RZ, 0x7610, R89 ;  /* 0x00007610ff597816 */ /* 0x000fe40000000059 */
[----:B------:R-:W-:Y:S02]  /*18920*/  PRMT R223, RZ, 0x7610, R223 ;  /* 0x00007610ffdf7816 */ /* 0x000fe400000000df */
[----:B------:R-:W-:Y:S02]  /*18930*/  PRMT R217, RZ, 0x7610, R217 ;  /* 0x00007610ffd97816 */ /* 0x000fe400000000d9 */
[----:B------:R-:W-:Y:S02]  /*18940*/  PRMT R216, RZ, 0x7610, R216 ;  /* 0x00007610ffd87816 */ /* 0x000fe400000000d8 */
[----:B------:R-:W-:-:S02]  /*18950*/  PRMT R209, RZ, 0x7610, R209 ;  /* 0x00007610ffd17816 */ /* 0x000fc400000000d1 */
[----:B------:R-:W-:Y:S02]  /*18960*/  PRMT R219, RZ, 0x7610, R219 ;  /* 0x00007610ffdb7816 */ /* 0x000fe400000000db */
[----:B------:R-:W-:Y:S01]  /*18970*/  PRMT R218, RZ, 0x7610, R218 ;  /* 0x00007610ffda7816 */ /* 0x000fe200000000da */
[----:B--2---:R-:W-:Y:S02]  /*18980*/  @P0 IMAD.MOV.U32 R22, RZ, RZ, R21 ;  /* 0x000000ffff160224 */ /* 0x004fe400078e0015 */
[----:B------:R-:W-:Y:S01]  /*18990*/  @P0 IMAD.MOV.U32 R23, RZ, RZ, R73 ;  /* 0x000000ffff170224 */ /* 0x000fe200078e0049 */
[----:B------:R-:W2:Y:S04]  /*189a0*/  LDL R21, [R1+0xcbc] ;  /* 0x000cbc0001157983 */ /* 0x000ea80000100800 */
[----:B------:R-:W2:Y:S04]  /*189b0*/  LDL R73, [R1+0xcb8] ;  /* 0x000cb80001497983 */ /* 0x000ea80000100800 */
[----:B------:R4:W2:Y:S01]  /*189c0*/  @P0 LDG.E.U16 R118, desc[UR60][R22.64] ;  /* 0x0000003c16760981 */ /* 0x0008a2000c1e1500 */
[----:B------:R-:W-:-:S02]  /*189d0*/  ISETP.GT.AND P1, PT, R12, 0x4b, PT ;  /* 0x0000004b0c00780c */ /* 0x000fc40003f24270 */
[----:B------:R-:W-:Y:S02]  /*189e0*/  PRMT R201, RZ, 0x7610, R201 ;  /* 0x00007610ffc97816 */ /* 0x000fe400000000c9 */
[----:B------:R-:W-:Y:S02]  /*189f0*/  PRMT R200, RZ, 0x7610, R200 ;  /* 0x00007610ffc87816 */ /* 0x000fe400000000c8 */
        /* <DEDUP_REMOVED lines=165> */
[----:B------:R-:W2:Y:S01]  /*19450*/  LDL R75, [R1+0x166c] ;  /* 0x00166c00014b7983 */ /* 0x000ea20000100800 */
[----:B------:R-:W-:-:S03]  /*19460*/  PRMT R181, RZ, 0x7610, R181 ;  /* 0x00007610ffb57816 */ /* 0x000fc600000000b5 */
[----:B------:R-:W2:Y:S01]  /*19470*/  LDL R74, [R1+0x1684] ;  /* 0x00168400014a7983 */ /* 0x000ea20000100800 */
[----:B------:R-:W-:Y:S02]  /*19480*/  PRMT R180, RZ, 0x7610, R180 ;  /* 0x00007610ffb47816 */ /* 0x000fe400000000b4 */
[----:B------:R-:W-:Y:S02]  /*19490*/  PRMT R179, RZ, 0x7610, R179 ;  /* 0x00007610ffb37816 */ /* 0x000fe400000000b3 */
[----:B------:R-:W-:Y:S02]  /*194a0*/  PRMT R38, RZ, 0x7610, R38 ;  /* 0x00007610ff267816 */ /* 0x000fe40000000026 */
[----:B------:R-:W-:Y:S02]  /*194b0*/  PRMT R37, RZ, 0x7610, R37 ;  /* 0x00007610ff257816 */ /* 0x000fe40000000025 */
[----:B------:R-:W-:Y:S02]  /*194c0*/  PRMT R252, RZ, 0x7610, R252 ;  /* 0x00007610fffc7816 */ /* 0x000fe400000000fc */
[----:B------:R-:W-:-:S02]  /*194d0*/  PRMT R251, RZ, 0x7610, R251 ;  /* 0x00007610fffb7816 */ /* 0x000fc400000000fb */
[----:B------:R-:W-:Y:S01]  /*194e0*/  PRMT R250, RZ, 0x7610, R250 ;  /* 0x00007610fffa7816 */ /* 0x000fe200000000fa */
[----:B------:R-:W2:Y:S04]  /*194f0*/  LDL R148, [R1+0x16ac] ;  /* 0x0016ac0001947983 */ /* 0x000ea80000100800 */
[----:B------:R-:W2:Y:S04]  /*19500*/  LDL R147, [R1+0x16c4] ;  /* 0x0016c40001937983 */ /* 0x000ea80000100800 */
[----:B------:R-:W2:Y:S01]  /*19510*/  LDL R146, [R1+0x16d4] ;  /* 0x0016d40001927983 */ /* 0x000ea20000100800 */
[----:B------:R-:W-:-:S03]  /*19520*/  PRMT R249, RZ, 0x7610, R249 ;  /* 0x00007610fff97816 */ /* 0x000fc600000000f9 */
[----:B0-----:R-:W2:Y:S01]  /*19530*/  LDL R139, [R1+0x16d0] ;  /* 0x0016d000018b7983 */ /* 0x001ea20000100800 */
[----:B----4-:R-:W-:Y:S02]  /*19540*/  @P0 IMAD.MOV.U32 R23, RZ, RZ, R72 ;  /* 0x000000ffff170224 */ /* 0x010fe400078e0048 */
[----:B------:R-:W-:Y:S01]  /*19550*/  @P0 IMAD.MOV.U32 R22, RZ, RZ, R24 ;  /* 0x000000ffff160224 */ /* 0x000fe200078e0018 */
[----:B------:R-:W4:Y:S04]  /*19560*/  LDL R72, [R1+0xcb0] ;  /* 0x000cb00001487983 */ /* 0x000f280000100800 */
[----:B------:R-:W4:Y:S04]  /*19570*/  LDL R24, [R1+0xcb4] ;  /* 0x000cb40001187983 */ /* 0x000f280000100800 */
[----:B------:R0:W4:Y:S02]  /*19580*/  @P0 LDG.E.U16 R117, desc[UR60][R22.64] ;  /* 0x0000003c16750981 */ /* 0x000124000c1e1500 */
[----:B0-----:R-:W-:-:S02]  /*19590*/  @P0 IMAD.MOV.U32 R22, RZ, RZ, R3 ;  /* 0x000000ffff160224 */ /* 0x001fc400078e0003 */
[----:B------:R-:W4:Y:S01]  /*195a0*/  LDL R3, [R1+0xcac] ;  /* 0x000cac0001037983 */ /* 0x000f220000100800 */
[----:B------:R-:W-:-:S03]  /*195b0*/  @P0 IMAD.MOV.U32 R23, RZ, RZ, R9 ;  /* 0x000000ffff170224 */ /* 0x000fc600078e0009 */
[----:B------:R-:W4:Y:S04]  /*195c0*/  LDL R9, [R1+0xca8] ;  /* 0x000ca80001097983 */ /* 0x000f280000100800 */
[----:B------:R0:W4:Y:S02]  /*195d0*/  @P0 LDG.E.U16 R129, desc[UR60][R22.64] ;  /* 0x0000003c16810981 */ /* 0x000124000c1e1500 */
[----:B0-----:R-:W-:Y:S02]  /*195e0*/  @P1 IMAD.MOV.U32 R22, RZ, RZ, R57 ;  /* 0x000000ffff161224 */ /* 0x001fe400078e0039 */
[----:B------:R-:W4:Y:S01]  /*195f0*/  LDL R57, [R1+0xca4] ;  /* 0x000ca40001397983 */ /* 0x000f220000100800 */
[----:B------:R-:W-:-:S03]  /*19600*/  @P1 IMAD.MOV.U32 R23, RZ, RZ, R61 ;  /* 0x000000ffff171224 */ /* 0x000fc600078e003d */
[----:B------:R-:W4:Y:S04]  /*19610*/  LDL R61, [R1+0xca0] ;  /* 0x000ca000013d7983 */ /* 0x000f280000100800 */
[----:B------:R3:W4:Y:S02]  /*19620*/  @P1 LDG.E.U16 R25, desc[UR60][R22.64] ;  /* 0x0000003c16191981 */ /* 0x000724000c1e1500 */
[----:B---3--:R-:W-:Y:S02]  /*19630*/  @P1 IMAD.MOV.U32 R22, RZ, RZ, R55 ;  /* 0x000000ffff161224 */ /* 0x008fe400078e0037 */
[----:B------:R-:W-:Y:S01]  /*19640*/  @P1 IMAD.MOV.U32 R23, RZ, RZ, R56 ;  /* 0x000000ffff171224 */ /* 0x000fe200078e0038 */
[----:B------:R-:W3:Y:S04]  /*19650*/  LDL R55, [R1+0xc9c] ;  /* 0x000c9c0001377983 */ /* 0x000ee80000100800 */
[----:B------:R-:W3:Y:S01]  /*19660*/  LDL R56, [R1+0xc98] ;  /* 0x000c980001387983 */ /* 0x000ee20000100800 */
[----:B------:R-:W-:-:S03]  /*19670*/  ISETP.GT.AND P0, PT, R12, 0x4c, PT ;  /* 0x0000004c0c00780c */ /* 0x000fc60003f04270 */
[----:B------:R2:W3:Y:S02]  /*19680*/  @P1 LDG.E.U16 R26, desc[UR60][R22.64] ;  /* 0x0000003c161a1981 */ /* 0x0004e4000c1e1500 */
[----:B--2---:R-:W-:Y:S02]  /*19690*/  @P1 IMAD.MOV.U32 R22, RZ, RZ, R21 ;  /* 0x000000ffff161224 */ /* 0x004fe400078e0015 */
[----:B------:R-:W-:Y:S01]  /*196a0*/  @P1 IMAD.MOV.U32 R23, RZ, RZ, R73 ;  /* 0x000000ffff171224 */ /* 0x000fe200078e0049 */
[----:B------:R-:W2:Y:S04]  /*196b0*/  LDL R21, [R1+0xc94] ;  /* 0x000c940001157983 */ /* 0x000ea80000100800 */
[----:B------:R-:W2:Y:S04]  /*196c0*/  LDL R73, [R1+0xc90] ;  /* 0x000c900001497983 */ /* 0x000ea80000100800 */
[----:B------:R4:W2:Y:S02]  /*196d0*/  @P1 LDG.E.U16 R27, desc[UR60][R22.64] ;  /* 0x0000003c161b1981 */ /* 0x0008a4000c1e1500 */
[----:B----4-:R-:W-:-:S02]  /*196e0*/  @P1 IMAD.MOV.U32 R23, RZ, RZ, R72 ;  /* 0x000000ffff171224 */ /* 0x010fc400078e0048 */
        /* <DEDUP_REMOVED lines=13> */
[----:B------:R3:W4:Y:S01]  /*197c0*/  @P0 LDG.E.U16 R77, desc[UR60][R22.64] ;  /* 0x0000003c164d0981 */ /* 0x000722000c1e1500 */
[----:B------:R-:W-:Y:S01]  /*197d0*/  ISETP.GT.AND P1, PT, R12, 0x4d, PT ;  /* 0x0000004d0c00780c */ /* 0x000fe20003f24270 */
[----:B---3--:R-:W-:Y:S02]  /*197e0*/  @P0 IMAD.MOV.U32 R22, RZ, RZ, R55 ;  /* 0x000000ffff160224 */ /* 0x008fe400078e0037 */
[----:B------:R-:W-:Y:S01]  /*197f0*/  @P0 IMAD.MOV.U32 R23, RZ, RZ, R56 ;  /* 0x000000ffff170224 */ /* 0x000fe200078e0038 */
[----:B------:R-:W3:Y:S04]  /*19800*/  LDL R55, [R1+0xc74] ;  /* 0x000c740001377983 */ /* 0x000ee80000100800 */
[----:B------:R-:W3:Y:S04]  /*19810*/  LDL R56, [R1+0xc70] ;  /* 0x000c700001387983 */ /* 0x000ee80000100800 */
[----:B------:R2:W3:Y:S02]  /*19820*/  @P0 LDG.E.U16 R78, desc[UR60][R22.64] ;  /* 0x0000003c164e0981 */ /* 0x0004e4000c1e1500 */
[----:B--2---:R-:W-:-:S02]  /*19830*/  @P0 IMAD.MOV.U32 R22, RZ, RZ, R21 ;  /* 0x000000ffff160224 */ /* 0x004fc400078e0015 */
        /* <DEDUP_REMOVED lines=17> */
[----:B------:R-:W4:Y:S01]  /*19950*/  LDL R61, [R1+0xc50] ;  /* 0x000c5000013d7983 */ /* 0x000f220000100800 */
[----:B------:R-:W-:-:S03]  /*19960*/  ISETP.GT.AND P0, PT, R12, 0x4e, PT ;  /* 0x0000004e0c00780c */ /* 0x000fc60003f04270 */
[----:B------:R3:W4:Y:S02]  /*19970*/  @P1 LDG.E.U16 R233, desc[UR60][R22.64] ;  /* 0x0000003c16e91981 */ /* 0x000724000c1e1500 */
        /* <DEDUP_REMOVED lines=22> */
[----:B------:R-:W-:Y:S01]  /*19ae0*/  ISETP.GT.AND P1, PT, R12, 0x4f, PT ;  /* 0x0000004f0c00780c */ /* 0x000fe20003f24270 */
[----:B------:R-:W-:-:S02]  /*19af0*/  @P0 IMAD.MOV.U32 R23, RZ, RZ, R61 ;  /* 0x000000ffff170224 */ /* 0x000fc400078e003d */
[----:B------:R-:W4:Y:S04]  /*19b00*/  LDL R61, [R1+0xc28] ;  /* 0x000c2800013d7983 */ /* 0x000f280000100800 */
[----:B------:R3:W4:Y:S06]  /*19b10*/  @P0 LDG.E.U16 R153, desc[UR60][R22.64] ;  /* 0x0000003c16990981 */ /* 0x00072c000c1e1500 */
[----:B---3--:R-:W-:-:S02]  /*19b20*/  @P1 IMAD.MOV.U32 R22, RZ, RZ, R55 ;  /* 0x000000ffff161224 */ /* 0x008fc400078e0037 */
        /* <DEDUP_REMOVED lines=8> */
[----:B------:R4:W2:Y:S01]  /*19bb0*/  @P1 LDG.E.U16 R151, desc[UR60][R22.64] ;  /* 0x0000003c16971981 */ /* 0x0008a2000c1e1500 */
[----:B------:R-:W-:Y:S01]  /*19bc0*/  ISETP.GT.AND P0, PT, R12, 0x50, PT ;  /* 0x000000500c00780c */ /* 0x000fe20003f04270 */
        /* <DEDUP_REMOVED lines=438> */
[----:B------:R-:W3:Y:S04]  /*1b730*/  LDL R56, [R1+0x978] ;  /* 0x0009780001387983 */ /* 0x000ee80000100800 */
[----:B------:R2:W3:Y:S01]  /*1b740*/  @P0 LDG.E.U16 R48, desc[UR60][R22.64] ;  /* 0x0000003c16300981 */ /* 0x0004e2000c1e1500 */
[----:B------:R-:W-:Y:S01]  /*1b750*/  ISETP.GT.AND P1, PT, R12, 0x65, PT ;  /* 0x000000650c00780c */ /* 0x000fe20003f24270 */
        /* <DEDUP_REMOVED lines=358> */
[----:B------:R-:W-:Y:S01]  /*1cdc0*/  @P1 IMAD.MOV.U32 R23, RZ, RZ, R61 ;  /* 0x000000ffff171224 */ /* 0x000fe200078e003d */
[----:B------:R-:W-:-:S02]  /*1cdd0*/  ISETP.GT.AND P0, PT, R12, 0x76, PT ;  /* 0x000000760c00780c */ /* 0x000fc40003f04270 */
        /* <DEDUP_REMOVED lines=137> */
[----:B------:R0:W3:Y:S01]  /*1d670*/  @P0 LDG.E.U16 R38, desc[UR60][R22.64] ;  /* 0x0000003c16260981 */ /* 0x0000e2000c1e1500 */
[----:B------:R-:W-:Y:S01]  /*1d680*/  ISETP.GT.AND P1, PT, R12, 0x7d, PT ;  /* 0x0000007d0c00780c */ /* 0x000fe20003f24270 */
[----:B0-----:R-:W-:-:S02]  /*1d690*/  @P0 IMAD.MOV.U32 R23, RZ, RZ, R75 ;  /* 0x000000ffff170224 */ /* 0x001fc400078e004b */
[----:B--2---:R-:W-:Y:S01]  /*1d6a0*/  @P0 IMAD.MOV.U32 R22, RZ, RZ, R21 ;  /* 0x000000ffff160224 */ /* 0x004fe200078e0015 */
[----:B------:R-:W2:Y:S04]  /*1d6b0*/  LDL R75, [R1+0x16dc] ;  /* 0x0016dc00014b7983 */ /* 0x000ea80000100800 */
[----:B------:R-:W2:Y:S04]  /*1d6c0*/  LDL R21, [R1+0x16bc] ;  /* 0x0016bc0001157983 */ /* 0x000ea80000100800 */
[----:B------:R0:W2:Y:S02]  /*1d6d0*/  @P0 LDG.E.U16 R37, desc[UR60][R22.64] ;  /* 0x0000003c16250981 */ /* 0x0000a4000c1e1500 */
[----:B0-----:R-:W-:Y:S01]  /*1d6e0*/  @P0 IMAD.MOV.U32 R23, RZ, RZ, R74 ;  /* 0x000000ffff170224 */ /* 0x001fe200078e004a */
[----:B------:R-:W-:Y:S01]  /*1d6f0*/  PRMT R248, RZ, 0x7610, R248 ;  /* 0x00007610fff87816 */ /* 0x000fe200000000f8 */
[----:B------:R-:W2:Y:S01]  /*1d700*/  LDL R74, [R1+0x16d8] ;  /* 0x0016d800014a7983 */ /* 0x000ea20000100800 */
[----:B----4-:R-:W-:-:S03]  /*1d710*/  @P0 IMAD.MOV.U32 R22, RZ, RZ, R24 ;  /* 0x000000ffff160224 */ /* 0x010fc600078e0018 */
[----:B------:R-:W4:Y:S04]  /*1d720*/  LDL R24, [R1+0x16b0] ;  /* 0x0016b00001187983 */ /* 0x000f280000100800 */
[----:B------:R0:W4:Y:S02]  /*1d730*/  @P0 LDG.E.U16 R252, desc[UR60][R22.64] ;  /* 0x0000003c16fc0981 */ /* 0x000124000c1e1500 */
[----:B0-----:R-:W-:Y:S02]  /*1d740*/  @P0 IMAD.MOV.U32 R22, RZ, RZ, R3 ;  /* 0x000000ffff160224 */ /* 0x001fe400078e0003 */
[----:B------:R-:W-:Y:S01]  /*1d750*/  @P0 IMAD.MOV.U32 R23, RZ, RZ, R73 ;  /* 0x000000ffff170224 */ /* 0x000fe200078e0049 */
[----:B------:R-:W4:Y:S04]  /*1d760*/  LDL R3, [R1+0x16c0] ;  /* 0x0016c00001037983 */ /* 0x000f280000100800 */
[----:B------:R-:W4:Y:S04]  /*1d770*/  LDL R73, [R1+0x16e0] ;  /* 0x0016e00001497983 */ /* 0x000f280000100800 */
[----:B------:R0:W4:Y:S02]  /*1d780*/  @P0 LDG.E.U16 R251, desc[UR60][R22.64] ;  /* 0x0000003c16fb0981 */ /* 0x000124000c1e1500 */
[----:B0-----:R-:W-:-:S02]  /*1d790*/  @P1 IMAD.MOV.U32 R22, RZ, RZ, R9 ;  /* 0x000000ffff161224 */ /* 0x001fc400078e0009 */
[----:B------:R-:W4:Y:S01]  /*1d7a0*/  LDL R9, [R1+0x16b8] ;  /* 0x0016b80001097983 */ /* 0x000f220000100800 */
[----:B------:R-:W-:-:S05]  /*1d7b0*/  @P1 IMAD.MOV.U32 R23, RZ, RZ, R72 ;  /* 0x000000ffff171224 */ /* 0x000fca00078e0048 */
[----:B------:R0:W4:Y:S02]  /*1d7c0*/  @P1 LDG.E.U16 R250, desc[UR60][R22.64] ;  /* 0x0000003c16fa1981 */ /* 0x000124000c1e1500 */
[----:B0-----:R-:W-:Y:S02]  /*1d7d0*/  @P1 IMAD.MOV.U32 R22, RZ, RZ, R57 ;  /* 0x000000ffff161224 */ /* 0x001fe400078e0039 */
[----:B------:R-:W4:Y:S01]  /*1d7e0*/  LDL R57, [R1+0x16c8] ;  /* 0x0016c80001397983 */ /* 0x000f220000100800 */
[----:B------:R-:W-:Y:S01]  /*1d7f0*/  @P1 IMAD.MOV.U32 R23, RZ, RZ, R61 ;  /* 0x000000ffff171224 */ /* 0x000fe200078e003d */
[----:B------:R-:W-:-:S04]  /*1d800*/  ISETP.GT.AND P0, PT, R12, 0x7e, PT ;  /* 0x0000007e0c00780c */ /* 0x000fc80003f04270 */
[----:B------:R3:W4:Y:S01]  /*1d810*/  @P1 LDG.E.U16 R249, desc[UR60][R22.64] ;  /* 0x0000003c16f91981 */ /* 0x000722000c1e1500 */
[----:B------:R-:W-:Y:S01]  /*1d820*/  PRMT R13, RZ, 0x7610, R13 ;  /* 0x00007610ff0d7816 */ /* 0x000fe2000000000d */
[----:B---3--:R-:W-:Y:S02]  /*1d830*/  @P1 IMAD.MOV.U32 R22, RZ, RZ, R55 ;  /* 0x000000ffff161224 */ /* 0x008fe400078e0037 */
[----:B------:R-:W-:Y:S01]  /*1d840*/  @P1 IMAD.MOV.U32 R23, RZ, RZ, R56 ;  /* 0x000000ffff171224 */ /* 0x000fe200078e0038 */
[----:B------:R-:W3:Y:S04]  /*1d850*/  LDL.LU R55, [R1+0x520] ;  /* 0x0005200001377983 */ /* 0x000ee80000300800 */
[----:B------:R2:W3:Y:S02]  /*1d860*/  @P1 LDG.E.U16 R248, desc[UR60][R22.64] ;  /* 0x0000003c16f81981 */ /* 0x0004e4000c1e1500 */
[----:B--2---:R-:W-:Y:S01]  /*1d870*/  @P1 IMAD.MOV.U32 R22, RZ, RZ, R21 ;  /* 0x000000ffff161224 */ /* 0x004fe200078e0015 */
[----:B------:R-:W-:Y:S01]  /*1d880*/  PRMT R174, RZ, 0x7610, R174 ;  /* 0x00007610ffae7816 */ /* 0x000fe200000000ae */
[----:B----4-:R-:W-:-:S02]  /*1d890*/  @P1 IMAD.MOV.U32 R23, RZ, RZ, R24 ;  /* 0x000000ffff171224 */ /* 0x010fc400078e0018 */
[----:B------:R-:W2:Y:S04]  /*1d8a0*/  LDL.LU R24, [R1+0x51c] ;  /* 0x00051c0001187983 */ /* 0x000ea80000300800 */
[----:B------:R-:W4:Y:S04]  /*1d8b0*/  LDL.LU R21, [R1+0x518] ;  /* 0x0005180001157983 */ /* 0x000f280000300800 */
[----:B------:R-:W3:Y:S04]  /*1d8c0*/  LDL R72, [R1+0x16e8] ;  /* 0x0016e80001487983 */ /* 0x000ee80000100800 */
[----:B------:R0:W4:Y:S04]  /*1d8d0*/  @P1 LDG.E.U16 R13, desc[UR60][R22.64] ;  /* 0x0000003c160d1981 */ /* 0x000128000c1e1500 */
[----:B------:R-:W2:Y:S04]  /*1d8e0*/  LDL R61, [R1+0x16e4] ;  /* 0x0016e400013d7983 */ /* 0x000ea80000100800 */
[----:B------:R-:W4:Y:S01]  /*1d8f0*/  LDL R56, [R1+0x1730] ;  /* 0x0017300001387983 */ /* 0x000f220000100800 */
[----:B0-----:R-:W-:-:S03]  /*1d900*/  @P0 IMAD.MOV.U32 R23, RZ, RZ, R9 ;  /* 0x000000ffff170224 */ /* 0x001fc600078e0009 */
[----:B------:R-:W2:Y:S01]  /*1d910*/  LDL R9, [R1+0x16f8] ;  /* 0x0016f80001097983 */ /* 0x000ea20000100800 */
[----:B------:R-:W-:-:S03]  /*1d920*/  @P0 IMAD.MOV.U32 R22, RZ, RZ, R3 ;  /* 0x000000ffff160224 */ /* 0x000fc600078e0003 */
[----:B------:R-:W4:Y:S04]  /*1d930*/  LDL.LU R3, [R1+0x514] ;  /* 0x0005140001037983 */ /* 0x000f280000300800 */
[----:B------:R0:W4:Y:S02]  /*1d940*/  @P0 LDG.E.U16 R174, desc[UR60][R22.64] ;  /* 0x0000003c16ae0981 */ /* 0x000124000c1e1500 */
[----:B0-----:R-:W-:Y:S02]  /*1d950*/  @P0 IMAD.MOV.U32 R22, RZ, RZ, R57 ;  /* 0x000000ffff160224 */ /* 0x001fe400078e0039 */
[----:B------:R-:W4:Y:S01]  /*1d960*/  LDL R57, [R1+0x16f4] ;  /* 0x0016f40001397983 */ /* 0x000f220000100800 */
[----:B------:R-:W-:Y:S01]  /*1d970*/  PRMT R175, RZ, 0x7610, R175 ;  /* 0x00007610ffaf7816 */ /* 0x000fe200000000af */
[----:B------:R-:W-:Y:S01]  /*1d980*/  @P0 IMAD.MOV.U32 R23, RZ, RZ, R148 ;  /* 0x000000ffff170224 */ /* 0x000fe200078e0094 */
[----:B------:R-:W-:-:S02]  /*1d990*/  PRMT R176, RZ, 0x7610, R176 ;  /* 0x00007610ffb07816 */ /* 0x000fc400000000b0 */
[----:B------:R-:W-:Y:S02]  /*1d9a0*/  ISETP.GT.AND P1, PT, R12, 0x7f, PT ;  /* 0x0000007f0c00780c */ /* 0x000fe40003f24270 */
[----:B------:R0:W4:Y:S01]  /*1d9b0*/  @P0 LDG.E.U16 R175, desc[UR60][R22.64] ;  /* 0x0000003c16af0981 */ /* 0x000122000c1e1500 */
[----:B------:R-:W-:Y:S01]  /*1d9c0*/  PRMT R177, RZ, 0x7610, R177 ;  /* 0x00007610ffb17816 */ /* 0x000fe200000000b1 */
[----:B0-----:R-:W-:Y:S02]  /*1d9d0*/  @P0 IMAD.MOV.U32 R22, RZ, RZ, R146 ;  /* 0x000000ffff160224 */ /* 0x001fe400078e0092 */
[----:B------:R-:W-:-:S05]  /*1d9e0*/  @P0 IMAD.MOV.U32 R23, RZ, RZ, R147 ;  /* 0x000000ffff170224 */ /* 0x000fca00078e0093 */
        /* <DEDUP_REMOVED lines=8> */
[----:B------:R0:W4:Y:S02]  /*1da70*/  @P1 LDG.E.U16 R110, desc[UR60][R22.64] ;  /* 0x0000003c166e1981 */ /* 0x000124000c1e1500 */
[----:B0-----:R-:W-:Y:S01]  /*1da80*/  @P1 IMAD.MOV.U32 R23, RZ, RZ, R2 ;  /* 0x000000ffff171224 */ /* 0x001fe200078e0002 */
[----:B------:R-:W-:Y:S02]  /*1da90*/  PRMT R112, RZ, 0x7610, R112 ;  /* 0x00007610ff707816 */ /* 0x000fe40000000070 */
[----:B------:R-:W-:Y:S01]  /*1daa0*/  PRMT R113, RZ, 0x7610, R113 ;  /* 0x00007610ff717816 */ /* 0x000fe20000000071 */
[----:B------:R0:W-:Y:S04]  /*1dab0*/  STL [R1+0x17f0], R2 ;  /* 0x0017f00201007387 */ /* 0x0001e80000100800 */
[----:B------:R-:W4:Y:S04]  /*1dac0*/  LDL.LU R139, [R1+0x4a0] ;  /* 0x0004a000018b7983 */ /* 0x000f280000300800 */
[----:B0-----:R-:W4:Y:S04]  /*1dad0*/  LDL.LU R2, [R1+0x49c] ;  /* 0x00049c0001027983 */ /* 0x001f280000300800 */
[----:B------:R-:W4:Y:S04]  /*1dae0*/  LDL.LU R224, [R1+0x498] ;  /* 0x0004980001e07983 */ /* 0x000f280000300800 */
[----:B------:R-:W4:Y:S04]  /*1daf0*/  LDL.LU R225, [R1+0x494] ;  /* 0x0004940001e17983 */ /* 0x000f280000300800 */
[----:B------:R-:W4:Y:S01]  /*1db00*/  LDL.LU R226, [R1+0x414] ;  /* 0x0004140001e27983 */ /* 0x000f220000300800 */
[----:B---3--:R-:W-:-:S05]  /*1db10*/  @P1 IMAD.MOV.U32 R22, RZ, RZ, R72 ;  /* 0x000000ffff161224 */ /* 0x008fca00078e0048 */
[----:B------:R2:W3:Y:S02]  /*1db20*/  @P1 LDG.E.U16 R111, desc[UR60][R22.64] ;  /* 0x0000003c166f1981 */ /* 0x0004e4000c1e1500 */
[----:B--2---:R-:W-:Y:S02]  /*1db30*/  @P1 IMAD.MOV.U32 R22, RZ, RZ, R9 ;  /* 0x000000ffff161224 */ /* 0x004fe400078e0009 */
[----:B------:R-:W0:Y:S01]  /*1db40*/  S2R R9, SR_TID.X ;  /* 0x0000000000097919 */ /* 0x000e220000002100 */
[----:B------:R-:W-:-:S05]  /*1db50*/  @P1 IMAD.MOV.U32 R23, RZ, RZ, R61 ;  /* 0x000000ffff171224 */ /* 0x000fca00078e003d */
[----:B------:R4:W2:Y:S02]  /*1db60*/  @P1 LDG.E.U16 R112, desc[UR60][R22.64] ;  /* 0x0000003c16701981 */ /* 0x0008a4000c1e1500 */
[----:B----4-:R-:W-:Y:S02]  /*1db70*/  @P1 IMAD.MOV.U32 R22, RZ, RZ, R56 ;  /* 0x000000ffff161224 */ /* 0x010fe400078e0038 */
[----:B------:R-:W-:-:S05]  /*1db80*/  @P1 IMAD.MOV.U32 R23, RZ, RZ, R57 ;  /* 0x000000ffff171224 */ /* 0x000fca00078e0039 */
[----:B------:R-:W4:Y:S01]  /*1db90*/  @P1 LDG.E.U16 R113, desc[UR60][R22.64] ;  /* 0x0000003c16711981 */ /* 0x000f22000c1e1500 */
[----:B------:R-:W-:Y:S01]  /*1dba0*/  BAR.SYNC.DEFER_BLOCKING 0x0 ;  /* 0x0000000000007b1d */ /* 0x000fe20000010000 */
[----:B0-----:R-:W-:-:S04]  /*1dbb0*/  LOP3.LUT R9, R9, 0x7f, RZ, 0xc0, !PT ;  /* 0x0000007f09097812 */ /* 0x001fc800078ec0ff */
[----:B------:R-:W-:Y:S02]  /*1dbc0*/  ISETP.GE.AND P0, PT, R9, R12, PT ;  /* 0x0000000c0900720c */ /* 0x000fe40003f06270 */
[----:B------:R-:W3:Y:S04]  /*1dbd0*/  LDL.LU R9, [R1+0x410] ;  /* 0x0004100001097983 */ /* 0x000ee80000300800 */
[----:B------:R-:W2:Y:S04]  /*1dbe0*/  LDL.LU R149, [R1+0x40c] ;  /* 0x00040c0001957983 */ /* 0x000ea80000300800 */
[----:B------:R-:W4:Y:S04]  /*1dbf0*/  LDL.LU R148, [R1+0x408] ;  /* 0x0004080001947983 */ /* 0x000f280000300800 */
        /* <DEDUP_REMOVED lines=16> */
[----:B------:R0:W-:Y:S04]  /*1dd00*/  STS.U16 [R10], R55 ;  /* 0x000000370a007388 */ /* 0x0001e80000000400 */
[----:B------:R-:W4:Y:S04]  /*1dd10*/  LDL.LU R56, [R1+0x15c] ;  /* 0x00015c0001387983 */ /* 0x000f280000300800 */
[----:B------:R1:W-:Y:S04]  /*1dd20*/  STS.U16 [R10+0x8000], R24 ;  /* 0x008000180a007388 */ /* 0x0003e80000000400 */
[----:B------:R1:W-:Y:S04]  /*1dd30*/  STS.U16 [R10+0x10000], R21 ;  /* 0x010000150a007388 */ /* 0x0003e80000000400 */
[----:B------:R1:W-:Y:S04]  /*1dd40*/  STS.U16 [R10+0x18000], R3 ;  /* 0x018000030a007388 */ /* 0x0003e80000000400 */
[----:B0-----:R-:W4:Y:S04]  /*1dd50*/  LDL.LU R55, [R1+0x158] ;  /* 0x0001580001377983 */ /* 0x001f280000300800 */
[----:B-1----:R-:W4:Y:S04]  /*1dd60*/  LDL.LU R24, [R1+0x154] ;  /* 0x0001540001187983 */ /* 0x002f280000300800 */
[----:B------:R-:W4:Y:S04]  /*1dd70*/  LDL.LU R21, [R1+0x150] ;  /* 0x0001500001157983 */ /* 0x000f280000300800 */
[----:B------:R-:W4:Y:S04]  /*1dd80*/  LDL.LU R3, [R1+0xdc] ;  /* 0x0000dc0001037983 */ /* 0x000f280000300800 */
[----:B------:R-:W4:Y:S04]  /*1dd90*/  LDL.LU R12, [R1+0xd8] ;  /* 0x0000d800010c7983 */ /* 0x000f280000300800 */
[----:B------:R0:W-:Y:S04]  /*1dda0*/  STS.U16 [R10+0x400], R139 ;  /* 0x0004008b0a007388 */ /* 0x0001e80000000400 */
[----:B------:R1:W-:Y:S04]  /*1ddb0*/  STS.U16 [R10+0x8400], R2 ;  /* 0x008400020a007388 */ /* 0x0003e80000000400 */
[----:B0-----:R-:W4:Y:S04]  /*1ddc0*/  LDL.LU R139, [R1+0x1f78] ;  /* 0x001f7800018b7983 */ /* 0x001f280000300800 */
[----:B------:R0:W-:Y:S04]  /*1ddd0*/  STS.U16 [R10+0x10400], R224 ;  /* 0x010400e00a007388 */ /* 0x0001e80000000400 */
[----:B------:R0:W-:Y:S04]  /*1dde0*/  STS.U16 [R10+0x18400], R225 ;  /* 0x018400e10a007388 */ /* 0x0001e80000000400 */
[----:B------:R0:W-:Y:S04]  /*1ddf0*/  STS.U16 [R10+0x800], R226 ;  /* 0x000800e20a007388 */ /* 0x0001e80000000400 */
[----:B-1----:R-:W4:Y:S04]  /*1de00*/  LDL.LU R2, [R1+0xd0] ;  /* 0x0000d00001027983 */ /* 0x002f280000300800 */
[----:B0-----:R-:W4:Y:S04]  /*1de10*/  LDL.LU R224, [R1+0x1f74] ;  /* 0x001f740001e07983 */ /* 0x001f280000300800 */
[----:B------:R-:W4:Y:S04]  /*1de20*/  LDL.LU R225, [R1+0x1f70] ;  /* 0x001f700001e17983 */ /* 0x000f280000300800 */
[----:B------:R-:W4:Y:S04]  /*1de30*/  LDL.LU R226, [R1+0x1f6c] ;  /* 0x001f6c0001e27983 */ /* 0x000f280000300800 */
[----:B---3--:R0:W-:Y:S04]  /*1de40*/  STS.U16 [R10+0x8800], R9 ;  /* 0x008800090a007388 */ /* 0x0081e80000000400 */
[----:B--2---:R1:W-:Y:S04]  /*1de50*/  STS.U16 [R10+0x10800], R149 ;  /* 0x010800950a007388 */ /* 0x0043e80000000400 */
[----:B----4-:R2:W-:Y:S04]  /*1de60*/  STS.U16 [R10+0x18800], R148 ;  /* 0x018800940a007388 */ /* 0x0105e80000000400 */
[----:B------:R3:W-:Y:S04]  /*1de70*/  STS.U16 [R10+0xc00], R147 ;  /* 0x000c00930a007388 */ /* 0x0007e80000000400 */
[----:B------:R4:W-:Y:S04]  /*1de80*/  STS.U16 [R10+0x8c00], R146 ;  /* 0x008c00920a007388 */ /* 0x0009e80000000400 */
[----:B------:R4:W-:Y:S04]  /*1de90*/  STS.U16 [R10+0x10c00], R213 ;  /* 0x010c00d50a007388 */ /* 0x0009e80000000400 */
[----:B0-----:R-:W4:Y:S04]  /*1dea0*/  LDL.LU R9, [R1+0x1f68] ;  /* 0x001f680001097983 */ /* 0x001f280000300800 */
[----:B-1----:R-:W4:Y:S04]  /*1deb0*/  LDL.LU R149, [R1+0x1f64] ;  /* 0x001f640001957983 */ /* 0x002f280000300800 */
[----:B--2---:R-:W2:Y:S04]  /*1dec0*/  LDL.LU R148, [R1+0x1f60] ;  /* 0x001f600001947983 */ /* 0x004ea80000300800 */
[----:B---3--:R-:W3:Y:S04]  /*1ded0*/  LDL.LU R147, [R1+0x1f5c] ;  /* 0x001f5c0001937983 */ /* 0x008ee80000300800 */
[----:B----4-:R-:W4:Y:S04]  /*1dee0*/  LDL.LU R146, [R1+0x1f58] ;  /* 0x001f580001927983 */ /* 0x010f280000300800 */
[----:B------:R-:W2:Y:S04]  /*1def0*/  LDL.LU R213, [R1+0x1f54] ;  /* 0x001f540001d57983 */ /* 0x000ea80000300800 */
[----:B------:R0:W-:Y:S04]  /*1df00*/  STS.U16 [R10+0x18c00], R212 ;  /* 0x018c00d40a007388 */ /* 0x0001e80000000400 */
[----:B------:R1:W-:Y:S04]  /*1df10*/  STS.U16 [R10+0x1000], R211 ;  /* 0x001000d30a007388 */ /* 0x0003e80000000400 */
[----:B------:R1:W-:Y:S04]  /*1df20*/  STS.U16 [R10+0x9000], R210 ;  /* 0x009000d20a007388 */ /* 0x0003e80000000400 */
[----:B------:R1:W-:Y:S04]  /*1df30*/  STS.U16 [R10+0x11000], R230 ;  /* 0x011000e60a007388 */ /* 0x0003e80000000400 */
[----:B------:R1:W-:Y:S04]  /*1df40*/  STS.U16 [R10+0x19000], R229 ;  /* 0x019000e50a007388 */ /* 0x0003e80000000400 */
[----:B------:R1:W-:Y:S04]  /*1df50*/  STS.U16 [R10+0x1400], R228 ;  /* 0x001400e40a007388 */ /* 0x0003e80000000400 */
[----:B0-----:R-:W3:Y:S04]  /*1df60*/  LDL.LU R212, [R1+0x1f50] ;  /* 0x001f500001d47983 */ /* 0x001ee80000300800 */
[----:B-1----:R-:W4:Y:S04]  /*1df70*/  LDL.LU R211, [R1+0x1f4c] ;  /* 0x001f4c0001d37983 */ /* 0x002f280000300800 */
[----:B------:R-:W2:Y:S04]  /*1df80*/  LDL.LU R210, [R1+0x1f48] ;  /* 0x001f480001d27983 */ /* 0x000ea80000300800 */
[----:B------:R-:W3:Y:S04]  /*1df90*/  LDL.LU R230, [R1+0x1f44] ;  /* 0x001f440001e67983 */ /* 0x000ee80000300800 */
[----:B------:R-:W4:Y:S04]  /*1dfa0*/  LDL.LU R229, [R1+0x1f40] ;  /* 0x001f400001e57983 */ /* 0x000f280000300800 */
        /* <DEDUP_REMOVED lines=25> */
[----:B------:R-:W-:Y:S04]  /*1e140*/  STS.U16 [R10+0x13c00], R11 ;  /* 0x013c000b0a007388 */ /* 0x000fe80000000400 */
[----:B------:R-:W-:Y:S04]  /*1e150*/  STS.U16 [R10+0x1bc00], R0 ;  /* 0x01bc00000a007388 */ /* 0x000fe80000000400 */
[----:B------:R-:W-:Y:S04]  /*1e160*/  STS.U16 [R10+0x3400], R140 ;  /* 0x0034008c0a007388 */ /* 0x000fe80000000400 */
[----:B------:R-:W-:Y:S04]  /*1e170*/  STS.U16 [R10+0x1b000], R141 ;  /* 0x01b0008d0a007388 */ /* 0x000fe80000000400 */
[----:B------:R-:W-:Y:S04]  /*1e180*/  STS.U16 [R10+0xa800], R217 ;  /* 0x00a800d90a007388 */ /* 0x000fe80000000400 */
[----:B------:R-:W-:Y:S04]  /*1e190*/  STS.U16 [R10+0x12800], R216 ;  /* 0x012800d80a007388 */ /* 0x000fe80000000400 */
[----:B------:R-:W-:Y:S04]  /*1e1a0*/  STS.U16 [R10+0x2400], R9 ;  /* 0x002400090a007388 */ /* 0x000fe80000000400 */
[----:B--2---:R0:W-:Y:S04]  /*1e1b0*/  STS.U16 [R10+0x12000], R3 ;  /* 0x012000030a007388 */ /* 0x0041e80000000400 */
[----:B0-----:R-:W2:Y:S04]  /*1e1c0*/  LDL.LU R3, [R1+0x510] ;  /* 0x0005100001037983 */ /* 0x001ea80000300800 */
[----:B------:R-:W2:Y:S04]  /*1e1d0*/  LDL.LU R9, [R1+0x1f08] ;  /* 0x001f080001097983 */ /* 0x000ea80000300800 */
[----:B------:R-:W-:Y:S04]  /*1e1e0*/  STL [R1+0x1758], R10 ;  /* 0x0017580a01007387 */ /* 0x000fe80000100800 */
[----:B------:R-:W3:Y:S04]  /*1e1f0*/  LDL.LU R11, [R1+0x50c] ;  /* 0x00050c00010b7983 */ /* 0x000ee80000300800 */
[----:B------:R-:W4:Y:S04]  /*1e200*/  LDL.LU R0, [R1+0x508] ;  /* 0x0005080001007983 */ /* 0x000f280000300800 */
[----:B------:R-:W4:Y:S04]  /*1e210*/  LDL.LU R140, [R1+0x504] ;  /* 0x00050400018c7983 */ /* 0x000f280000300800 */
[----:B------:R-:W4:Y:S04]  /*1e220*/  LDL.LU R141, [R1+0x490] ;  /* 0x00049000018d7983 */ /* 0x000f280000300800 */
[----:B------:R-:W4:Y:S04]  /*1e230*/  LDL.LU R217, [R1+0x48c] ;  /* 0x00048c0001d97983 */ /* 0x000f280000300800 */
[----:B------:R-:W4:Y:S04]  /*1e240*/  LDL.LU R216, [R1+0x488] ;  /* 0x0004880001d87983 */ /* 0x000f280000300800 */
[----:B------:R0:W-:Y:S04]  /*1e250*/  STS.U16 [R10+0x1ac00], R145 ;  /* 0x01ac00910a007388 */ /* 0x0001e80000000400 */
[----:B------:R1:W-:Y:S04]  /*1e260*/  STS.U16 [R10+0x3000], R144 ;  /* 0x003000900a007388 */ /* 0x0003e80000000400 */
[----:B------:R1:W-:Y:S04]  /*1e270*/  STS.U16 [R10+0xb000], R143 ;  /* 0x00b0008f0a007388 */ /* 0x0003e80000000400 */
        /* <DEDUP_REMOVED lines=9> */
[----:B------:R-:W4:Y:S04]  /*1e310*/  LDL.LU R208, [R1+0x374] ;  /* 0x0003740001d07983 */ /* 0x000f280000300800 */
        /* <DEDUP_REMOVED lines=25> */
[----:B------:R-:W-:Y:S04]  /*1e4b0*/  STS.U16 [R10+0xa000], R12 ;  /* 0x00a0000c0a007388 */ /* 0x000fe80000000400 */
[----:B------:R-:W-:Y:S04]  /*1e4c0*/  STS.U16 [R10+0x1a000], R2 ;  /* 0x01a000020a007388 */ /* 0x000fe80000000400 */
[----:B------:R1:W-:Y:S04]  /*1e4d0*/  STS.U16 [R10+0xbc00], R58 ;  /* 0x00bc003a0a007388 */ /* 0x0003e80000000400 */
[----:B0-----:R-:W4:Y:S04]  /*1e4e0*/  LDL.LU R124, [R1+0x1c8] ;  /* 0x0001c800017c7983 */ /* 0x001f280000300800 */
[----:B-1----:R-:W4:Y:S04]  /*1e4f0*/  LDL.LU R125, [R1+0x1c4] ;  /* 0x0001c400017d7983 */ /* 0x002f280000300800 */
[----:B------:R-:W4:Y:S04]  /*1e500*/  LDL.LU R58, [R1+0x1c0] ;  /* 0x0001c000013a7983 */ /* 0x000f280000300800 */
[----:B--2---:R0:W-:Y:S04]  /*1e510*/  STS.U16 [R9+0x80], R3 ;  /* 0x0000800309007388 */ /* 0x0041e80000000400 */
[----:B---3--:R1:W-:Y:S04]  /*1e520*/  STS.U16 [R9+0x8080], R11 ;  /* 0x0080800b09007388 */ /* 0x0083e80000000400 */
[----:B----4-:R2:W-:Y:S04]  /*1e530*/  STS.U16 [R9+0x10080], R0 ;  /* 0x0100800009007388 */ /* 0x0105e80000000400 */
[----:B------:R3:W-:Y:S04]  /*1e540*/  STS.U16 [R9+0x18080], R140 ;  /* 0x0180808c09007388 */ /* 0x0007e80000000400 */
[----:B------:R4:W-:Y:S04]  /*1e550*/  STS.U16 [R9+0x480], R141 ;  /* 0x0004808d09007388 */ /* 0x0009e80000000400 */
[----:B0-----:R-:W4:Y:S04]  /*1e560*/  LDL.LU R3, [R1+0x14c] ;  /* 0x00014c0001037983 */ /* 0x001f280000300800 */
[----:B------:R-:W4:Y:S04]  /*1e570*/  LDL.LU R10, [R1+0x148] ;  /* 0x00014800010a7983 */ /* 0x000f280000300800 */
[----:B------:R-:W4:Y:S04]  /*1e580*/  LDL.LU R12, [R1+0x144] ;  /* 0x00014400010c7983 */ /* 0x000f280000300800 */
[----:B------:R-:W4:Y:S04]  /*1e590*/  LDL.LU R2, [R1+0x140] ;  /* 0x0001400001027983 */ /* 0x000f280000300800 */
[----:B-1----:R-:W4:Y:S04]  /*1e5a0*/  LDL.LU R11, [R1+0x1f04] ;  /* 0x001f0400010b7983 */ /* 0x002f280000300800 */
[----:B--2---:R-:W2:Y:S04]  /*1e5b0*/  LDL.LU R0, [R1+0x1f00] ;  /* 0x001f000001007983 */ /* 0x004ea80000300800 */
[----:B---3--:R-:W3:Y:S04]  /*1e5c0*/  LDL.LU R140, [R1+0x1efc] ;  /* 0x001efc00018c7983 */ /* 0x008ee80000300800 */
[----:B----4-:R-:W4:Y:S04]  /*1e5d0*/  LDL.LU R141, [R1+0x1ef8] ;  /* 0x001ef800018d7983 */ /* 0x010f280000300800 */
[----:B------:R0:W-:Y:S04]  /*1e5e0*/  STS.U16 [R9+0x8480], R217 ;  /* 0x008480d909007388 */ /* 0x0001e80000000400 */
[----:B------:R1:W-:Y:S04]  /*1e5f0*/  STS.U16 [R9+0x10480], R216 ;  /* 0x010480d809007388 */ /* 0x0003e80000000400 */
[----:B0-----:R-:W2:Y:S04]  /*1e600*/  LDL.LU R217, [R1+0x1ef4] ;  /* 0x001ef40001d97983 */ /* 0x001ea80000300800 */
[----:B-1----:R-:W2:Y:S04]  /*1e610*/  LDL.LU R216, [R1+0x1ef0] ;  /* 0x001ef00001d87983 */ /* 0x002ea80000300800 */
[----:B------:R0:W-:Y:S04]  /*1e620*/  STS.U16 [R9+0x18480], R145 ;  /* 0x0184809109007388 */ /* 0x0001e80000000400 */
[----:B------:R1:W-:Y:S04]  /*1e630*/  STS.U16 [R9+0x880], R144 ;  /* 0x0008809009007388 */ /* 0x0003e80000000400 */
[----:B------:R1:W-:Y:S04]  /*1e640*/  STS.U16 [R9+0x8880], R143 ;  /* 0x0088808f09007388 */ /* 0x0003e80000000400 */
[----:B------:R1:W-:Y:S04]  /*1e650*/  STS.U16 [R9+0x10880], R142 ;  /* 0x0108808e09007388 */ /* 0x0003e80000000400 */
[----:B------:R1:W-:Y:S04]  /*1e660*/  STS.U16 [R9+0x18880], R209 ;  /* 0x018880d109007388 */ /* 0x0003e80000000400 */
[----:B------:R1:W-:Y:S04]  /*1e670*/  STS.U16 [R9+0xc80], R208 ;  /* 0x000c80d009007388 */ /* 0x0003e80000000400 */
[----:B0-----:R-:W2:Y:S04]  /*1e680*/  LDL.LU R145, [R1+0x1eec] ;  /* 0x001eec0001917983 */ /* 0x001ea80000300800 */
[----:B-1----:R-:W2:Y:S04]  /*1e690*/  LDL.LU R144, [R1+0x1ee8] ;  /* 0x001ee80001907983 */ /* 0x002ea80000300800 */
[----:B------:R-:W2:Y:S04]  /*1e6a0*/  LDL.LU R143, [R1+0x1ee4] ;  /* 0x001ee400018f7983 */ /* 0x000ea80000300800 */
[----:B------:R-:W2:Y:S04]  /*1e6b0*/  LDL.LU R142, [R1+0x1ee0] ;  /* 0x001ee000018e7983 */ /* 0x000ea80000300800 */
[----:B------:R-:W2:Y:S04]  /*1e6c0*/  LDL.LU R209, [R1+0x1edc] ;  /* 0x001edc0001d17983 */ /* 0x000ea80000300800 */
[----:B------:R-:W2:Y:S04]  /*1e6d0*/  LDL.LU R208, [R1+0x1ed8] ;  /* 0x001ed80001d07983 */ /* 0x000ea80000300800 */
        /* <DEDUP_REMOVED lines=27> */
[----:B------:R-:W-:Y:S04]  /*1e890*/  STS.U16 [R9+0x2480], R139 ;  /* 0x0024808b09007388 */ /* 0x000fe80000000400 */
[----:B0-----:R-:W2:Y:S04]  /*1e8a0*/  LDL.LU R124, [R1+0x1ea4] ;  /* 0x001ea400017c7983 */ /* 0x001ea80000300800 */
[----:B-1----:R-:W2:Y:S04]  /*1e8b0*/  LDL.LU R125, [R1+0x1ea0] ;  /* 0x001ea000017d7983 */ /* 0x002ea80000300800 */
        /* <DEDUP_REMOVED lines=28> */
[----:B------:R0:W-:Y:S04]  /*1ea80*/  STS.U16 [R9+0x1c80], R3 ;  /* 0x001c800309007388 */ /* 0x0001e80000000400 */
[----:B---3--:R-:W-:Y:S04]  /*1ea90*/  STS.U16 [R9+0x1a080], R140 ;  /* 0x01a0808c09007388 */ /* 0x008fe80000000400 */
[----:B----4-:R-:W-:Y:S04]  /*1eaa0*/  STS.U16 [R9+0x12080], R141 ;  /* 0x0120808d09007388 */ /* 0x010fe80000000400 */
[----:B0-----:R-:W3:Y:S04]  /*1eab0*/  LDL.LU R3, [R1+0x1e98] ;  /* 0x001e980001037983 */ /* 0x001ee80000300800 */
[----:B--2---:R-:W-:Y:S04]  /*1eac0*/  STS.U16 [R9+0xa080], R217 ;  /* 0x00a080d909007388 */ /* 0x004fe80000000400 */
[----:B------:R0:W-:Y:S04]  /*1ead0*/  STS.U16 [R9+0x2080], R216 ;  /* 0x002080d809007388 */ /* 0x0001e80000000400 */
[----:B0-----:R-:W2:Y:S04]  /*1eae0*/  LDL.LU R216, [R1+0x1e94] ;  /* 0x001e940001d87983 */ /* 0x001ea80000300800 */
[----:B------:R-:W4:Y:S04]  /*1eaf0*/  LDL.LU R217, [R1+0x1e90] ;  /* 0x001e900001d97983 */ /* 0x000f280000300800 */
[----:B------:R-:W3:Y:S04]  /*1eb00*/  LDL.LU R141, [R1+0x1e8c] ;  /* 0x001e8c00018d7983 */ /* 0x000ee80000300800 */
[----:B------:R-:W3:Y:S04]  /*1eb10*/  LDL.LU R140, [R1+0x1e88] ;  /* 0x001e8800018c7983 */ /* 0x000ee80000300800 */
[----:B------:R-:W3:Y:S04]  /*1eb20*/  LDL.LU R139, [R1+0x1e84] ;  /* 0x001e8400018b7983 */ /* 0x000ee80000300800 */
[----:B------:R-:W3:Y:S04]  /*1eb30*/  LDL.LU R138, [R1+0x1e80] ;  /* 0x001e8000018a7983 */ /* 0x000ee80000300800 */
[----:B------:R-:W2:Y:S04]  /*1eb40*/  LDL.LU R221, [R1+0x500] ;  /* 0x0005000001dd7983 */ /* 0x000ea80000300800 */
[----:B------:R-:W4:Y:S04]  /*1eb50*/  LDL.LU R220, [R1+0x4fc] ;  /* 0x0004fc0001dc7983 */ /* 0x000f280000300800 */
[----:B------:R-:W3:Y:S04]  /*1eb60*/  LDL.LU R219, [R1+0x4f8] ;  /* 0x0004f80001db7983 */ /* 0x000ee80000300800 */
        /* <DEDUP_REMOVED lines=16> */
[----:B------:R0:W-:Y:S04]  /*1ec70*/  STS.U16 [R9+0x9c80], R10 ;  /* 0x009c800a09007388 */ /* 0x0001e80000000400 */
[----:B------:R-:W3:Y:S04]  /*1ec80*/  LDL.LU R201, [R1+0x2c8] ;  /* 0x0002c80001c97983 */ /* 0x000ee80000300800 */
[----:B------:R1:W-:Y:S04]  /*1ec90*/  STS.U16 [R9+0x11c80], R12 ;  /* 0x011c800c09007388 */ /* 0x0003e80000000400 */
[----:B------:R1:W-:Y:S04]  /*1eca0*/  STS.U16 [R9+0x19c80], R2 ;  /* 0x019c800209007388 */ /* 0x0003e80000000400 */
[----:B0-----:R-:W3:Y:S04]  /*1ecb0*/  LDL.LU R10, [R1+0x23c] ;  /* 0x00023c00010a7983 */ /* 0x001ee80000300800 */
[----:B-1----:R-:W3:Y:S04]  /*1ecc0*/  LDL.LU R12, [R1+0x238] ;  /* 0x00023800010c7983 */ /* 0x002ee80000300800 */
[----:B------:R-:W3:Y:S04]  /*1ecd0*/  LDL.LU R2, [R1+0x234] ;  /* 0x0002340001027983 */ /* 0x000ee80000300800 */
[----:B------:R-:W3:Y:S04]  /*1ece0*/  LDL.LU R205, [R1+0x1e7c] ;  /* 0x001e7c0001cd7983 */ /* 0x000ee80000300800 */
[----:B------:R-:W3:Y:S04]  /*1ecf0*/  LDL.LU R204, [R1+0x1e78] ;  /* 0x001e780001cc7983 */ /* 0x000ee80000300800 */
[----:B------:R-:W3:Y:S04]  /*1ed00*/  LDL.LU R203, [R1+0x1e74] ;  /* 0x001e740001cb7983 */ /* 0x000ee80000300800 */
[----:B------:R-:W3:Y:S04]  /*1ed10*/  LDL.LU R202, [R1+0x1e70] ;  /* 0x001e700001ca7983 */ /* 0x000ee80000300800 */
[----:B------:R-:W3:Y:S04]  /*1ed20*/  LDL.LU R222, [R1+0x1e6c] ;  /* 0x001e6c0001de7983 */ /* 0x000ee80000300800 */
[----:B------:R-:W2:Y:S04]  /*1ed30*/  LDL.LU R8, [R1+0x1e68] ;  /* 0x001e680001087983 */ /* 0x000ea80000300800 */
[----:B------:R0:W-:Y:S04]  /*1ed40*/  STL [R1+0x175c], R9 ;  /* 0x00175c0901007387 */ /* 0x0001e80000100800 */
[----:B0-----:R-:W3:Y:S04]  /*1ed50*/  LDL.LU R9, [R1+0x240] ;  /* 0x0002400001097983 */ /* 0x001ee80000300800 */
[----:B--2---:R0:W-:Y:S04]  /*1ed60*/  STS.U16 [R8+0x100], R221 ;  /* 0x000100dd08007388 */ /* 0x0041e80000000400 */
[----:B----4-:R1:W-:Y:S04]  /*1ed70*/  STS.U16 [R8+0x8100], R220 ;  /* 0x008100dc08007388 */ /* 0x0103e80000000400 */
[----:B---3--:R2:W-:Y:S04]  /*1ed80*/  STS.U16 [R8+0x10100], R219 ;  /* 0x010100db08007388 */ /* 0x0085e80000000400 */
        /* <DEDUP_REMOVED lines=24> */
[----:B0-----:R-:W3:Y:S04]  /*1ef10*/  LDL.LU R198, [R1+0x1e34] ;  /* 0x001e340001c67983 */ /* 0x001ee80000300800 */
[----:B-1----:R-:W4:Y:S04]  /*1ef20*/  LDL.LU R199, [R1+0x1e30] ;  /* 0x001e300001c77983 */ /* 0x002f280000300800 */
        /* <DEDUP_REMOVED lines=51> */
[----:B--2---:R-:W-:Y:S04]  /*1f260*/  STS.U16 [R8+0x19900], R218 ;  /* 0x019900da08007388 */ /* 0x004fe80000000400 */
[----:B---3--:R-:W-:Y:S04]  /*1f270*/  STS.U16 [R8+0x11900], R198 ;  /* 0x011900c608007388 */ /* 0x008fe80000000400 */
[----:B----4-:R0:W-:Y:S04]  /*1f280*/  STS.U16 [R8+0x1900], R200 ;  /* 0x001900c808007388 */ /* 0x0101e80000000400 */
[----:B------:R1:W-:Y:S04]  /*1f290*/  STS.U16 [R8+0x9900], R199 ;  /* 0x009900c708007388 */ /* 0x0003e80000000400 */
[----:B0-----:R-:W2:Y:S04]  /*1f2a0*/  LDL.LU R200, [R1+0x1e14] ;  /* 0x001e140001c87983 */ /* 0x001ea80000300800 */
[----:B-1----:R-:W3:Y:S04]  /*1f2b0*/  LDL.LU R199, [R1+0x1e10] ;  /* 0x001e100001c77983 */ /* 0x002ee80000300800 */
[----:B------:R-:W4:Y:S04]  /*1f2c0*/  LDL.LU R198, [R1+0x1e0c] ;  /* 0x001e0c0001c67983 */ /* 0x000f280000300800 */
[----:B------:R-:W2:Y:S04]  /*1f2d0*/  LDL.LU R218, [R1+0x1e08] ;  /* 0x001e080001da7983 */ /* 0x000ea80000300800 */
[----:B------:R-:W3:Y:S04]  /*1f2e0*/  LDL.LU R217, [R1+0x1e04] ;  /* 0x001e040001d97983 */ /* 0x000ee80000300800 */
        /* <DEDUP_REMOVED lines=38> */
[----:B------:R-:W2:Y:S04]  /*1f550*/  LDL.LU R7, [R1+0x1da4] ;  /* 0x001da40001077983 */ /* 0x000ea80000300800 */
[----:B------:R0:W-:Y:S04]  /*1f560*/  STL [R1+0x1760], R8 ;  /* 0x0017600801007387 */ /* 0x0001e80000100800 */
[----:B0-----:R-:W4:Y:S04]  /*1f570*/  LDL.LU R8, [R1+0x3d8] ;  /* 0x0003d80001087983 */ /* 0x001f280000300800 */
[----:B--2---:R0:W-:Y:S04]  /*1f580*/  STS.U16 [R7+0x180], R19 ;  /* 0x0001801307007388 */ /* 0x0041e80000000400 */
[----:B---3--:R1:W-:Y:S04]  /*1f590*/  STS.U16 [R7+0x8180], R18 ;  /* 0x0081801207007388 */ /* 0x0083e80000000400 */
        /* <DEDUP_REMOVED lines=11> */
[----:B0-----:R-:W4:Y:S04]  /*1f650*/  LDL.LU R51, [R1+0x1d88] ;  /* 0x001d880001337983 */ /* 0x001f280000300800 */
        /* <DEDUP_REMOVED lines=53> */
[----:B---3--:R-:W-:Y:S04]  /*1f9b0*/  STS.U16 [R7+0x19180], R54 ;  /* 0x0191803607007388 */ /* 0x008fe80000000400 */
[----:B--2---:R-:W-:Y:S04]  /*1f9c0*/  STS.U16 [R7+0x9180], R52 ;  /* 0x0091803407007388 */ /* 0x004fe80000000400 */
[----:B----4-:R-:W-:Y:S04]  /*1f9d0*/  STS.U16 [R7+0x11180], R53 ;  /* 0x0111803507007388 */ /* 0x010fe80000000400 */
[----:B------:R0:W-:Y:S04]  /*1f9e0*/  STS.U16 [R7+0x1180], R51 ;  /* 0x0011803307007388 */ /* 0x0001e80000000400 */
[----:B0-----:R-:W2:Y:S04]  /*1f9f0*/  LDL.LU R51, [R1+0x1d74] ;  /* 0x001d740001337983 */ /* 0x001ea80000300800 */
[----:B------:R-:W3:Y:S04]  /*1fa00*/  LDL.LU R52, [R1+0x1d70] ;  /* 0x001d700001347983 */ /* 0x000ee80000300800 */
[----:B------:R-:W4:Y:S04]  /*1fa10*/  LDL.LU R53, [R1+0x1d6c] ;  /* 0x001d6c0001357983 */ /* 0x000f280000300800 */
        /* <DEDUP_REMOVED lines=26> */
[----:B------:R-:W3:Y:S04]  /*1fbc0*/  LDL.LU R34, [R1+0x1d10] ;  /* 0x001d100001227983 */ /* 0x000ee80000300800 */
[----:B------:R-:W4:Y:S04]  /*1fbd0*/  LDL.LU R33, [R1+0x1d0c] ;  /* 0x001d0c0001217983 */ /* 0x000f280000300800 */
[----:B------:R-:W2:Y:S04]  /*1fbe0*/  LDL.LU R191, [R1+0x1d08] ;  /* 0x001d080001bf7983 */ /* 0x000ea80000300800 */
        /* <DEDUP_REMOVED lines=12> */
[----:B------:R-:W4:Y:S04]  /*1fcb0*/  LDL.LU R192, [R1+0x1cd4] ;  /* 0x001cd40001c07983 */ /* 0x000f280000300800 */
[----:B------:R-:W2:Y:S04]  /*1fcc0*/  LDL.LU R193, [R1+0x1cd0] ;  /* 0x001cd00001c17983 */ /* 0x000ea80000300800 */
[----:B------:R-:W2:Y:S04]  /*1fcd0*/  LDL.LU R6, [R1+0x1ccc] ;  /* 0x001ccc0001067983 */ /* 0x000ea80000300800 */
[----:B------:R-:W3:Y:S04]  /*1fce0*/  LDL.LU R194, [R1+0x1cc8] ;  /* 0x001cc80001c27983 */ /* 0x000ee80000300800 */
[----:B------:R-:W4:Y:S04]  /*1fcf0*/  LDL.LU R178, [R1+0x1cc4] ;  /* 0x001cc40001b27983 */ /* 0x000f280000300800 */
[----:B------:R0:W-:Y:S04]  /*1fd00*/  STS.U16 [R7+0xbd80], R181 ;  /* 0x00bd80b507007388 */ /* 0x0001e80000000400 */
[----:B------:R1:W-:Y:S04]  /*1fd10*/  STS.U16 [R7+0x13d80], R180 ;  /* 0x013d80b407007388 */ /* 0x0003e80000000400 */
[----:B------:R1:W-:Y:S04]  /*1fd20*/  STS.U16 [R7+0x1bd80], R179 ;  /* 0x01bd80b307007388 */ /* 0x0003e80000000400 */
[----:B------:R-:W-:Y:S04]  /*1fd30*/  STS.U16 [R7+0x18980], R8 ;  /* 0x0189800807007388 */ /* 0x000fe80000000400 */
[----:B0-----:R-:W3:Y:S04]  /*1fd40*/  LDL.LU R181, [R1+0x1cc0] ;  /* 0x001cc00001b57983 */ /* 0x001ee80000300800 */
[----:B-1----:R-:W3:Y:S04]  /*1fd50*/  LDL.LU R180, [R1+0x1cbc] ;  /* 0x001cbc0001b47983 */ /* 0x002ee80000300800 */
[----:B------:R-:W3:Y:S04]  /*1fd60*/  LDL.LU R179, [R1+0x1cb8] ;  /* 0x001cb80001b37983 */ /* 0x000ee80000300800 */
[----:B------:R-:W-:Y:S04]  /*1fd70*/  STL [R1+0x1764], R7 ;  /* 0x0017640701007387 */ /* 0x000fe80000100800 */
[----:B--2---:R-:W-:Y:S04]  /*1fd80*/  STS.U16 [R6+0x10600], R193 ;  /* 0x010600c106007388 */ /* 0x004fe80000000400 */
[----:B----4-:R0:W-:Y:S04]  /*1fd90*/  STS.U16 [R6+0x600], R178 ;  /* 0x000600b206007388 */ /* 0x0101e80000000400 */
[----:B---3--:R1:W-:Y:S04]  /*1fda0*/  STS.U16 [R6+0x8600], R194 ;  /* 0x008600c206007388 */ /* 0x0083e80000000400 */
[----:B------:R2:W-:Y:S04]  /*1fdb0*/  STS.U16 [R6+0x18600], R192 ;  /* 0x018600c006007388 */ /* 0x0005e80000000400 */
[----:B------:R3:W-:Y:S04]  /*1fdc0*/  STS.U16 [R6+0xa00], R191 ;  /* 0x000a00bf06007388 */ /* 0x0007e80000000400 */
[----:B------:R4:W-:Y:S04]  /*1fdd0*/  STS.U16 [R6+0x8a00], R33 ;  /* 0x008a002106007388 */ /* 0x0009e80000000400 */
[----:B------:R4:W-:Y:S04]  /*1fde0*/  STS.U16 [R6+0x10a00], R34 ;  /* 0x010a002206007388 */ /* 0x0009e80000000400 */
[----:B0-----:R-:W4:Y:S04]  /*1fdf0*/  LDL.LU R178, [R1+0x1cb4] ;  /* 0x001cb40001b27983 */ /* 0x001f280000300800 */
[----:B-1----:R-:W4:Y:S04]  /*1fe00*/  LDL.LU R194, [R1+0x1cb0] ;  /* 0x001cb00001c27983 */ /* 0x002f280000300800 */
[----:B------:R-:W4:Y:S04]  /*1fe10*/  LDL.LU R193, [R1+0x1cac] ;  /* 0x001cac0001c17983 */ /* 0x000f280000300800 */
        /* <DEDUP_REMOVED lines=86> */
[----:B---3--:R-:W3:Y:S04]  /*20380*/  LDL.LU R46, [R1+0x1bf8] ;  /* 0x001bf800012e7983 */ /* 0x008ee80000300800 */
[----:B------:R-:W3:Y:S04]  /*20390*/  LDL.LU R45, [R1+0x1bf4] ;  /* 0x001bf400012d7983 */ /* 0x000ee80000300800 */
[----:B------:R0:W-:Y:S04]  /*203a0*/  STS.U16 [R6+0xb600], R44 ;  /* 0x00b6002c06007388 */ /* 0x0001e80000000400 */
[----:B------:R1:W-:Y:S04]  /*203b0*/  STS.U16 [R6+0x13600], R43 ;  /* 0x0136002b06007388 */ /* 0x0003e80000000400 */
[----:B------:R4:W-:Y:S04]  /*203c0*/  STS.U16 [R6+0x1b600], R42 ;  /* 0x01b6002a06007388 */ /* 0x0009e80000000400 */
[----:B------:R4:W-:Y:S04]  /*203d0*/  STS.U16 [R6+0x3a00], R41 ;  /* 0x003a002906007388 */ /* 0x0009e80000000400 */
[----:B------:R4:W-:Y:S04]  /*203e0*/  STS.U16 [R6+0xba00], R5 ;  /* 0x00ba000506007388 */ /* 0x0009e80000000400 */
[----:B0-----:R-:W3:Y:S04]  /*203f0*/  LDL.LU R44, [R1+0x1bf0] ;  /* 0x001bf000012c7983 */ /* 0x001ee80000300800 */
[----:B-1----:R-:W3:Y:S04]  /*20400*/  LDL.LU R43, [R1+0x1bec] ;  /* 0x001bec00012b7983 */ /* 0x002ee80000300800 */
[----:B----4-:R-:W4:Y:S04]  /*20410*/  LDL.LU R42, [R1+0x1be8] ;  /* 0x001be800012a7983 */ /* 0x010f280000300800 */
[----:B------:R-:W3:Y:S04]  /*20420*/  LDL.LU R41, [R1+0x1be4] ;  /* 0x001be40001297983 */ /* 0x000ee80000300800 */
[----:B------:R-:W2:Y:S04]  /*20430*/  LDL.LU R5, [R1+0x1be0] ;  /* 0x001be00001057983 */ /* 0x000ea80000300800 */
[----:B------:R0:W-:Y:S04]  /*20440*/  STS.U16 [R6+0x13a00], R40 ;  /* 0x013a002806007388 */ /* 0x0001e80000000400 */
[----:B------:R1:W-:Y:S04]  /*20450*/  STS.U16 [R6+0x1ba00], R39 ;  /* 0x01ba002706007388 */ /* 0x0003e80000000400 */
[----:B------:R1:W-:Y:S04]  /*20460*/  STS.U16 [R6+0x3e00], R38 ;  /* 0x003e002606007388 */ /* 0x0003e80000000400 */
[----:B------:R1:W-:Y:S04]  /*20470*/  STS.U16 [R6+0xbe00], R37 ;  /* 0x00be002506007388 */ /* 0x0003e80000000400 */
[----:B------:R-:W-:Y:S04]  /*20480*/  STS.U16 [R6+0x200], R9 ;  /* 0x0002000906007388 */ /* 0x000fe80000000400 */
[----:B------:R-:W-:Y:S04]  /*20490*/  STS.U16 [R6+0x8200], R10 ;  /* 0x0082000a06007388 */ /* 0x000fe80000000400 */
[----:B------:R-:W-:Y:S04]  /*204a0*/  STS.U16 [R6+0x10200], R12 ;  /* 0x0102000c06007388 */ /* 0x000fe80000000400 */
[----:B------:R-:W-:Y:S04]  /*204b0*/  STS.U16 [R6+0x18200], R2 ;  /* 0x0182000206007388 */ /* 0x000fe80000000400 */
[----:B0-----:R-:W4:Y:S04]  /*204c0*/  LDL.LU R40, [R1+0x1bdc] ;  /* 0x001bdc0001287983 */ /* 0x001f280000300800 */
[----:B-1----:R-:W3:Y:S04]  /*204d0*/  LDL.LU R39, [R1+0x1bd8] ;  /* 0x001bd80001277983 */ /* 0x002ee80000300800 */
[----:B------:R-:W-:Y:S04]  /*204e0*/  STS.U16 [R6+0x13e00], R252 ;  /* 0x013e00fc06007388 */ /* 0x000fe80000000400 */
[----:B------:R-:W4:Y:S04]  /*204f0*/  LDL.LU R38, [R1+0x1bd4] ;  /* 0x001bd40001267983 */ /* 0x000f280000300800 */
[----:B------:R-:W3:Y:S04]  /*20500*/  LDL.LU R37, [R1+0x1bd0] ;  /* 0x001bd00001257983 */ /* 0x000ee80000300800 */
[----:B------:R-:W-:Y:S04]  /*20510*/  STS.U16 [R6+0x1be00], R251 ;  /* 0x01be00fb06007388 */ /* 0x000fe80000000400 */
[----:B------:R-:W-:Y:S04]  /*20520*/  STL [R1+0x1768], R6 ;  /* 0x0017680601007387 */ /* 0x000fe80000100800 */
[----:B--2---:R0:W-:Y:S04]  /*20530*/  STS.U16 [R5+0x280], R36 ;  /* 0x0002802405007388 */ /* 0x0041e80000000400 */
[----:B------:R1:W-:Y:S04]  /*20540*/  STS.U16 [R5+0x8280], R35 ;  /* 0x0082802305007388 */ /* 0x0003e80000000400 */
[----:B------:R2:W-:Y:S04]  /*20550*/  STS.U16 [R5+0x10280], R34 ;  /* 0x0102802205007388 */ /* 0x0005e80000000400 */
[----:B------:R2:W-:Y:S04]  /*20560*/  STS.U16 [R5+0x18280], R33 ;  /* 0x0182802105007388 */ /* 0x0005e80000000400 */
[----:B------:R2:W-:Y:S04]  /*20570*/  STS.U16 [R5+0x680], R32 ;  /* 0x0006802005007388 */ /* 0x0005e80000000400 */
[----:B------:R2:W-:Y:S04]  /*20580*/  STS.U16 [R5+0x8680], R31 ;  /* 0x0086801f05007388 */ /* 0x0005e80000000400 */
[----:B0-----:R-:W4:Y:S04]  /*20590*/  LDL.LU R36, [R1+0x1bcc] ;  /* 0x001bcc0001247983 */ /* 0x001f280000300800 */
[----:B-1----:R-:W3:Y:S04]  /*205a0*/  LDL.LU R35, [R1+0x1bc8] ;  /* 0x001bc80001237983 */ /* 0x002ee80000300800 */
[----:B--2---:R-:W2:Y:S04]  /*205b0*/  LDL.LU R34, [R1+0x1bc4] ;  /* 0x001bc40001227983 */ /* 0x004ea80000300800 */
[----:B------:R-:W4:Y:S04]  /*205c0*/  LDL.LU R33, [R1+0x1bc0] ;  /* 0x001bc00001217983 */ /* 0x000f280000300800 */
[----:B------:R-:W3:Y:S04]  /*205d0*/  LDL.LU R32, [R1+0x1bbc] ;  /* 0x001bbc0001207983 */ /* 0x000ee80000300800 */
[----:B------:R-:W2:Y:S04]  /*205e0*/  LDL.LU R31, [R1+0x1bb8] ;  /* 0x001bb800011f7983 */ /* 0x000ea80000300800 */
[----:B------:R0:W-:Y:S04]  /*205f0*/  STS.U16 [R5+0x10680], R30 ;  /* 0x0106801e05007388 */ /* 0x0001e80000000400 */
[----:B------:R1:W-:Y:S04]  /*20600*/  STS.U16 [R5+0x18680], R29 ;  /* 0x0186801d05007388 */ /* 0x0003e80000000400 */
[----:B------:R1:W-:Y:S04]  /*20610*/  STS.U16 [R5+0xa80], R28 ;  /* 0x000a801c05007388 */ /* 0x0003e80000000400 */
[----:B------:R1:W-:Y:S04]  /*20620*/  STS.U16 [R5+0x8a80], R27 ;  /* 0x008a801b05007388 */ /* 0x0003e80000000400 */
[----:B------:R1:W-:Y:S04]  /*20630*/  STS.U16 [R5+0x10a80], R26 ;  /* 0x010a801a05007388 */ /* 0x0003e80000000400 */
[----:B------:R1:W-:Y:S04]  /*20640*/  STS.U16 [R5+0x18a80], R25 ;  /* 0x018a801905007388 */ /* 0x0003e80000000400 */
[----:B0-----:R-:W4:Y:S04]  /*20650*/  LDL.LU R30, [R1+0x1bb4] ;  /* 0x001bb400011e7983 */ /* 0x001f280000300800 */
[----:B-1----:R-:W3:Y:S04]  /*20660*/  LDL.LU R29, [R1+0x1bb0] ;  /* 0x001bb000011d7983 */ /* 0x002ee80000300800 */
[----:B------:R-:W2:Y:S04]  /*20670*/  LDL.LU R28, [R1+0x1bac] ;  /* 0x001bac00011c7983 */ /* 0x000ea80000300800 */
        /* <DEDUP_REMOVED lines=17> */
[----:B0-----:R-:W4:Y:S04]  /*20790*/  LDL.LU R114, [R1+0x1b84] ;  /* 0x001b840001727983 */ /* 0x001f280000300800 */
[----:B-1----:R-:W3:Y:S04]  /*207a0*/  LDL.LU R4, [R1+0x1b80] ;  /* 0x001b800001047983 */ /* 0x002ee80000300800 */
        /* <DEDUP_REMOVED lines=80> */
[----:B0-----:R-:W2:Y:S04]  /*20cb0*/  LDL.LU R187, [R1+0x1aec] ;  /* 0x001aec0001bb7983 */ /* 0x001ea80000300800 */
[----:B-1----:R-:W2:Y:S04]  /*20cc0*/  LDL.LU R188, [R1+0x1ae8] ;  /* 0x001ae80001bc7983 */ /* 0x002ea80000300800 */
[----:B----4-:R-:W4:Y:S04]  /*20cd0*/  LDL.LU R189, [R1+0x1ae4] ;  /* 0x001ae40001bd7983 */ /* 0x010f280000300800 */
[----:B---3--:R-:W4:Y:S04]  /*20ce0*/  LDL.LU R190, [R1+0x1ae0] ;  /* 0x001ae00001be7983 */ /* 0x008f280000300800 */
[----:B------:R-:W-:Y:S04]  /*20cf0*/  STL [R1+0x176c], R5 ;  /* 0x00176c0501007387 */ /* 0x000fe80000100800 */
[----:B------:R0:W-:Y:S04]  /*20d00*/  STS.U16 [R4+0x300], R191 ;  /* 0x000300bf04007388 */ /* 0x0001e80000000400 */
[----:B------:R1:W-:Y:S04]  /*20d10*/  STS.U16 [R4+0x8300], R192 ;  /* 0x008300c004007388 */ /* 0x0003e80000000400 */
[----:B------:R3:W-:Y:S04]  /*20d20*/  STS.U16 [R4+0x10300], R193 ;  /* 0x010300c104007388 */ /* 0x0007e80000000400 */
[----:B------:R3:W-:Y:S04]  /*20d30*/  STS.U16 [R4+0x18300], R194 ;  /* 0x018300c204007388 */ /* 0x0007e80000000400 */
[----:B0-----:R-:W4:Y:S04]  /*20d40*/  LDL.LU R191, [R1+0x1adc] ;  /* 0x001adc0001bf7983 */ /* 0x001f280000300800 */
[----:B-1----:R-:W4:Y:S04]  /*20d50*/  LDL.LU R192, [R1+0x1ad8] ;  /* 0x001ad80001c07983 */ /* 0x002f280000300800 */
[----:B---3--:R-:W4:Y:S04]  /*20d60*/  LDL.LU R193, [R1+0x1ad4] ;  /* 0x001ad40001c17983 */ /* 0x008f280000300800 */
[----:B------:R-:W4:Y:S04]  /*20d70*/  LDL.LU R194, [R1+0x1ad0] ;  /* 0x001ad00001c27983 */ /* 0x000f280000300800 */
[----:B------:R-:W3:Y:S04]  /*20d80*/  LDL.LU R10, [R1+0x550] ;  /* 0x00055000010a7983 */ /* 0x000ee80000300800 */
[----:B------:R-:W4:Y:S04]  /*20d90*/  LDL R12, [R1+0x554] ;  /* 0x00055400010c7983 */ /* 0x000f280000100800 */
[----:B------:R0:W-:Y:S04]  /*20da0*/  STS.U16 [R4+0x18700], R62 ;  /* 0x0187003e04007388 */ /* 0x0001e80000000400 */
[----:B------:R-:W4:Y:S04]  /*20db0*/  LDL.LU R2, [R1+0x172c] ;  /* 0x00172c0001027983 */ /* 0x000f280000300800 */
[----:B------:R-:W-:Y:S04]  /*20dc0*/  STS.U16 [R4+0xb00], R61 ;  /* 0x000b003d04007388 */ /* 0x000fe80000000400 */
[----:B------:R1:W-:Y:S04]  /*20dd0*/  STS.U16 [R4+0x10f00], R52 ;  /* 0x010f003404007388 */ /* 0x0003e80000000400 */
[----:B0-----:R-:W4:Y:S04]  /*20de0*/  LDL R62, [R1+0x1728] ;  /* 0x00172800013e7983 */ /* 0x001f280000100800 */
[----:B-1----:R-:W4:Y:S04]  /*20df0*/  LDL R52, [R1+0x70c] ;  /* 0x00070c0001347983 */ /* 0x002f280000100800 */
[----:B------:R-:W4:Y:S04]  /*20e00*/  LDL R61, [R1+0x708] ;  /* 0x00070800013d7983 */ /* 0x000f280000100800 */
[----:B------:R0:W-:Y:S04]  /*20e10*/  STS.U16 [R4+0x18f00], R51 ;  /* 0x018f003304007388 */ /* 0x0001e80000000400 */
[----:B0-----:R-:W4:Y:S04]  /*20e20*/  LDL R51, [R1+0x6cc] ;  /* 0x0006cc0001337983 */ /* 0x001f280000100800 */
[----:B------:R0:W-:Y:S04]  /*20e30*/  STS.U16 [R4+0x8b00], R57 ;  /* 0x008b003904007388 */ /* 0x0001e80000000400 */
[----:B------:R1:W-:Y:S01]  /*20e40*/  STS.U16 [R4+0xf00], R54 ;  /* 0x000f003604007388 */ /* 0x0003e20000000400 */
[----:B------:R-:W-:-:S03]  /*20e50*/  PRMT R49, RZ, 0x7610, R49 ;  /* 0x00007610ff317816 */ /* 0x000fc60000000031 */
[----:B------:R1:W-:Y:S04]  /*20e60*/  STS.U16 [R4+0x18b00], R55 ;  /* 0x018b003704007388 */ /* 0x0003e80000000400 */
[----:B0-----:R-:W4:Y:S04]  /*20e70*/  LDL R57, [R1+0x6c8] ;  /* 0x0006c80001397983 */ /* 0x001f280000100800 */
[----:B-1----:R-:W4:Y:S04]  /*20e80*/  LDL R54, [R1+0x68c] ;  /* 0x00068c0001367983 */ /* 0x002f280000100800 */
[----:B------:R-:W4:Y:S04]  /*20e90*/  LDL.LU R5, [R1+0x578] ;  /* 0x0005780001057983 */ /* 0x000f280000300800 */
[----:B------:R-:W4:Y:S04]  /*20ea0*/  LDL.LU R6, [R1+0x570] ;  /* 0x0005700001067983 */ /* 0x000f280000300800 */
[----:B------:R-:W4:Y:S04]  /*20eb0*/  LDL.LU R7, [R1+0x568] ;  /* 0x0005680001077983 */ /* 0x000f280000300800 */
[----:B------:R-:W4:Y:S04]  /*20ec0*/  LDL.LU R8, [R1+0x560] ;  /* 0x0005600001087983 */ /* 0x000f280000300800 */
[----:B------:R-:W4:Y:S04]  /*20ed0*/  LDL.LU R9, [R1+0x558] ;  /* 0x0005580001097983 */ /* 0x000f280000300800 */
[----:B------:R-:W4:Y:S04]  /*20ee0*/  LDL R55, [R1+0x688] ;  /* 0x0006880001377983 */ /* 0x000f280000100800 */
[----:B------:R-:W-:Y:S04]  /*20ef0*/  STS.U16 [R4+0x700], R65 ;  /* 0x0007004104007388 */ /* 0x000fe80000000400 */
[----:B------:R-:W-:Y:S04]  /*20f00*/  STS.U16 [R4+0x8700], R64 ;  /* 0x0087004004007388 */ /* 0x000fe80000000400 */
[----:B------:R-:W-:Y:S04]  /*20f10*/  STS.U16 [R4+0x10700], R63 ;  /* 0x0107003f04007388 */ /* 0x000fe80000000400 */
[----:B------:R-:W-:Y:S04]  /*20f20*/  STS.U16 [R4+0x10b00], R56 ;  /* 0x010b003804007388 */ /* 0x000fe80000000400 */
[----:B------:R0:W-:Y:S04]  /*20f30*/  STS.U16 [R4+0x8f00], R53 ;  /* 0x008f003504007388 */ /* 0x0001e80000000400 */
[----:B------:R1:W-:Y:S01]  /*20f40*/  STS.U16 [R4+0x1300], R50 ;  /* 0x0013003204007388 */ /* 0x0003e20000000400 */
[----:B------:R-:W-:-:S02]  /*20f50*/  PRMT R114, RZ, 0x7610, R114 ;  /* 0x00007610ff727816 */ /* 0x000fc40000000072 */
[----:B--2---:R-:W-:Y:S01]  /*20f60*/  PRMT R115, RZ, 0x7610, R115 ;  /* 0x00007610ff737816 */ /* 0x004fe20000000073 */
[----:B0-----:R-:W2:Y:S04]  /*20f70*/  LDL R53, [R1+0x64c] ;  /* 0x00064c0001357983 */ /* 0x001ea80000100800 */
[----:B------:R-:W2:Y:S04]  /*20f80*/  LDL.LU R56, [R1+0x60c] ;  /* 0x00060c0001387983 */ /* 0x000ea80000300800 */
[----:B-1----:R-:W2:Y:S01]  /*20f90*/  LDL.LU R50, [R1+0x648] ;  /* 0x0006480001327983 */ /* 0x002ea20000300800 */
[----:B---3--:R-:W-:-:S05]  /*20fa0*/  @!P0 IMAD.MOV.U32 R13, RZ, RZ, R10 ;  /* 0x000000ffff0d8224 */ /* 0x008fca00078e000a */
[----:B----4-:R0:W3:Y:S04]  /*20fb0*/  @!P0 LDG.E.U16 R49, desc[UR60][R12.64] ;  /* 0x0000003c0c318981 */ /* 0x0100e8000c1e1500 */
[----:B------:R1:W-:Y:S01]  /*20fc0*/  STL [R1+0x1770], R10 ;  /* 0x0017700a01007387 */ /* 0x0003e20000100800 */
[----:B0-----:R-:W-:Y:S02]  /*20fd0*/  @!P0 IMAD.MOV.U32 R12, RZ, RZ, R2 ;  /* 0x000000ffff0c8224 */ /* 0x001fe400078e0002 */
[----:B------:R-:W-:Y:S01]  /*20fe0*/  @!P0 IMAD.MOV.U32 R13, RZ, RZ, R62 ;  /* 0x000000ffff0d8224 */ /* 0x000fe200078e003e */
[----:B-1----:R-:W4:Y:S04]  /*20ff0*/  LDL.LU R10, [R1+0x55c] ;  /* 0x00055c00010a7983 */ /* 0x002f280000300800 */
[----:B------:R-:W3:Y:S01]  /*21000*/  LDL.LU R63, [R1+0x5cc] ;  /* 0x0005cc00013f7983 */ /* 0x000ee20000300800 */
[----:B------:R-:W-:-:S03]  /*21010*/  PRMT R116, RZ, 0x7610, R116 ;  /* 0x00007610ff747816 */ /* 0x000fc60000000074 */
[----:B------:R-:W4:Y:S04]  /*21020*/  LDL R65, [R1+0x588] ;  /* 0x0005880001417983 */ /* 0x000f280000100800 */
[----:B------:R0:W4:Y:S01]  /*21030*/  @!P0 LDG.E.U16 R114, desc[UR60][R12.64] ;  /* 0x0000003c0c728981 */ /* 0x000122000c1e1500 */
[----:B------:R-:W-:Y:S02]  /*21040*/  PRMT R117, RZ, 0x7610, R117 ;  /* 0x00007610ff757816 */ /* 0x000fe40000000075 */
[----:B------:R-:W-:Y:S02]  /*21050*/  PRMT R118, RZ, 0x7610, R118 ;  /* 0x00007610ff767816 */ /* 0x000fe40000000076 */
[----:B------:R-:W-:Y:S01]  /*21060*/  PRMT R119, RZ, 0x7610, R119 ;  /* 0x00007610ff777816 */ /* 0x000fe20000000077 */
[----:B------:R-:W4:Y:S01]  /*21070*/  LDL R62, [R1+0x6c0] ;  /* 0x0006c000013e7983 */ /* 0x000f220000100800 */
[----:B0-----:R-:W-:-:S02]  /*21080*/  @!P0 IMAD.MOV.U32 R12, RZ, RZ, R52 ;  /* 0x000000ffff0c8224 */ /* 0x001fc400078e0034 */
[----:B------:R-:W-:Y:S01]  /*21090*/  @!P0 IMAD.MOV.U32 R13, RZ, RZ, R61 ;  /* 0x000000ffff0d8224 */ /* 0x000fe200078e003d */
[----:B------:R-:W3:Y:S04]  /*210a0*/  LDL R52, [R1+0x608] ;  /* 0x0006080001347983 */ /* 0x000ee80000100800 */
[----:B------:R-:W4:Y:S04]  /*210b0*/  LDL R61, [R1+0x58c] ;  /* 0x00058c00013d7983 */ /* 0x000f280000100800 */
[----:B------:R0:W4:Y:S02]  /*210c0*/  @!P0 LDG.E.U16 R115, desc[UR60][R12.64] ;  /* 0x0000003c0c738981 */ /* 0x000124000c1e1500 */
[----:B0-----:R-:W-:-:S02]  /*210d0*/  @!P0 IMAD.MOV.U32 R12, RZ, RZ, R51 ;  /* 0x000000ffff0c8224 */ /* 0x001fc400078e0033 */
[----:B------:R-:W4:Y:S01]  /*210e0*/  LDL R51, [R1+0x5c8] ;  /* 0x0005c80001337983 */ /* 0x000f220000100800 */
[----:B------:R-:W-:-:S03]  /*210f0*/  @!P0 IMAD.MOV.U32 R13, RZ, RZ, R57 ;  /* 0x000000ffff0d8224 */ /* 0x000fc600078e0039 */
[----:B------:R-:W4:Y:S04]  /*21100*/  LDL R57, [R1+0x1720] ;  /* 0x0017200001397983 */ /* 0x000f280000100800 */
[----:B------:R0:W4:Y:S02]  /*21110*/  @!P0 LDG.E.U16 R116, desc[UR60][R12.64] ;  /* 0x0000003c0c748981 */ /* 0x000124000c1e1500 */
[----:B0-----:R-:W-:Y:S02]  /*21120*/  @!P0 IMAD.MOV.U32 R12, RZ, RZ, R54 ;  /* 0x000000ffff0c8224 */ /* 0x001fe400078e0036 */
[----:B------:R-:W-:Y:S02]  /*21130*/  @!P0 IMAD.MOV.U32 R13, RZ, RZ, R55 ;  /* 0x000000ffff0d8224 */ /* 0x000fe400078e0037 */
[----:B------:R-:W4:Y:S04]  /*21140*/  LDL R55, [R1+0x1724] ;  /* 0x0017240001377983 */ /* 0x000f280000100800 */
[----:B------:R2:W4:Y:S02]  /*21150*/  @!P0 LDG.E.U16 R117, desc[UR60][R12.64] ;  /* 0x0000003c0c758981 */ /* 0x000524000c1e1500 */
[----:B--2---:R-:W-:-:S02]  /*21160*/  @!P0 IMAD.MOV.U32 R12, RZ, RZ, R53 ;  /* 0x000000ffff0c8224 */ /* 0x004fc400078e0035 */
[----:B------:R-:W-:Y:S01]  /*21170*/  @!P0 IMAD.MOV.U32 R13, RZ, RZ, R50 ;  /* 0x000000ffff0d8224 */ /* 0x000fe200078e0032 */
[----:B------:R-:W2:Y:S04]  /*21180*/  LDL R53, [R1+0x700] ;  /* 0x0007000001357983 */ /* 0x000ea80000100800 */
[----:B------:R0:W2:Y:S02]  /*21190*/  @!P0 LDG.E.U16 R118, desc[UR60][R12.64] ;  /* 0x0000003c0c768981 */ /* 0x0000a4000c1e1500 */
[----:B0-----:R-:W-:Y:S02]  /*211a0*/  @!P0 IMAD.MOV.U32 R12, RZ, RZ, R56 ;  /* 0x000000ffff0c8224 */ /* 0x001fe400078e0038 */
[----:B---3--:R-:W-:Y:S02]  /*211b0*/  @!P0 IMAD.MOV.U32 R13, RZ, RZ, R52 ;  /* 0x000000ffff0d8224 */ /* 0x008fe400078e0034 */
[----:B------:R-:W3:Y:S04]  /*211c0*/  LDL R52, [R1+0x704] ;  /* 0x0007040001347983 */ /* 0x000ee80000100800 */
[----:B------:R4:W3:Y:S02]  /*211d0*/  @!P0 LDG.E.U16 R119, desc[UR60][R12.64] ;  /* 0x0000003c0c778981 */ /* 0x0008e4000c1e1500 */
[----:B----4-:R-:W-:-:S02]  /*211e0*/  @!P0 IMAD.MOV.U32 R13, RZ, RZ, R51 ;  /* 0x000000ffff0d8224 */ /* 0x010fc400078e0033 */
[----:B------:R-:W4:Y:S01]  /*211f0*/  LDL R51, [R1+0x6c4] ;  /* 0x0006c40001337983 */ /* 0x000f220000100800 */
[----:B------:R-:W-:Y:S01]  /*21200*/  PRMT R24, RZ, 0x7610, R24 ;  /* 0x00007610ff187816 */ /* 0x000fe20000000018 */
[----:B------:R-:W-:Y:S01]  /*21210*/  @!P0 IMAD.MOV.U32 R12, RZ, RZ, R63 ;  /* 0x000000ffff0c8224 */ /* 0x000fe200078e003f */
[----:B------:R-:W-:Y:S01]  /*21220*/  PRMT R25, RZ, 0x7610, R25 ;  /* 0x00007610ff197816 */ /* 0x000fe20000000019 */
[----:B------:R-:W4:Y:S04]  /*21230*/  LDL.LU R64, [R1+0x684] ;  /* 0x0006840001407983 */ /* 0x000f280000300800 */
[----:B------:R0:W4:Y:S04]  /*21240*/  @!P0 LDG.E.U16 R24, desc[UR60][R12.64] ;  /* 0x0000003c0c188981 */ /* 0x000128000c1e1500 */
[----:B------:R-:W4:Y:S01]  /*21250*/  LDL.LU R54, [R1+0x640] ;  /* 0x0006400001367983 */ /* 0x000f220000300800 */
[----:B------:R-:W-:Y:S01]  /*21260*/  PRMT R26, RZ, 0x7610, R26 ;  /* 0x00007610ff1a7816 */ /* 0x000fe2000000001a */
[----:B0-----:R-:W-:-:S02]  /*21270*/  @!P0 IMAD.MOV.U32 R12, RZ, RZ, R61 ;  /* 0x000000ffff0c8224 */ /* 0x001fc400078e003d */
[----:B------:R-:W-:Y:S01]  /*21280*/  @!P0 IMAD.MOV.U32 R13, RZ, RZ, R65 ;  /* 0x000000ffff0d8224 */ /* 0x000fe200078e0041 */
[----:B------:R-:W4:Y:S04]  /*21290*/  LDL R61, [R1+0x600] ;  /* 0x00060000013d7983 */ /* 0x000f280000100800 */
[----:B------:R-:W4:Y:S04]  /*212a0*/  LDL R65, [R1+0x680] ;  /* 0x0006800001417983 */ /* 0x000f280000100800 */
[----:B------:R0:W4:Y:S02]  /*212b0*/  @!P0 LDG.E.U16 R25, desc[UR60][R12.64] ;  /* 0x0000003c0c198981 */ /* 0x000124000c1e1500 */
[----:B0-----:R-:W-:-:S02]  /*212c0*/  @!P0 IMAD.MOV.U32 R12, RZ, RZ, R55 ;  /* 0x000000ffff0c8224 */ /* 0x001fc400078e0037 */
[----:B------:R-:W-:Y:S01]  /*212d0*/  @!P0 IMAD.MOV.U32 R13, RZ, RZ, R57 ;  /* 0x000000ffff0d8224 */ /* 0x000fe200078e0039 */
[----:B------:R-:W4:Y:S01]  /*212e0*/  LDL R55, [R1+0x644] ;  /* 0x0006440001377983 */ /* 0x000f220000100800 */
[----:B------:R-:W-:-:S03]  /*212f0*/  PRMT R27, RZ, 0x7610, R27 ;  /* 0x00007610ff1b7816 */ /* 0x000fc6000000001b */
[----:B------:R-:W4:Y:S04]  /*21300*/  LDL R57, [R1+0x5c0] ;  /* 0x0005c00001397983 */ /* 0x000f280000100800 */
[----:B------:R2:W4:Y:S02]  /*21310*/  @!P0 LDG.E.U16 R26, desc[UR60][R12.64] ;  /* 0x0000003c0c1a8981 */ /* 0x000524000c1e1500 */
[----:B--2---:R-:W-:Y:S02]  /*21320*/  @!P0 IMAD.MOV.U32 R13, RZ, RZ, R53 ;  /* 0x000000ffff0d8224 */ /* 0x004fe400078e0035 */
[----:B------:R-:W2:Y:S01]  /*21330*/  LDL R53, [R1+0x604] ;  /* 0x0006040001357983 */ /* 0x000ea20000100800 */
[----:B---3--:R-:W-:-:S03]  /*21340*/  @!P0 IMAD.MOV.U32 R12, RZ, RZ, R52 ;  /* 0x000000ffff0c8224 */ /* 0x008fc600078e0034 */
[----:B------:R-:W3:Y:S04]  /*21350*/  LDL R52, [R1+0x5c4] ;  /* 0x0005c40001347983 */ /* 0x000ee80000100800 */
[----:B------:R0:W3:Y:S02]  /*21360*/  @!P0 LDG.E.U16 R27, desc[UR60][R12.64] ;  /* 0x0000003c0c1b8981 */ /* 0x0000e4000c1e1500 */
[----:B0-----:R-:W-:Y:S02]  /*21370*/  @!P0 IMAD.MOV.U32 R13, RZ, RZ, R62 ;  /* 0x000000ffff0d8224 */ /* 0x001fe400078e003e */
[----:B----4-:R-:W-:Y:S02]  /*21380*/  @!P0 IMAD.MOV.U32 R12, RZ, RZ, R51 ;  /* 0x000000ffff0c8224 */ /* 0x010fe400078e0033 */
[----:B------:R-:W4:Y:S04]  /*21390*/  LDL R51, [R1+0x584] ;  /* 0x0005840001337983 */ /* 0x000f280000100800 */
[----:B------:R-:W4:Y:S01]  /*213a0*/  LDL.LU R62, [R1+0x580] ;  /* 0x00058000013e7983 */ /* 0x000f220000300800 */
[----:B------:R-:W-:-:S02]  /*213b0*/  PRMT R28, RZ, 0x7610, R28 ;  /* 0x00007610ff1c7816 */ /* 0x000fc4000000001c */
[----:B------:R-:W-:-:S04]  /*213c0*/  PRMT R29, RZ, 0x7610, R29 ;  /* 0x00007610ff1d7816 */ /* 0x000fc8000000001d */
[----:B------:R0:W4:Y:S01]  /*213d0*/  @!P0 LDG.E.U16 R28, desc[UR60][R12.64] ;  /* 0x0000003c0c1c8981 */ /* 0x000122000c1e1500 */
[----:B------:R-:W-:Y:S01]  /*213e0*/  PRMT R30, RZ, 0x7610, R30 ;  /* 0x00007610ff1e7816 */ /* 0x000fe2000000001e */
[----:B0-----:R-:W-:Y:S02]  /*213f0*/  @!P0 IMAD.MOV.U32 R12, RZ, RZ, R64 ;  /* 0x000000ffff0c8224 */ /* 0x001fe400078e0040 */
[----:B------:R-:W-:-:S05]  /*21400*/  @!P0 IMAD.MOV.U32 R13, RZ, RZ, R65 ;  /* 0x000000ffff0d8224 */ /* 0x000fca00078e0041 */
[----:B------:R0:W4:Y:S01]  /*21410*/  @!P0 LDG.E.U16 R29, desc[UR60][R12.64] ;  /* 0x0000003c0c1d8981 */ /* 0x000122000c1e1500 */
[----:B------:R-:W-:Y:S01]  /*21420*/  PRMT R31, RZ, 0x7610, R31 ;  /* 0x00007610ff1f7816 */ /* 0x000fe2000000001f */
[----:B0-----:R-:W-:Y:S02]  /*21430*/  @!P0 IMAD.MOV.U32 R12, RZ, RZ, R55 ;  /* 0x000000ffff0c8224 */ /* 0x001fe400078e0037 */
[----:B------:R-:W-:Y:S01]  /*21440*/  @!P0 IMAD.MOV.U32 R13, RZ, RZ, R54 ;  /* 0x000000ffff0d8224 */ /* 0x000fe200078e0036 */
[----:B------:R-:W-:Y:S02]  /*21450*/  PRMT R32, RZ, 0x7610, R32 ;  /* 0x00007610ff207816 */ /* 0x000fe40000000020 */
[----:B------:R-:W-:Y:S01]  /*21460*/  PRMT R33, RZ, 0x7610, R33 ;  /* 0x00007610ff217816 */ /* 0x000fe20000000021 */
        /* <DEDUP_REMOVED lines=9> */
[----:B------:R4:W3:Y:S04]  /*21500*/  @!P0 LDG.E.U16 R32, desc[UR60][R12.64] ;  /* 0x0000003c0c208981 */ /* 0x0008e8000c1e1500 */
[----:B------:R-:W3:Y:S04]  /*21510*/  LDL.LU R57, [R1+0x638] ;  /* 0x0006380001397983 */ /* 0x000ee80000300800 */
[----:B------:R-:W3:Y:S01]  /*21520*/  LDL R65, [R1+0x67c] ;  /* 0x00067c0001417983 */ /* 0x000ee20000100800 */
[----:B----4-:R-:W-:-:S02]  /*21530*/  @!P0 IMAD.MOV.U32 R12, RZ, RZ, R51 ;  /* 0x000000ffff0c8224 */ /* 0x010fc400078e0033 */
[----:B------:R-:W-:Y:S01]  /*21540*/  @!P0 IMAD.MOV.U32 R13, RZ, RZ, R62 ;  /* 0x000000ffff0d8224 */ /* 0x000fe200078e003e */
[----:B------:R-:W4:Y:S04]  /*21550*/  LDL R51, [R1+0x63c] ;  /* 0x00063c0001337983 */ /* 0x000f280000100800 */
[----:B------:R-:W4:Y:S04]  /*21560*/  LDL.LU R61, [R1+0x5f8] ;  /* 0x0005f800013d7983 */ /* 0x000f280000300800 */
[----:B------:R0:W4:Y:S04]  /*21570*/  @!P0 LDG.E.U16 R33, desc[UR60][R12.64] ;  /* 0x0000003c0c218981 */ /* 0x000128000c1e1500 */
[----:B------:R-:W2:Y:S01]  /*21580*/  LDL R13, [R1+0x1718] ;  /* 0x00171800010d7983 */ /* 0x000ea20000100800 */
[----:B------:R-:W-:Y:S01]  /*21590*/  PRMT R34, RZ, 0x7610, R34 ;  /* 0x00007610ff227816 */ /* 0x000fe20000000022 */
[----:B0-----:R-:W-:Y:S01]  /*215a0*/  @!P0 IMAD.MOV.U32 R12, RZ, RZ, R55 ;  /* 0x000000ffff0c8224 */ /* 0x001fe200078e0037 */
[----:B------:R-:W-:-:S02]  /*215b0*/  PRMT R35, RZ, 0x7610, R35 ;  /* 0x00007610ff237816 */ /* 0x000fc40000000023 */
[----:B------:R-:W-:Y:S01]  /*215c0*/  PRMT R36, RZ, 0x7610, R36 ;  /* 0x00007610ff247816 */ /* 0x000fe20000000024 */
[----:B------:R-:W4:Y:S04]  /*215d0*/  LDL R55, [R1+0x5fc] ;  /* 0x0005fc0001377983 */ /* 0x000f280000100800 */
[----:B--2---:R0:W2:Y:S04]  /*215e0*/  @!P0 LDG.E.U16 R34, desc[UR60][R12.64] ;  /* 0x0000003c0c228981 */ /* 0x0040a8000c1e1500 */
[----:B------:R-:W3:Y:S01]  /*215f0*/  LDL R13, [R1+0x6f8] ;  /* 0x0006f800010d7983 */ /* 0x000ee20000100800 */
[----:B0-----:R-:W-:Y:S01]  /*21600*/  @!P0 IMAD.MOV.U32 R12, RZ, RZ, R53 ;  /* 0x000000ffff0c8224 */ /* 0x001fe200078e0035 */
[----:B------:R-:W-:-:S02]  /*21610*/  PRMT R37, RZ, 0x7610, R37 ;  /* 0x00007610ff257816 */ /* 0x000fc40000000025 */
[----:B------:R-:W-:Y:S02]  /*21620*/  PRMT R38, RZ, 0x7610, R38 ;  /* 0x00007610ff267816 */ /* 0x000fe40000000026 */
[----:B------:R-:W-:Y:S01]  /*21630*/  PRMT R39, RZ, 0x7610, R39 ;  /* 0x00007610ff277816 */ /* 0x000fe20000000027 */
[----:B------:R-:W2:Y:S04]  /*21640*/  LDL R53, [R1+0x5bc] ;  /* 0x0005bc0001357983 */ /* 0x000ea80000100800 */
[----:B---3--:R0:W3:Y:S04]  /*21650*/  @!P0 LDG.E.U16 R35, desc[UR60][R12.64] ;  /* 0x0000003c0c238981 */ /* 0x0080e8000c1e1500 */
[----:B------:R-:W4:Y:S01]  /*21660*/  LDL R13, [R1+0x6b8] ;  /* 0x0006b800010d7983 */ /* 0x000f220000100800 */
[----:B0-----:R-:W-:-:S03]  /*21670*/  @!P0 IMAD.MOV.U32 R12, RZ, RZ, R52 ;  /* 0x000000ffff0c8224 */ /* 0x001fc600078e0034 */
[----:B------:R-:W3:Y:S04]  /*21680*/  LDL R52, [R1+0x57c] ;  /* 0x00057c0001347983 */ /* 0x000ee80000100800 */
[----:B----4-:R0:W4:Y:S04]  /*21690*/  @!P0 LDG.E.U16 R36, desc[UR60][R12.64] ;  /* 0x0000003c0c248981 */ /* 0x010128000c1e1500 */
[----:B------:R-:W2:Y:S01]  /*216a0*/  LDL R13, [R1+0x678] ;  /* 0x00067800010d7983 */ /* 0x000ea20000100800 */
[----:B0-----:R-:W-:Y:S01]  /*216b0*/  @!P0 IMAD.MOV.U32 R12, RZ, RZ, R65 ;  /* 0x000000ffff0c8224 */ /* 0x001fe200078e0041 */
[----:B------:R-:W-:-:S02]  /*216c0*/  PRMT R40, RZ, 0x7610, R40 ;  /* 0x00007610ff287816 */ /* 0x000fc40000000028 */
[----:B------:R-:W-:Y:S01]  /*216d0*/  PRMT R41, RZ, 0x7610, R41 ;  /* 0x00007610ff297816 */ /* 0x000fe20000000029 */
[----:B------:R-:W4:Y:S04]  /*216e0*/  LDL R65, [R1+0x6f0] ;  /* 0x0006f00001417983 */ /* 0x000f280000100800 */
[----:B--2---:R0:W2:Y:S02]  /*216f0*/  @!P0 LDG.E.U16 R37, desc[UR60][R12.64] ;  /* 0x0000003c0c258981 */ /* 0x0040a4000c1e1500 */
[----:B0-----:R-:W-:Y:S02]  /*21700*/  @!P0 IMAD.MOV.U32 R12, RZ, RZ, R51 ;  /* 0x000000ffff0c8224 */ /* 0x001fe400078e0033 */
[----:B------:R-:W-:Y:S01]  /*21710*/  @!P0 IMAD.MOV.U32 R13, RZ, RZ, R57 ;  /* 0x000000ffff0d8224 */ /* 0x000fe200078e0039 */
[----:B------:R-:W4:Y:S04]  /*21720*/  LDL R51, [R1+0x1714] ;  /* 0x0017140001337983 */ /* 0x000f280000100800 */
[----:B------:R0:W2:Y:S02]  /*21730*/  @!P0 LDG.E.U16 R38, desc[UR60][R12.64] ;  /* 0x0000003c0c268981 */ /* 0x0000a4000c1e1500 */
[----:B0-----:R-:W-:-:S02]  /*21740*/  @!P0 IMAD.MOV.U32 R12, RZ, RZ, R55 ;  /* 0x000000ffff0c8224 */ /* 0x001fc400078e0037 */
[----:B------:R-:W-:Y:S01]  /*21750*/  @!P0 IMAD.MOV.U32 R13, RZ, RZ, R61 ;  /* 0x000000ffff0d8224 */ /* 0x000fe200078e003d */
[----:B------:R-:W2:Y:S04]  /*21760*/  LDL R55, [R1+0x6f4] ;  /* 0x0006f40001377983 */ /* 0x000ea80000100800 */
[----:B------:R0:W2:Y:S04]  /*21770*/  @!P0 LDG.E.U16 R39, desc[UR60][R12.64] ;  /* 0x0000003c0c278981 */ /* 0x0000a8000c1e1500 */
[----:B------:R-:W3:Y:S01]  /*21780*/  LDL R13, [R1+0x5b8] ;  /* 0x0005b800010d7983 */ /* 0x000ee20000100800 */
[----:B0-----:R-:W-:-:S03]  /*21790*/  @!P0 IMAD.MOV.U32 R12, RZ, RZ, R53 ;  /* 0x000000ffff0c8224 */ /* 0x001fc600078e0035 */
[----:B------:R-:W2:Y:S04]  /*217a0*/  LDL R53, [R1+0x6b4] ;  /* 0x0006b40001357983 */ /* 0x000ea80000100800 */
[----:B---3--:R0:W3:Y:S02]  /*217b0*/  @!P0 LDG.E.U16 R40, desc[UR60][R12.64] ;  /* 0x0000003c0c288981 */ /* 0x0080e4000c1e1500 */
[----:B0-----:R-:W-:Y:S02]  /*217c0*/  @!P0 IMAD.MOV.U32 R12, RZ, RZ, R52 ;  /* 0x000000ffff0c8224 */ /* 0x001fe400078e0034 */
[----:B------:R-:W-:Y:S01]  /*217d0*/  @!P0 IMAD.MOV.U32 R13, RZ, RZ, R5 ;  /* 0x000000ffff0d8224 */ /* 0x000fe200078e0005 */
[----:B------:R-:W3:Y:S04]  /*217e0*/  LDL.LU R52, [R1+0x630] ;  /* 0x0006300001347983 */ /* 0x000ee80000300800 */
[----:B------:R0:W-:Y:S04]  /*217f0*/  STL [R1+0x1774], R5 ;  /* 0x0017740501007387 */ /* 0x0001e80000100800 */
[----:B------:R4:W3:Y:S01]  /*21800*/  @!P0 LDG.E.U16 R41, desc[UR60][R12.64] ;  /* 0x0000003c0c298981 */ /* 0x0008e2000c1e1500 */
[----:B------:R-:W-:-:S02]  /*21810*/  PRMT R42, RZ, 0x7610, R42 ;  /* 0x00007610ff2a7816 */ /* 0x000fc4000000002a */
[----:B------:R-:W-:Y:S02]  /*21820*/  PRMT R43, RZ, 0x7610, R43 ;  /* 0x00007610ff2b7816 */ /* 0x000fe4000000002b */
[----:B------:R-:W-:Y:S01]  /*21830*/  PRMT R44, RZ, 0x7610, R44 ;  /* 0x00007610ff2c7816 */ /* 0x000fe2000000002c */
[----:B0-----:R-:W3:Y:S04]  /*21840*/  LDL R5, [R1+0x634] ;  /* 0x0006340001057983 */ /* 0x001ee80000100800 */
[----:B------:R-:W2:Y:S01]  /*21850*/  LDL R13, [R1+0x1710] ;  /* 0x00171000010d7983 */ /* 0x000ea20000100800 */
[----:B----4-:R-:W-:Y:S01]  /*21860*/  @!P0 IMAD.MOV.U32 R12, RZ, RZ, R51 ;  /* 0x000000ffff0c8224 */ /* 0x010fe200078e0033 */
[----:B------:R-:W-:Y:S02]  /*21870*/  PRMT R45, RZ, 0x7610, R45 ;  /* 0x00007610ff2d7816 */ /* 0x000fe4000000002d */
[----:B------:R-:W-:Y:S01]  /*21880*/  PRMT R46, RZ, 0x7610, R46 ;  /* 0x00007610ff2e7816 */ /* 0x000fe2000000002e */
[----:B------:R-:W4:Y:S04]  /*21890*/  LDL R51, [R1+0x5f4] ;  /* 0x0005f40001337983 */ /* 0x000f280000100800 */
[----:B--2---:R0:W2:Y:S02]  /*218a0*/  @!P0 LDG.E.U16 R42, desc[UR60][R12.64] ;  /* 0x0000003c0c2a8981 */ /* 0x0040a4000c1e1500 */
[----:B0-----:R-:W-:-:S02]  /*218b0*/  @!P0 IMAD.MOV.U32 R12, RZ, RZ, R55 ;  /* 0x000000ffff0c8224 */ /* 0x001fc400078e0037 */
[----:B------:R-:W-:Y:S01]  /*218c0*/  @!P0 IMAD.MOV.U32 R13, RZ, RZ, R65 ;  /* 0x000000ffff0d8224 */ /* 0x000fe200078e0041 */
[----:B------:R-:W2:Y:S04]  /*218d0*/  LDL R55, [R1+0x5b4] ;  /* 0x0005b40001377983 */ /* 0x000ea80000100800 */
[----:B------:R-:W2:Y:S04]  /*218e0*/  LDL R65, [R1+0x5b0] ;  /* 0x0005b00001417983 */ /* 0x000ea80000100800 */
[----:B------:R0:W2:Y:S04]  /*218f0*/  @!P0 LDG.E.U16 R43, desc[UR60][R12.64] ;  /* 0x0000003c0c2b8981 */ /* 0x0000a8000c1e1500 */
[----:B------:R-:W3:Y:S01]  /*21900*/  LDL R13, [R1+0x6b0] ;  /* 0x0006b000010d7983 */ /* 0x000ee20000100800 */
[----:B0-----:R-:W-:-:S03]  /*21910*/  @!P0 IMAD.MOV.U32 R12, RZ, RZ, R53 ;  /* 0x000000ffff0c8224 */ /* 0x001fc600078e0035 */
[----:B------:R-:W2:Y:S04]  /*21920*/  LDL R53, [R1+0x574] ;  /* 0x0005740001357983 */ /* 0x000ea80000100800 */
[----:B---3--:R0:W3:Y:S04]  /*21930*/  @!P0 LDG.E.U16 R44, desc[UR60][R12.64] ;  /* 0x0000003c0c2c8981 */ /* 0x0080e8000c1e1500 */
[----:B------:R-:W0:Y:S04]  /*21940*/  LDL R12, [R1+0x670] ;  /* 0x00067000010c7983 */ /* 0x000e280000100800 */
[----:B------:R-:W0:Y:S02]  /*21950*/  LDL R13, [R1+0x674] ;  /* 0x00067400010d7983 */ /* 0x000e240000100800 */
[----:B0-----:R-:W-:-:S04]  /*21960*/  @!P0 LOP3.LUT R13, R13, R12, RZ, 0x3c, !PT ;  /* 0x0000000c0d0d8212 */ /* 0x001fc800078e3cff */
[----:B------:R-:W-:-:S04]  /*21970*/  @!P0 LOP3.LUT R12, R13, R12, RZ, 0x3c, !PT ;  /* 0x0000000c0d0c8212 */ /* 0x000fc800078e3cff */
[----:B------:R-:W-:-:S05]  /*21980*/  @!P0 LOP3.LUT R13, R13, R12, RZ, 0x3c, !PT ;  /* 0x0000000c0d0d8212 */ /* 0x000fca00078e3cff */
[----:B------:R0:W3:Y:S02]  /*21990*/  @!P0 LDG.E.U16 R45, desc[UR60][R12.64] ;  /* 0x0000003c0c2d8981 */ /* 0x0000e4000c1e1500 */
[----:B0-----:R-:W-:Y:S02]  /*219a0*/  @!P0 IMAD.MOV.U32 R12, RZ, RZ, R5 ;  /* 0x000000ffff0c8224 */ /* 0x001fe400078e0005 */
[----:B------:R-:W-:Y:S01]  /*219b0*/  @!P0 IMAD.MOV.U32 R13, RZ, RZ, R52 ;  /* 0x000000ffff0d8224 */ /* 0x000fe200078e0034 */
[----:B------:R-:W-:Y:S02]  /*219c0*/  PRMT R47, RZ, 0x7610, R47 ;  /* 0x00007610ff2f7816 */ /* 0x000fe4000000002f */
[----:B------:R-:W-:Y:S02]  /*219d0*/  PRMT R48, RZ, 0x7610, R48 ;  /* 0x00007610ff307816 */ /* 0x000fe40000000030 */
[----:B------:R-:W-:Y:S01]  /*219e0*/  PRMT R87, RZ, 0x7610, R87 ;  /* 0x00007610ff577816 */ /* 0x000fe20000000057 */
[----:B------:R-:W3:Y:S04]  /*219f0*/  LDL R5, [R1+0x170c] ;  /* 0x00170c0001057983 */ /* 0x000ee80000100800 */
[----:B------:R4:W3:Y:S04]  /*21a00*/  @!P0 LDG.E.U16 R46, desc[UR60][R12.64] ;  /* 0x0000003c0c2e8981 */ /* 0x0008e8000c1e1500 */
[----:B------:R-:W2:Y:S01]  /*21a10*/  LDL R13, [R1+0x5f0] ;  /* 0x0005f000010d7983 */ /* 0x000ea20000100800 */
[----:B----4-:R-:W-:-:S03]  /*21a20*/  @!P0 IMAD.MOV.U32 R12, RZ, RZ, R51 ;  /* 0x000000ffff0c8224 */ /* 0x010fc600078e0033 */
[----:B------:R-:W4:Y:S04]  /*21a30*/  LDL R51, [R1+0x6ec] ;  /* 0x0006ec0001337983 */ /* 0x000f280000100800 */
[----:B--2---:R0:W2:Y:S02]  /*21a40*/  @!P0 LDG.E.U16 R47, desc[UR60][R12.64] ;  /* 0x0000003c0c2f8981 */ /* 0x0040a4000c1e1500 */
[----:B0-----:R-:W-:Y:S02]  /*21a50*/  @!P0 IMAD.MOV.U32 R12, RZ, RZ, R55 ;  /* 0x000000ffff0c8224 */ /* 0x001fe400078e0037 */
[----:B------:R-:W-:Y:S01]  /*21a60*/  @!P0 IMAD.MOV.U32 R13, RZ, RZ, R65 ;  /* 0x000000ffff0d8224 */ /* 0x000fe200078e0041 */
[----:B------:R-:W2:Y:S04]  /*21a70*/  LDL R55, [R1+0x668] ;  /* 0x0006680001377983 */ /* 0x000ea80000100800 */
[----:B------:R0:W2:Y:S02]  /*21a80*/  @!P0 LDG.E.U16 R48, desc[UR60][R12.64] ;  /* 0x0000003c0c308981 */ /* 0x0000a4000c1e1500 */
[----:B0-----:R-:W-:-:S02]  /*21a90*/  @!P0 IMAD.MOV.U32 R12, RZ, RZ, R53 ;  /* 0x000000ffff0c8224 */ /* 0x001fc400078e0035 */
[----:B------:R-:W-:Y:S01]  /*21aa0*/  @!P0 IMAD.MOV.U32 R13, RZ, RZ, R6 ;  /* 0x000000ffff0d8224 */ /* 0x000fe200078e0006 */
[----:B------:R-:W2:Y:S04]  /*21ab0*/  LDL R53, [R1+0x66c] ;  /* 0x00066c0001357983 */ /* 0x000ea80000100800 */
[----:B------:R-:W2:Y:S04]  /*21ac0*/  LDL.LU R65, [R1+0x62c] ;  /* 0x00062c0001417983 */ /* 0x000ea80000300800 */
[----:B------:R0:W-:Y:S04]  /*21ad0*/  STL [R1+0x1778], R6 ;  /* 0x0017780601007387 */ /* 0x0001e80000100800 */
[----:B------:R3:W2:Y:S04]  /*21ae0*/  @!P0 LDG.E.U16 R87, desc[UR60][R12.64] ;  /* 0x0000003c0c578981 */ /* 0x0006a8000c1e1500 */
[----:B0-----:R-:W2:Y:S04]  /*21af0*/  LDL.LU R6, [R1+0x56c] ;  /* 0x00056c0001067983 */ /* 0x001ea80000300800 */
[----:B------:R-:W4:Y:S01]  /*21b00*/  LDL R13, [R1+0x1708] ;  /* 0x00170800010d7983 */ /* 0x000f220000100800 */
[----:B------:R-:W-:Y:S01]  /*21b10*/  PRMT R86, RZ, 0x7610, R86 ;  /* 0x00007610ff567816 */ /* 0x000fe20000000056 */
[----:B---3--:R-:W-:Y:S01]  /*21b20*/  @!P0 IMAD.MOV.U32 R12, RZ, RZ, R5 ;  /* 0x000000ffff0c8224 */ /* 0x008fe200078e0005 */
[----:B------:R-:W-:-:S02]  /*21b30*/  PRMT R85, RZ, 0x7610, R85 ;  /* 0x00007610ff557816 */ /* 0x000fc40000000055 */
[----:B------:R-:W-:Y:S02]  /*21b40*/  PRMT R84, RZ, 0x7610, R84 ;  /* 0x00007610ff547816 */ /* 0x000fe40000000054 */
[----:B------:R-:W-:Y:S02]  /*21b50*/  PRMT R83, RZ, 0x7610, R83 ;  /* 0x00007610ff537816 */ /* 0x000fe40000000053 */
[----:B------:R-:W-:Y:S01]  /*21b60*/  PRMT R82, RZ, 0x7610, R82 ;  /* 0x00007610ff527816 */ /* 0x000fe20000000052 */
[----:B------:R-:W3:Y:S04]  /*21b70*/  LDL R5, [R1+0x5ec] ;  /* 0x0005ec0001057983 */ /* 0x000ee80000100800 */
[----:B----4-:R0:W4:Y:S04]  /*21b80*/  @!P0 LDG.E.U16 R86, desc[UR60][R12.64] ;  /* 0x0000003c0c568981 */ /* 0x010128000c1e1500 */
[----:B------:R-:W2:Y:S01]  /*21b90*/  LDL R13, [R1+0x6e8] ;  /* 0x0006e800010d7983 */ /* 0x000ea20000100800 */
[----:B0-----:R-:W-:Y:S01]  /*21ba0*/  @!P0 IMAD.MOV.U32 R12, RZ, RZ, R51 ;  /* 0x000000ffff0c8224 */ /* 0x001fe200078e0033 */
[----:B------:R-:W-:-:S02]  /*21bb0*/  PRMT R81, RZ, 0x7610, R81 ;  /* 0x00007610ff517816 */ /* 0x000fc40000000051 */
[----:B------:R-:W4:Y:S04]  /*21bc0*/  LDL R51, [R1+0x5ac] ;  /* 0x0005ac0001337983 */ /* 0x000f280000100800 */
[----:B--2---:R0:W2:Y:S04]  /*21bd0*/  @!P0 LDG.E.U16 R85, desc[UR60][R12.64] ;  /* 0x0000003c0c558981 */ /* 0x0040a8000c1e1500 */
[----:B------:R-:W0:Y:S04]  /*21be0*/  LDL R12, [R1+0x6a8] ;  /* 0x0006a800010c7983 */ /* 0x000e280000100800 */
[----:B------:R-:W0:Y:S02]  /*21bf0*/  LDL R13, [R1+0x6ac] ;  /* 0x0006ac00010d7983 */ /* 0x000e240000100800 */
[----:B0-----:R-:W-:-:S04]  /*21c00*/  @!P0 LOP3.LUT R13, R13, R12, RZ, 0x3c, !PT ;  /* 0x0000000c0d0d8212 */ /* 0x001fc800078e3cff */
[----:B------:R-:W-:-:S04]  /*21c10*/  @!P0 LOP3.LUT R12, R13, R12, RZ, 0x3c, !PT ;  /* 0x0000000c0d0c8212 */ /* 0x000fc800078e3cff */
[----:B------:R-:W-:-:S05]  /*21c20*/  @!P0 LOP3.LUT R13, R13, R12, RZ, 0x3c, !PT ;  /* 0x0000000c0d0d8212 */ /* 0x000fca00078e3cff */
[----:B------:R0:W2:Y:S02]  /*21c30*/  @!P0 LDG.E.U16 R84, desc[UR60][R12.64] ;  /* 0x0000003c0c548981 */ /* 0x0000a4000c1e1500 */
[----:B0-----:R-:W-:Y:S02]  /*21c40*/  @!P0 IMAD.MOV.U32 R12, RZ, RZ, R53 ;  /* 0x000000ffff0c8224 */ /* 0x001fe400078e0035 */
[----:B------:R-:W-:Y:S01]  /*21c50*/  @!P0 IMAD.MOV.U32 R13, RZ, RZ, R55 ;  /* 0x000000ffff0d8224 */ /* 0x000fe200078e0037 */
[----:B------:R-:W2:Y:S04]  /*21c60*/  LDL R53, [R1+0x1704] ;  /* 0x0017040001357983 */ /* 0x000ea80000100800 */
[----:B------:R-:W2:Y:S04]  /*21c70*/  LDL R55, [R1+0x1700] ;  /* 0x0017000001377983 */ /* 0x000ea80000100800 */
[----:B------:R0:W2:Y:S04]  /*21c80*/  @!P0 LDG.E.U16 R83, desc[UR60][R12.64] ;  /* 0x0000003c0c538981 */ /* 0x0000a8000c1e1500 */
[----:B------:R-:W3:Y:S01]  /*21c90*/  LDL R13, [R1+0x628] ;  /* 0x00062800010d7983 */ /* 0x000ee20000100800 */
[----:B0-----:R-:W-:-:S05]  /*21ca0*/  @!P0 IMAD.MOV.U32 R12, RZ, RZ, R65 ;  /* 0x000000ffff0c8224 */ /* 0x001fca00078e0041 */
[----:B---3--:R0:W3:Y:S04]  /*21cb0*/  @!P0 LDG.E.U16 R82, desc[UR60][R12.64] ;  /* 0x0000003c0c528981 */ /* 0x0080e8000c1e1500 */
[----:B------:R-:W4:Y:S01]  /*21cc0*/  LDL R13, [R1+0x5e8] ;  /* 0x0005e800010d7983 */ /* 0x000f220000100800 */
[----:B0-----:R-:W-:Y:S01]  /*21cd0*/  @!P0 IMAD.MOV.U32 R12, RZ, RZ, R5 ;  /* 0x000000ffff0c8224 */ /* 0x001fe200078e0005 */
[----:B------:R-:W-:Y:S02]  /*21ce0*/  PRMT R80, RZ, 0x7610, R80 ;  /* 0x00007610ff507816 */ /* 0x000fe40000000050 */
[----:B------:R-:W-:Y:S02]  /*21cf0*/  PRMT R79, RZ, 0x7610, R79 ;  /* 0x00007610ff4f7816 */ /* 0x000fe4000000004f */
[----:B------:R-:W-:Y:S01]  /*21d00*/  PRMT R78, RZ, 0x7610, R78 ;  /* 0x00007610ff4e7816 */ /* 0x000fe2000000004e */
[----:B------:R-:W3:Y:S04]  /*21d10*/  LDL R5, [R1+0x6e4] ;  /* 0x0006e40001057983 */ /* 0x000ee80000100800 */
[----:B----4-:R0:W4:Y:S04]  /*21d20*/  @!P0 LDG.E.U16 R81, desc[UR60][R12.64] ;  /* 0x0000003c0c518981 */ /* 0x010128000c1e1500 */
[----:B------:R-:W2:Y:S01]  /*21d30*/  LDL R13, [R1+0x5a8] ;  /* 0x0005a800010d7983 */ /* 0x000ea20000100800 */
[----:B0-----:R-:W-:-:S03]  /*21d40*/  @!P0 IMAD.MOV.U32 R12, RZ, RZ, R51 ;  /* 0x000000ffff0c8224 */ /* 0x001fc600078e0033 */
[----:B------:R-:W4:Y:S04]  /*21d50*/  LDL.LU R51, [R1+0x624] ;  /* 0x0006240001337983 */ /* 0x000f280000300800 */
[----:B------:R-:W-:Y:S04]  /*21d60*/  STL [R1+0x1780], R6 ;  /* 0x0017800601007387 */ /* 0x000fe80000100800 */
[----:B------:R0:W-:Y:S04]  /*21d70*/  STL [R1+0x177c], R7 ;  /* 0x00177c0701007387 */ /* 0x0001e80000100800 */
[----:B--2---:R1:W2:Y:S02]  /*21d80*/  @!P0 LDG.E.U16 R80, desc[UR60][R12.64] ;  /* 0x0000003c0c508981 */ /* 0x0042a4000c1e1500 */
[----:B-1----:R-:W-:-:S02]  /*21d90*/  @!P0 IMAD.MOV.U32 R12, RZ, RZ, R6 ;  /* 0x000000ffff0c8224 */ /* 0x002fc400078e0006 */
[----:B------:R-:W-:Y:S01]  /*21da0*/  @!P0 IMAD.MOV.U32 R13, RZ, RZ, R7 ;  /* 0x000000ffff0d8224 */ /* 0x000fe200078e0007 */
[----:B------:R-:W-:Y:S02]  /*21db0*/  PRMT R77, RZ, 0x7610, R77 ;  /* 0x00007610ff4d7816 */ /* 0x000fe4000000004d */
[----:B------:R-:W-:Y:S02]  /*21dc0*/  PRMT R76, RZ, 0x7610, R76 ;  /* 0x00007610ff4c7816 */ /* 0x000fe4000000004c */
[----:B------:R-:W-:Y:S01]  /*21dd0*/  PRMT R75, RZ, 0x7610, R75 ;  /* 0x00007610ff4b7816 */ /* 0x000fe2000000004b */
[----:B0-----:R-:W2:Y:S04]  /*21de0*/  LDL R7, [R1+0x5a0] ;  /* 0x0005a00001077983 */ /* 0x001ea80000100800 */
[----:B------:R0:W2:Y:S04]  /*21df0*/  @!P0 LDG.E.U16 R79, desc[UR60][R12.64] ;  /* 0x0000003c0c4f8981 */ /* 0x0000a8000c1e1500 */
[----:B------:R-:W2:Y:S01]  /*21e00*/  LDL R6, [R1+0x5a4] ;  /* 0x0005a40001067983 */ /* 0x000ea20000100800 */
[----:B0-----:R-:W-:-:S02]  /*21e10*/  @!P0 IMAD.MOV.U32 R12, RZ, RZ, R53 ;  /* 0x000000ffff0c8224 */ /* 0x001fc400078e0035 */
[----:B------:R-:W-:Y:S01]  /*21e20*/  @!P0 IMAD.MOV.U32 R13, RZ, RZ, R55 ;  /* 0x000000ffff0d8224 */ /* 0x000fe200078e0037 */
[----:B------:R-:W2:Y:S04]  /*21e30*/  LDL R53, [R1+0x5e4] ;  /* 0x0005e40001357983 */ /* 0x000ea80000100800 */
[----:B------:R-:W2:Y:S04]  /*21e40*/  LDL R55, [R1+0x5e0] ;  /* 0x0005e00001377983 */ /* 0x000ea80000100800 */
[----:B------:R3:W2:Y:S04]  /*21e50*/  @!P0 LDG.E.U16 R78, desc[UR60][R12.64] ;  /* 0x0000003c0c4e8981 */ /* 0x0006a8000c1e1500 */
[----:B------:R-:W4:Y:S01]  /*21e60*/  LDL R13, [R1+0x6e0] ;  /* 0x0006e000010d7983 */ /* 0x000f220000100800 */
[----:B---3--:R-:W-:-:S03]  /*21e70*/  @!P0 IMAD.MOV.U32 R12, RZ, RZ, R5 ;  /* 0x000000ffff0c8224 */ /* 0x008fc600078e0005 */
[----:B------:R-:W3:Y:S04]  /*21e80*/  LDL R5, [R1+0x564] ;  /* 0x0005640001057983 */ /* 0x000ee80000100800 */
[----:B----4-:R0:W4:Y:S04]  /*21e90*/  @!P0 LDG.E.U16 R77, desc[UR60][R12.64] ;  /* 0x0000003c0c4d8981 */ /* 0x010128000c1e1500 */
[----:B------:R-:W0:Y:S04]  /*21ea0*/  LDL R12, [R1+0x6a0] ;  /* 0x0006a000010c7983 */ /* 0x000e280000100800 */
[----:B------:R-:W0:Y:S02]  /*21eb0*/  LDL R13, [R1+0x6a4] ;  /* 0x0006a400010d7983 */ /* 0x000e240000100800 */
[----:B0-----:R-:W-:-:S04]  /*21ec0*/  @!P0 LOP3.LUT R13, R13, R12, RZ, 0x3c, !PT ;  /* 0x0000000c0d0d8212 */ /* 0x001fc800078e3cff */
[----:B------:R-:W-:-:S04]  /*21ed0*/  @!P0 LOP3.LUT R12, R13, R12, RZ, 0x3c, !PT ;  /* 0x0000000c0d0c8212 */ /* 0x000fc800078e3cff */
[----:B------:R-:W-:-:S05]  /*21ee0*/  @!P0 LOP3.LUT R13, R13, R12, RZ, 0x3c, !PT ;  /* 0x0000000c0d0d8212 */ /* 0x000fca00078e3cff */
[----:B------:R0:W4:Y:S04]  /*21ef0*/  @!P0 LDG.E.U16 R76, desc[UR60][R12.64] ;  /* 0x0000003c0c4c8981 */ /* 0x000128000c1e1500 */
[----:B------:R-:W0:Y:S04]  /*21f00*/  LDL R12, [R1+0x660] ;  /* 0x00066000010c7983 */ /* 0x000e280000100800 */
[----:B------:R-:W0:Y:S02]  /*21f10*/  LDL R13, [R1+0x664] ;  /* 0x00066400010d7983 */ /* 0x000e240000100800 */
[----:B0-----:R-:W-:-:S04]  /*21f20*/  @!P0 LOP3.LUT R13, R13, R12, RZ, 0x3c, !PT ;  /* 0x0000000c0d0d8212 */ /* 0x001fc800078e3cff */
[----:B------:R-:W-:-:S04]  /*21f30*/  @!P0 LOP3.LUT R12, R13, R12, RZ, 0x3c, !PT ;  /* 0x0000000c0d0c8212 */ /* 0x000fc800078e3cff */
[----:B------:R-:W-:-:S05]  /*21f40*/  @!P0 LOP3.LUT R13, R13, R12, RZ, 0x3c, !PT ;  /* 0x0000000c0d0d8212 */ /* 0x000fca00078e3cff */
[----:B------:R0:W4:Y:S04]  /*21f50*/  @!P0 LDG.E.U16 R75, desc[UR60][R12.64] ;  /* 0x0000003c0c4b8981 */ /* 0x000128000c1e1500 */
[----:B------:R-:W2:Y:S01]  /*21f60*/  LDL R13, [R1+0x620] ;  /* 0x00062000010d7983 */ /* 0x000ea20000100800 */
[----:B------:R-:W-:Y:S01]  /*21f70*/  PRMT R74, RZ, 0x7610, R74 ;  /* 0x00007610ff4a7816 */ /* 0x000fe2000000004a */
[----:B0-----:R-:W-:Y:S01]  /*21f80*/  @!P0 IMAD.MOV.U32 R12, RZ, RZ, R51 ;  /* 0x000000ffff0c8224 */ /* 0x001fe200078e0033 */
[----:B------:R-:W-:Y:S02]  /*21f90*/  PRMT R73, RZ, 0x7610, R73 ;  /* 0x00007610ff497816 */ /* 0x000fe40000000049 */
[----:B------:R-:W-:Y:S02]  /*21fa0*/  PRMT R72, RZ, 0x7610, R72 ;  /* 0x00007610ff487816 */ /* 0x000fe40000000048 */
[----:B------:R-:W-:Y:S01]  /*21fb0*/  PRMT R71, RZ, 0x7610, R71 ;  /* 0x00007610ff477816 */ /* 0x000fe20000000047 */
[----:B--2---:R0:W2:Y:S02]  /*21fc0*/  @!P0 LDG.E.U16 R74, desc[UR60][R12.64] ;  /* 0x0000003c0c4a8981 */ /* 0x0040a4000c1e1500 */
[----:B0-----:R-:W-:-:S02]  /*21fd0*/  @!P0 IMAD.MOV.U32 R12, RZ, RZ, R53 ;  /* 0x000000ffff0c8224 */ /* 0x001fc400078e0035 */
[----:B------:R-:W-:Y:S02]  /*21fe0*/  @!P0 IMAD.MOV.U32 R13, RZ, RZ, R55 ;  /* 0x000000ffff0d8224 */ /* 0x000fe400078e0037 */
[----:B------:R-:W4:Y:S04]  /*21ff0*/  LDL R55, [R1+0x5d8] ;  /* 0x0005d80001377983 */ /* 0x000f280000100800 */
[----:B------:R0:W2:Y:S02]  /*22000*/  @!P0 LDG.E.U16 R73, desc[UR60][R12.64] ;  /* 0x0000003c0c498981 */ /* 0x0000a4000c1e1500 */
[----:B0-----:R-:W-:Y:S02]  /*22010*/  @!P0 IMAD.MOV.U32 R12, RZ, RZ, R6 ;  /* 0x000000ffff0c8224 */ /* 0x001fe400078e0006 */
[----:B------:R-:W-:Y:S01]  /*22020*/  @!P0 IMAD.MOV.U32 R13, RZ, RZ, R7 ;  /* 0x000000ffff0d8224 */ /* 0x000fe200078e0007 */
[----:B------:R-:W4:Y:S04]  /*22030*/  LDL.LU R6, [R1+0x5dc] ;  /* 0x0005dc0001067983 */ /* 0x000f280000300800 */
[----:B------:R-:W2:Y:S04]  /*22040*/  LDL.LU R53, [R1+0x61c] ;  /* 0x00061c0001357983 */ /* 0x000ea80000300800 */
[----:B------:R0:W-:Y:S04]  /*22050*/  STL [R1+0x1784], R8 ;  /* 0x0017840801007387 */ /* 0x0001e80000100800 */
[----:B------:R3:W4:Y:S02]  /*22060*/  @!P0 LDG.E.U16 R72, desc[UR60][R12.64] ;  /* 0x0000003c0c488981 */ /* 0x000724000c1e1500 */
[----:B---3--:R-:W-:-:S02]  /*22070*/  @!P0 IMAD.MOV.U32 R12, RZ, RZ, R5 ;  /* 0x000000ffff0c8224 */ /* 0x008fc400078e0005 */
[----:B------:R-:W-:Y:S02]  /*22080*/  @!P0 IMAD.MOV.U32 R13, RZ, RZ, R8 ;  /* 0x000000ffff0d8224 */ /* 0x000fe400078e0008 */
[----:B0-----:R-:W3:Y:S04]  /*22090*/  LDL R8, [R1+0x16fc] ;  /* 0x0016fc0001087983 */ /* 0x001ee80000100800 */
[----:B------:R-:W4:Y:S04]  /*220a0*/  LDL.LU R7, [R1+0x598] ;  /* 0x0005980001077983 */ /* 0x000f280000300800 */
[----:B------:R-:W4:Y:S04]  /*220b0*/  LDL.LU R5, [R1+0x590] ;  /* 0x0005900001057983 */ /* 0x000f280000300800 */
[----:B------:R3:W4:Y:S04]  /*220c0*/  @!P0 LDG.E.U16 R71, desc[UR60][R12.64] ;  /* 0x0000003c0c478981 */ /* 0x000728000c1e1500 */
[----:B------:R-:W2:Y:S01]  /*220d0*/  LDL R13, [R1+0x16f0] ;  /* 0x0016f000010d7983 */ /* 0x000ea20000100800 */
[----:B------:R-:W-:Y:S01]  /*220e0*/  PRMT R70, RZ, 0x7610, R70 ;  /* 0x00007610ff467816 */ /* 0x000fe20000000046 */
[----:B---3--:R-:W-:Y:S01]  /*220f0*/  @!P0 IMAD.MOV.U32 R12, RZ, RZ, R8 ;  /* 0x000000ffff0c8224 */ /* 0x008fe200078e0008 */
[----:B------:R-:W-:-:S02]  /*22100*/  PRMT R69, RZ, 0x7610, R69 ;  /* 0x00007610ff457816 */ /* 0x000fc40000000045 */
[----:B------:R-:W-:Y:S02]  /*22110*/  PRMT R68, RZ, 0x7610, R68 ;  /* 0x00007610ff447816 */ /* 0x000fe40000000044 */
[----:B------:R-:W-:Y:S01]  /*22120*/  PRMT R67, RZ, 0x7610, R67 ;  /* 0x00007610ff437816 */ /* 0x000fe20000000043 */
[----:B------:R-:W3:Y:S04]  /*22130*/  LDL R8, [R1+0x59c] ;  /* 0x00059c0001087983 */ /* 0x000ee80000100800 */
[----:B--2---:R0:W2:Y:S04]  /*22140*/  @!P0 LDG.E.U16 R70, desc[UR60][R12.64] ;  /* 0x0000003c0c468981 */ /* 0x0040a8000c1e1500 */
[----:B------:R-:W0:Y:S04]  /*22150*/  LDL R12, [R1+0x6d8] ;  /* 0x0006d800010c7983 */ /* 0x000e280000100800 */
[----:B------:R-:W0:Y:S02]  /*22160*/  LDL R13, [R1+0x6dc] ;  /* 0x0006dc00010d7983 */ /* 0x000e240000100800 */
[----:B0-----:R-:W-:-:S04]  /*22170*/  @!P0 LOP3.LUT R13, R13, R12, RZ, 0x3c, !PT ;  /* 0x0000000c0d0d8212 */ /* 0x001fc800078e3cff */
[----:B------:R-:W-:-:S04]  /*22180*/  @!P0 LOP3.LUT R12, R13, R12, RZ, 0x3c, !PT ;  /* 0x0000000c0d0c8212 */ /* 0x000fc800078e3cff */
[----:B------:R-:W-:-:S05]  /*22190*/  @!P0 LOP3.LUT R13, R13, R12, RZ, 0x3c, !PT ;  /* 0x0000000c0d0d8212 */ /* 0x000fca00078e3cff */
[----:B------:R0:W2:Y:S04]  /*221a0*/  @!P0 LDG.E.U16 R69, desc[UR60][R12.64] ;  /* 0x0000003c0c458981 */ /* 0x0000a8000c1e1500 */
        /* <DEDUP_REMOVED lines=12> */
[----:B------:R-:W4:Y:S01]  /*22270*/  LDL R13, [R1+0x618] ;  /* 0x00061800010d7983 */ /* 0x000f220000100800 */
[----:B------:R-:W-:Y:S01]  /*22280*/  PRMT R66, RZ, 0x7610, R66 ;  /* 0x00007610ff427816 */ /* 0x000fe20000000042 */
[----:B0-----:R-:W-:Y:S01]  /*22290*/  @!P0 IMAD.MOV.U32 R12, RZ, RZ, R53 ;  /* 0x000000ffff0c8224 */ /* 0x001fe200078e0035 */
[----:B------:R-:W-:Y:S02]  /*222a0*/  PRMT R60, RZ, 0x7610, R60 ;  /* 0x00007610ff3c7816 */ /* 0x000fe4000000003c */
[----:B------:R-:W-:Y:S02]  /*222b0*/  PRMT R59, RZ, 0x7610, R59 ;  /* 0x00007610ff3b7816 */ /* 0x000fe4000000003b */
[----:B------:R-:W-:Y:S01]  /*222c0*/  PRMT R58, RZ, 0x7610, R58 ;  /* 0x00007610ff3a7816 */ /* 0x000fe2000000003a */
[----:B----4-:R0:W4:Y:S02]  /*222d0*/  @!P0 LDG.E.U16 R66, desc[UR60][R12.64] ;  /* 0x0000003c0c428981 */ /* 0x010124000c1e1500 */
[----:B0-----:R-:W-:-:S02]  /*222e0*/  @!P0 IMAD.MOV.U32 R12, RZ, RZ, R6 ;  /* 0x000000ffff0c8224 */ /* 0x001fc400078e0006 */
[----:B------:R-:W-:-:S05]  /*222f0*/  @!P0 IMAD.MOV.U32 R13, RZ, RZ, R55 ;  /* 0x000000ffff0d8224 */ /* 0x000fca00078e0037 */
[----:B------:R3:W4:Y:S02]  /*22300*/  @!P0 LDG.E.U16 R60, desc[UR60][R12.64] ;  /* 0x0000003c0c3c8981 */ /* 0x000724000c1e1500 */
[----:B---3--:R-:W-:Y:S02]  /*22310*/  @!P0 IMAD.MOV.U32 R12, RZ, RZ, R8 ;  /* 0x000000ffff0c8224 */ /* 0x008fe400078e0008 */
[----:B------:R-:W-:Y:S01]  /*22320*/  @!P0 IMAD.MOV.U32 R13, RZ, RZ, R7 ;  /* 0x000000ffff0d8224 */ /* 0x000fe200078e0007 */
[----:B------:R-:W3:Y:S04]  /*22330*/  LDL.LU R8, [R1+0x650] ;  /* 0x0006500001087983 */ /* 0x000ee80000300800 */
[----:B------:R-:W2:Y:S04]  /*22340*/  LDL.LU R55, [R1+0x614] ;  /* 0x0006140001377983 */ /* 0x000ea80000300800 */
[----:B------:R0:W-:Y:S04]  /*22350*/  STL [R1+0x1788], R7 ;  /* 0x0017880701007387 */ /* 0x0001e80000100800 */
[----:B------:R1:W4:Y:S04]  /*22360*/  @!P0 LDG.E.U16 R59, desc[UR60][R12.64] ;  /* 0x0000003c0c3b8981 */ /* 0x000328000c1e1500 */
[----:B0-----:R-:W3:Y:S01]  /*22370*/  LDL R7, [R1+0x16ec] ;  /* 0x0016ec0001077983 */ /* 0x001ee20000100800 */
[----:B-1----:R-:W-:-:S02]  /*22380*/  @!P0 IMAD.MOV.U32 R12, RZ, RZ, R10 ;  /* 0x000000ffff0c8224 */ /* 0x002fc400078e000a */
[----:B------:R-:W-:Y:S01]  /*22390*/  @!P0 IMAD.MOV.U32 R13, RZ, RZ, R9 ;  /* 0x000000ffff0d8224 */ /* 0x000fe200078e0009 */
[----:B------:R0:W-:Y:S04]  /*223a0*/  STL [R1+0x1790], R10 ;  /* 0x0017900a01007387 */ /* 0x0001e80000100800 */
[----:B------:R3:W4:Y:S04]  /*223b0*/  @!P0 LDG.E.U16 R58, desc[UR60][R12.64] ;  /* 0x0000003c0c3a8981 */ /* 0x000728000c1e1500 */
[----:B0-----:R-:W2:Y:S04]  /*223c0*/  LDL.LU R10, [R1+0x5d4] ;  /* 0x0005d400010a7983 */ /* 0x001ea80000300800 */
[----:B------:R0:W-:Y:S04]  /*223d0*/  STL [R1+0x178c], R9 ;  /* 0x00178c0901007387 */ /* 0x0001e80000100800 */
[----:B------:R-:W4:Y:S01]  /*223e0*/  LDL R13, [R1+0x710] ;  /* 0x00071000010d7983 */ /* 0x000f220000100800 */
[----:B------:R-:W-:-:S02]  /*223f0*/  PRMT R252, RZ, 0x7610, R252 ;  /* 0x00007610fffc7816 */ /* 0x000fc400000000fc */
[----:B------:R-:W-:Y:S02]  /*22400*/  PRMT R251, RZ, 0x7610, R251 ;  /* 0x00007610fffb7816 */ /* 0x000fe400000000fb */
[----:B------:R-:W-:Y:S02]  /*22410*/  PRMT R250, RZ, 0x7610, R250 ;  /* 0x00007610fffa7816 */ /* 0x000fe400000000fa */
[----:B------:R-:W-:Y:S01]  /*22420*/  PRMT R249, RZ, 0x7610, R249 ;  /* 0x00007610fff97816 */ /* 0x000fe200000000f9 */
[----:B0-----:R-:W2:Y:S01]  /*22430*/  LDL R9, [R1+0x5d0] ;  /* 0x0005d00001097983 */ /* 0x001ea20000100800 */
        /* <DEDUP_REMOVED lines=15> */
[----:B------:R-:W0:Y:S04]  /*22530*/  LDL R13, [R1+0x654] ;  /* 0x00065400010d7983 */ /* 0x000e280000100800 */
[----:B------:R1:W-:Y:S04]  /*22540*/  STS.U16 [R4+0x9300], R195 ;  /* 0x009300c304007388 */ /* 0x0003e80000000400 */
        /* <DEDUP_REMOVED lines=41> */
[----:B------:R4:W-:Y:S01]  /*227e0*/  STS.U16 [R4+0x1bb00], R173 ;  /* 0x01bb00ad04007388 */ /* 0x0009e20000000400 */
[----:B0-----:R-:W-:-:S02]  /*227f0*/  @!P0 IMAD.MOV.U32 R12, RZ, RZ, R13 ;  /* 0x000000ffff0c8224 */ /* 0x001fc400078e000d */
[----:B------:R-:W-:-:S05]  /*22800*/  @!P0 IMAD.MOV.U32 R13, RZ, RZ, R8 ;  /* 0x000000ffff0d8224 */ /* 0x000fca00078e0008 */
[----:B------:R0:W4:Y:S04]  /*22810*/  @!P0 LDG.E.U16 R249, desc[UR60][R12.64] ;  /* 0x0000003c0cf98981 */ /* 0x000128000c1e1500 */
[----:B------:R-:W4:Y:S04]  /*22820*/  LDL R13, [R1+0x610] ;  /* 0x00061000010d7983 */ /* 0x000f280000100800 */
[----:B--2---:R-:W-:Y:S04]  /*22830*/  STL [R1+0x17e8], R10 ;  /* 0x0017e80a01007387 */ /* 0x004fe80000100800 */
[----:B------:R-:W-:Y:S04]  /*22840*/  STL [R1+0x1794], R5 ;  /* 0x0017940501007387 */ /* 0x000fe80000100800 */
[----:B-1----:R-:W2:Y:S04]  /*22850*/  LDL.LU R195, [R1+0x1acc] ;  /* 0x001acc0001c37983 */ /* 0x002ea80000300800 */
[----:B---3--:R-:W2:Y:S04]  /*22860*/  LDL.LU R196, [R1+0x1ac8] ;  /* 0x001ac80001c47983 */ /* 0x008ea80000300800 */
[----:B------:R-:W2:Y:S04]  /*22870*/  LDL.LU R197, [R1+0x1ac4] ;  /* 0x001ac40001c57983 */ /* 0x000ea80000300800 */
        /* <DEDUP_REMOVED lines=33> */
[----:B----4-:R-:W3:Y:S04]  /*22a90*/  LDL.LU R167, [R1+0x1a3c] ;  /* 0x001a3c0001a77983 */ /* 0x010ee80000300800 */
[----:B------:R-:W3:Y:S04]  /*22aa0*/  LDL.LU R168, [R1+0x1a38] ;  /* 0x001a380001a87983 */ /* 0x000ee80000300800 */
[----:B------:R-:W3:Y:S04]  /*22ab0*/  LDL.LU R169, [R1+0x1a34] ;  /* 0x001a340001a97983 */ /* 0x000ee80000300800 */
[----:B------:R-:W3:Y:S04]  /*22ac0*/  LDL.LU R170, [R1+0x1a30] ;  /* 0x001a300001aa7983 */ /* 0x000ee80000300800 */
[----:B------:R-:W3:Y:S04]  /*22ad0*/  LDL.LU R171, [R1+0x1a2c] ;  /* 0x001a2c0001ab7983 */ /* 0x000ee80000300800 */
[----:B------:R-:W3:Y:S04]  /*22ae0*/  LDL.LU R172, [R1+0x1a28] ;  /* 0x001a280001ac7983 */ /* 0x000ee80000300800 */
[----:B------:R-:W3:Y:S04]  /*22af0*/  LDL.LU R173, [R1+0x1a24] ;  /* 0x001a240001ad7983 */ /* 0x000ee80000300800 */
[----:B------:R1:W-:Y:S04]  /*22b00*/  STS.U16 [R4+0x3f00], R174 ;  /* 0x003f00ae04007388 */ /* 0x0003e80000000400 */
[----:B------:R4:W-:Y:S04]  /*22b10*/  STS.U16 [R4+0xbf00], R175 ;  /* 0x00bf00af04007388 */ /* 0x0009e80000000400 */
[----:B------:R0:W-:Y:S04]  /*22b20*/  STS.U16 [R4+0x13f00], R176 ;  /* 0x013f00b004007388 */ /* 0x0001e80000000400 */
[----:B------:R0:W-:Y:S04]  /*22b30*/  STS.U16 [R4+0x1bf00], R177 ;  /* 0x01bf00b104007388 */ /* 0x0001e80000000400 */
[----:B------:R0:W-:Y:S04]  /*22b40*/  STS.U16 [R3+0x380], R178 ;  /* 0x000380b203007388 */ /* 0x0001e80000000400 */
[----:B------:R0:W-:Y:S04]  /*22b50*/  STS.U16 [R3+0x8380], R179 ;  /* 0x008380b303007388 */ /* 0x0001e80000000400 */
[----:B-1----:R-:W3:Y:S04]  /*22b60*/  LDL.LU R174, [R1+0x1a20] ;  /* 0x001a200001ae7983 */ /* 0x002ee80000300800 */
[----:B----4-:R-:W3:Y:S04]  /*22b70*/  LDL.LU R175, [R1+0x1a1c] ;  /* 0x001a1c0001af7983 */ /* 0x010ee80000300800 */
[----:B0-----:R-:W3:Y:S04]  /*22b80*/  LDL.LU R176, [R1+0x1a18] ;  /* 0x001a180001b07983 */ /* 0x001ee80000300800 */
[----:B------:R-:W3:Y:S04]  /*22b90*/  LDL.LU R177, [R1+0x1a14] ;  /* 0x001a140001b17983 */ /* 0x000ee80000300800 */
[----:B------:R-:W-:Y:S04]  /*22ba0*/  STL [R1+0x1798], R4 ;  /* 0x0017980401007387 */ /* 0x000fe80000100800 */
        /* <DEDUP_REMOVED lines=8> */
[----:B0-----:R-:W3:Y:S04]  /*22c30*/  LDL.LU R180, [R1+0x1a08] ;  /* 0x001a080001b47983 */ /* 0x001ee80000300800 */
[----:B-1----:R-:W3:Y:S04]  /*22c40*/  LDL.LU R181, [R1+0x1a04] ;  /* 0x001a040001b57983 */ /* 0x002ee80000300800 */
[----:B----4-:R-:W3:Y:S04]  /*22c50*/  LDL.LU R182, [R1+0x1a00] ;  /* 0x001a000001b67983 */ /* 0x010ee80000300800 */
[----:B------:R-:W3:Y:S04]  /*22c60*/  LDL.LU R183, [R1+0x19fc] ;  /* 0x0019fc0001b77983 */ /* 0x000ee80000300800 */
        /* <DEDUP_REMOVED lines=34> */
[----:B--2---:R-:W4:Y:S04]  /*22e90*/  LDL.LU R136, [R1+0x19b8] ;  /* 0x0019b80001887983 */ /* 0x004f280000300800 */
        /* <DEDUP_REMOVED lines=25> */
[----:B------:R-:W4:Y:S01]  /*23030*/  LDL.LU R150, [R1+0x1980] ;  /* 0x0019800001967983 */ /* 0x000f220000300800 */
[----:B------:R-:W-:-:S03]  /*23040*/  PRMT R248, RZ, 0x7610, R248 ;  /* 0x00007610fff87816 */ /* 0x000fc600000000f8 */
[----:B------:R-:W4:Y:S04]  /*23050*/  LDL.LU R151, [R1+0x197c] ;  /* 0x00197c0001977983 */ /* 0x000f280000300800 */
[----:B------:R0:W-:Y:S01]  /*23060*/  STS.U16 [R3+0x12780], R88 ;  /* 0x0127805803007388 */ /* 0x0001e20000000400 */
[----:B------:R-:W-:-:S03]  /*23070*/  @!P0 IMAD.MOV.U32 R12, RZ, RZ, R55 ;  /* 0x000000ffff0c8224 */ /* 0x000fc600078e0037 */
[----:B------:R1:W-:Y:S04]  /*23080*/  STS.U16 [R3+0x1a780], R89 ;  /* 0x01a7805903007388 */ /* 0x0003e80000000400 */
[----:B------:R2:W-:Y:S04]  /*23090*/  STS.U16 [R3+0x2b80], R90 ;  /* 0x002b805a03007388 */ /* 0x0005e80000000400 */
[----:B------:R2:W-:Y:S04]  /*230a0*/  STS.U16 [R3+0xab80], R91 ;  /* 0x00ab805b03007388 */ /* 0x0005e80000000400 */
[----:B------:R2:W-:Y:S04]  /*230b0*/  STS.U16 [R3+0x12b80], R92 ;  /* 0x012b805c03007388 */ /* 0x0005e80000000400 */
[----:B------:R2:W-:Y:S04]  /*230c0*/  STS.U16 [R3+0x1ab80], R93 ;  /* 0x01ab805d03007388 */ /* 0x0005e80000000400 */
[----:B0-----:R-:W4:Y:S04]  /*230d0*/  LDL.LU R88, [R1+0x1978] ;  /* 0x0019780001587983 */ /* 0x001f280000300800 */
[----:B-1----:R-:W4:Y:S04]  /*230e0*/  LDL.LU R89, [R1+0x1974] ;  /* 0x0019740001597983 */ /* 0x002f280000300800 */
[----:B--2---:R-:W2:Y:S04]  /*230f0*/  LDL.LU R90, [R1+0x1970] ;  /* 0x00197000015a7983 */ /* 0x004ea80000300800 */
[----:B------:R-:W2:Y:S04]  /*23100*/  LDL.LU R91, [R1+0x196c] ;  /* 0x00196c00015b7983 */ /* 0x000ea80000300800 */
[----:B------:R-:W2:Y:S01]  /*23110*/  LDL.LU R92, [R1+0x1968] ;  /* 0x00196800015c7983 */ /* 0x000ea20000300800 */
[----:B------:R-:W-:-:S03]  /*23120*/  PRMT R23, RZ, 0x7610, R23 ;  /* 0x00007610ff177816 */ /* 0x000fc60000000017 */
        /* <DEDUP_REMOVED lines=9> */
[----:B---3--:R-:W2:Y:S04]  /*231c0*/  LDL.LU R96, [R1+0x1958] ;  /* 0x0019580001607983 */ /* 0x008ea80000300800 */
[----:B------:R-:W2:Y:S04]  /*231d0*/  LDL.LU R97, [R1+0x1954] ;  /* 0x0019540001617983 */ /* 0x000ea80000300800 */
[----:B------:R-:W2:Y:S04]  /*231e0*/  LDL.LU R98, [R1+0x1950] ;  /* 0x0019500001627983 */ /* 0x000ea80000300800 */
[----:B------:R-:W2:Y:S04]  /*231f0*/  LDL.LU R99, [R1+0x194c] ;  /* 0x00194c0001637983 */ /* 0x000ea80000300800 */
[----:B------:R0:W-:Y:S04]  /*23200*/  STS.U16 [R3+0x13380], R100 ;  /* 0x0133806403007388 */ /* 0x0001e80000000400 */
[----:B0-----:R-:W2:Y:S04]  /*23210*/  LDL.LU R100, [R1+0x1948] ;  /* 0x0019480001647983 */ /* 0x001ea80000300800 */
[----:B------:R0:W3:Y:S02]  /*23220*/  @!P0 LDG.E.U16 R248, desc[UR60][R12.64] ;  /* 0x0000003c0cf88981 */ /* 0x0000e4000c1e1500 */
[----:B0-----:R-:W-:-:S02]  /*23230*/  @!P0 IMAD.MOV.U32 R12, RZ, RZ, R10 ;  /* 0x000000ffff0c8224 */ /* 0x001fc400078e000a */
[----:B------:R-:W-:-:S05]  /*23240*/  @!P0 IMAD.MOV.U32 R13, RZ, RZ, R9 ;  /* 0x000000ffff0d8224 */ /* 0x000fca00078e0009 */
[----:B------:R0:W4:Y:S02]  /*23250*/  @!P0 LDG.E.U16 R23, desc[UR60][R12.64] ;  /* 0x0000003c0c178981 */ /* 0x000124000c1e1500 */
[----:B0-----:R-:W-:Y:S02]  /*23260*/  @!P0 IMAD.MOV.U32 R12, RZ, RZ, R7 ;  /* 0x000000ffff0c8224 */ /* 0x001fe400078e0007 */
[----:B------:R-:W2:Y:S04]  /*23270*/  LDL R7, [R1+0xa0] ;  /* 0x0000a00001077983 */ /* 0x000ea80000100800 */
        /* <DEDUP_REMOVED lines=13> */
[----:B------:R1:W-:Y:S01]  /*23350*/  STS.U16 [R3+0x13b80], R108 ;  /* 0x013b806c03007388 */ /* 0x0003e20000000400 */
[----:B------:R-:W-:-:S03]  /*23360*/  @!P0 IMAD.MOV.U32 R13, RZ, RZ, R5 ;  /* 0x000000ffff0d8224 */ /* 0x000fc600078e0005 */
[----:B0-----:R-:W4:Y:S04]  /*23370*/  LDL.LU R107, [R1+0x192c] ;  /* 0x00192c00016b7983 */ /* 0x001f280000300800 */
[----:B-1----:R-:W4:Y:S04]  /*23380*/  LDL.LU R108, [R1+0x1928] ;  /* 0x00192800016c7983 */ /* 0x002f280000300800 */
[----:B------:R-:W3:Y:S04]  /*23390*/  LDL R5, [R1+0x9c] ;  /* 0x00009c0001057983 */ /* 0x000ee80000100800 */
        /* <DEDUP_REMOVED lines=10> */
[----:B------:R-:W-:Y:S04]  /*23440*/  STL [R1+0x179c], R3 ;  /* 0x00179c0301007387 */ /* 0x000fe80000100800 */
[----:B--2---:R0:W-:Y:S04]  /*23450*/  STS.U16 [R7+0x20000], R114 ;  /* 0x0200007207007388 */ /* 0x0041e80000000400 */
[----:B------:R1:W-:Y:S04]  /*23460*/  STS.U16 [R7+0x20400], R115 ;  /* 0x0204007307007388 */ /* 0x0003e80000000400 */
[----:B0-----:R-:W2:Y:S04]  /*23470*/  LDL.LU R114, [R1+0x1910] ;  /* 0x0019100001727983 */ /* 0x001ea80000300800 */
[----:B-1----:R-:W2:Y:S04]  /*23480*/  LDL.LU R115, [R1+0x190c] ;  /* 0x00190c0001737983 */ /* 0x002ea80000300800 */
[----:B------:R-:W4:Y:S04]  /*23490*/  LDL R4, [R1+0x98] ;  /* 0x0000980001047983 */ /* 0x000f280000100800 */
        /* <DEDUP_REMOVED lines=12> */
[----:B---3--:R0:W-:Y:S04]  /*23560*/  STS.U16 [R5+0x20080], R26 ;  /* 0x0200801a05007388 */ /* 0x0081e80000000400 */
[----:B------:R1:W-:Y:S04]  /*23570*/  STS.U16 [R5+0x20480], R27 ;  /* 0x0204801b05007388 */ /* 0x0003e80000000400 */
[----:B0-----:R-:W3:Y:S04]  /*23580*/  LDL.LU R26, [R1+0x18f0] ;  /* 0x0018f000011a7983 */ /* 0x001ee80000300800 */
[----:B-1----:R-:W3:Y:S04]  /*23590*/  LDL.LU R27, [R1+0x18ec] ;  /* 0x0018ec00011b7983 */ /* 0x002ee80000300800 */
[----:B------:R-:W2:Y:S04]  /*235a0*/  LDL R3, [R1+0x94] ;  /* 0x0000940001037983 */ /* 0x000ea80000100800 */
        /* <DEDUP_REMOVED lines=12> */
[----:B----4-:R0:W-:Y:S04]  /*23670*/  STS.U16 [R4+0x20100], R34 ;  /* 0x0201002204007388 */ /* 0x0101e80000000400 */
[----:B------:R1:W-:Y:S04]  /*23680*/  STS.U16 [R4+0x20500], R35 ;  /* 0x0205002304007388 */ /* 0x0003e80000000400 */
[----:B0-----:R-:W3:Y:S04]  /*23690*/  LDL.LU R34, [R1+0x18d0] ;  /* 0x0018d00001227983 */ /* 0x001ee80000300800 */
[----:B-1----:R-:W3:Y:S04]  /*236a0*/  LDL.LU R35, [R1+0x18cc] ;  /* 0x0018cc0001237983 */ /* 0x002ee80000300800 */
[----:B------:R-:W4:Y:S04]  /*236b0*/  LDL R5, [R1+0x90] ;  /* 0x0000900001057983 */ /* 0x000f280000100800 */
        /* <DEDUP_REMOVED lines=12> */
[----:B--2---:R0:W-:Y:S04]  /*23780*/  STS.U16 [R3+0x20180], R42 ;  /* 0x0201802a03007388 */ /* 0x0041e80000000400 */
[----:B------:R1:W-:Y:S04]  /*23790*/  STS.U16 [R3+0x20580], R43 ;  /* 0x0205802b03007388 */ /* 0x0003e80000000400 */
[----:B------:R2:W-:Y:S04]  /*237a0*/  STS.U16 [R3+0x20980], R44 ;  /* 0x0209802c03007388 */ /* 0x0005e80000000400 */
[----:B------:R2:W-:Y:S04]  /*237b0*/  STS.U16 [R3+0x20d80], R45 ;  /* 0x020d802d03007388 */ /* 0x0005e80000000400 */
[----:B------:R2:W-:Y:S04]  /*237c0*/  STS.U16 [R3+0x21180], R46 ;  /* 0x0211802e03007388 */ /* 0x0005e80000000400 */
[----:B0-----:R-:W3:Y:S04]  /*237d0*/  LDL.LU R42, [R1+0x18b0] ;  /* 0x0018b000012a7983 */ /* 0x001ee80000300800 */
[----:B-1----:R-:W3:Y:S04]  /*237e0*/  LDL.LU R43, [R1+0x18ac] ;  /* 0x0018ac00012b7983 */ /* 0x002ee80000300800 */
[----:B------:R-:W3:Y:S04]  /*237f0*/  LDL R4, [R1+0x8c] ;  /* 0x00008c0001047983 */ /* 0x000ee80000100800 */
[----:B--2---:R-:W2:Y:S04]  /*23800*/  LDL.LU R44, [R1+0x18a8] ;  /* 0x0018a800012c7983 */ /* 0x004ea80000300800 */
[----:B------:R-:W2:Y:S04]  /*23810*/  LDL.LU R45, [R1+0x18a4] ;  /* 0x0018a400012d7983 */ /* 0x000ea80000300800 */
[----:B------:R-:W2:Y:S04]  /*23820*/  LDL.LU R46, [R1+0x18a0] ;  /* 0x0018a000012e7983 */ /* 0x000ea80000300800 */
[----:B------:R0:W-:Y:S04]  /*23830*/  STS.U16 [R3+0x21580], R47 ;  /* 0x0215802f03007388 */ /* 0x0001e80000000400 */
[----:B------:R1:W-:Y:S04]  /*23840*/  STS.U16 [R3+0x21980], R48 ;  /* 0x0219803003007388 */ /* 0x0003e80000000400 */
[----:B------:R1:W-:Y:S04]  /*23850*/  STS.U16 [R3+0x21d80], R87 ;  /* 0x021d805703007388 */ /* 0x0003e80000000400 */
[----:B0-----:R-:W2:Y:S04]  /*23860*/  LDL.LU R47, [R1+0x189c] ;  /* 0x00189c00012f7983 */ /* 0x001ea80000300800 */
[----:B-1----:R-:W2:Y:S04]  /*23870*/  LDL.LU R48, [R1+0x1898] ;  /* 0x0018980001307983 */ /* 0x002ea80000300800 */
[----:B------:R-:W2:Y:S04]  /*23880*/  LDL R3, [R1+0x88] ;  /* 0x0000880001037983 */ /* 0x000ea80000100800 */
[----:B----4-:R-:W-:Y:S04]  /*23890*/  STS.U16 [R5+0x20200], R86 ;  /* 0x0202005605007388 */ /* 0x010fe80000000400 */
[----:B------:R-:W-:Y:S04]  /*238a0*/  STS.U16 [R5+0x20600], R85 ;  /* 0x0206005505007388 */ /* 0x000fe80000000400 */
[----:B------:R-:W-:Y:S04]  /*238b0*/  STS.U16 [R5+0x20a00], R84 ;  /* 0x020a005405007388 */ /* 0x000fe80000000400 */
[----:B------:R-:W-:Y:S04]  /*238c0*/  STS.U16 [R5+0x20e00], R83 ;  /* 0x020e005305007388 */ /* 0x000fe80000000400 */
[----:B------:R-:W-:Y:S04]  /*238d0*/  STS.U16 [R5+0x21200], R82 ;  /* 0x0212005205007388 */ /* 0x000fe80000000400 */
[----:B------:R-:W-:Y:S04]  /*238e0*/  STS.U16 [R5+0x21600], R81 ;  /* 0x0216005105007388 */ /* 0x000fe80000000400 */
[----:B------:R-:W-:Y:S04]  /*238f0*/  STS.U16 [R5+0x21a00], R80 ;  /* 0x021a005005007388 */ /* 0x000fe80000000400 */
[----:B------:R0:W-:Y:S02]  /*23900*/  STS.U16 [R5+0x21e00], R79 ;  /* 0x021e004f05007388 */ /* 0x0001e40000000400 */
[----:B0-----:R-:W-:-:S02]  /*23910*/  IMAD.MOV.U32 R5, RZ, RZ, R52 ;  /* 0x000000ffff057224 */ /* 0x001fc400078e0034 */
[----:B------:R-:W4:Y:S01]  /*23920*/  LDL R52, [R1+0x84] ;  /* 0x0000840001347983 */ /* 0x000f220000100800 */
[----:B------:R-:W-:-:S06]  /*23930*/  PRMT R22, RZ, 0x7610, R22 ;  /* 0x00007610ff167816 */ /* 0x000fcc0000000016 */
[----:B------:R0:W4:Y:S04]  /*23940*/  @!P0 LDG.E.U16 R22, desc[UR60][R12.64] ;  /* 0x0000003c0c168981 */ /* 0x000128000c1e1500 */
[----:B---3--:R-:W-:Y:S04]  /*23950*/  STS.U16 [R4+0x20280], R78 ;  /* 0x0202804e04007388 */ /* 0x008fe80000000400 */
[----:B------:R-:W-:Y:S04]  /*23960*/  STS.U16 [R4+0x20680], R77 ;  /* 0x0206804d04007388 */ /* 0x000fe80000000400 */
[----:B------:R-:W-:Y:S04]  /*23970*/  STS.U16 [R4+0x20a80], R76 ;  /* 0x020a804c04007388 */ /* 0x000fe80000000400 */
[----:B------:R-:W-:Y:S04]  /*23980*/  STS.U16 [R4+0x20e80], R75 ;  /* 0x020e804b04007388 */ /* 0x000fe80000000400 */
[----:B------:R-:W-:Y:S04]  /*23990*/  STS.U16 [R4+0x21280], R74 ;  /* 0x0212804a04007388 */ /* 0x000fe80000000400 */
[----:B------:R-:W-:Y:S04]  /*239a0*/  STS.U16 [R4+0x21680], R73 ;  /* 0x0216804904007388 */ /* 0x000fe80000000400 */
[----:B------:R-:W-:Y:S04]  /*239b0*/  STS.U16 [R4+0x21a80], R72 ;  /* 0x021a804804007388 */ /* 0x000fe80000000400 */
[----:B------:R1:W-:Y:S01]  /*239c0*/  STS.U16 [R4+0x21e80], R71 ;  /* 0x021e804704007388 */ /* 0x0003e20000000400 */
[----:B0-----:R-:W-:-:S03]  /*239d0*/  IMAD.MOV.U32 R12, RZ, RZ, R8 ;  /* 0x000000ffff0c7224 */ /* 0x001fc600078e0008 */
[----:B--2---:R-:W-:Y:S04]  /*239e0*/  STS.U16 [R3+0x20300], R70 ;  /* 0x0203004603007388 */ /* 0x004fe80000000400 */
[----:B------:R-:W-:Y:S04]  /*239f0*/  STS.U16 [R3+0x20700], R69 ;  /* 0x0207004503007388 */ /* 0x000fe80000000400 */
[----:B------:R-:W-:Y:S04]  /*23a00*/  STS.U16 [R3+0x20b00], R68 ;  /* 0x020b004403007388 */ /* 0x000fe80000000400 */
[----:B------:R-:W-:Y:S04]  /*23a10*/  STS.U16 [R3+0x20f00], R67 ;  /* 0x020f004303007388 */ /* 0x000fe80000000400 */
[----:B------:R-:W-:Y:S04]  /*23a20*/  STS.U16 [R3+0x21300], R66 ;  /* 0x0213004203007388 */ /* 0x000fe80000000400 */
[----:B------:R-:W-:Y:S04]  /*23a30*/  STS.U16 [R3+0x21700], R60 ;  /* 0x0217003c03007388 */ /* 0x000fe80000000400 */
[----:B------:R-:W-:Y:S04]  /*23a40*/  STS.U16 [R3+0x21b00], R59 ;  /* 0x021b003b03007388 */ /* 0x000fe80000000400 */
[----:B------:R0:W-:Y:S01]  /*23a50*/  STS.U16 [R3+0x21f00], R58 ;  /* 0x021f003a03007388 */ /* 0x0001e20000000400 */
[----:B-1----:R-:W-:-:S02]  /*23a60*/  IMAD.MOV.U32 R4, RZ, RZ, R56 ;  /* 0x000000ffff047224 */ /* 0x002fc400078e0038 */
[----:B------:R-:W-:Y:S02]  /*23a70*/  IMAD.MOV.U32 R9, RZ, RZ, R6 ;  /* 0x000000ffff097224 */ /* 0x000fe400078e0006 */
[----:B------:R-:W-:Y:S02]  /*23a80*/  IMAD.MOV.U32 R7, RZ, RZ, R61 ;  /* 0x000000ffff077224 */ /* 0x000fe400078e003d */
[----:B------:R-:W-:Y:S02]  /*23a90*/  IMAD.MOV.U32 R6, RZ, RZ, R63 ;  /* 0x000000ffff067224 */ /* 0x000fe400078e003f */
[----:B------:R-:W-:Y:S02]  /*23aa0*/  IMAD.MOV.U32 R8, RZ, RZ, R62 ;  /* 0x000000ffff087224 */ /* 0x000fe400078e003e */
[----:B------:R-:W-:Y:S02]  /*23ab0*/  IMAD.MOV.U32 R13, RZ, RZ, R65 ;  /* 0x000000ffff0d7224 */ /* 0x000fe400078e0041 */
[----:B0-----:R-:W-:-:S02]  /*23ac0*/  IMAD.MOV.U32 R3, RZ, RZ, R57 ;  /* 0x000000ffff037224 */ /* 0x001fc400078e0039 */
[----:B------:R-:W2:Y:S04]  /*23ad0*/  LDL.LU.64 R56, [R1] ;  /* 0x0000000001387983 */ /* 0x000ea80000300a00 */
[----:B------:R-:W2:Y:S04]  /*23ae0*/  LDL.LU.64 R58, [R1+0x8] ;  /* 0x00000800013a7983 */ /* 0x000ea80000300a00 */
[----:B------:R-:W2:Y:S01]  /*23af0*/  LDL.LU.64 R60, [R1+0x10] ;  /* 0x00001000013c7983 */ /* 0x000ea20000300a00 */
[----:B------:R-:W-:-:S03]  /*23b00*/  IMAD.MOV.U32 R10, RZ, RZ, R64 ;  /* 0x000000ffff0a7224 */ /* 0x000fc600078e0040 */
[----:B------:R-:W2:Y:S04]  /*23b10*/  LDL.LU.64 R62, [R1+0x18] ;  /* 0x00001800013e7983 */ /* 0x000ea80000300a00 */
        /* <DEDUP_REMOVED lines=12> */
[----:B----4-:R0:W-:Y:S04]  /*23be0*/  STS.U16 [R52+0x21f80], R49 ;  /* 0x021f803134007388 */ /* 0x0101e80000000400 */
[----:B------:R1:W-:Y:S04]  /*23bf0*/  STS.U16 [R52+0x20380], R252 ;  /* 0x020380fc34007388 */ /* 0x0003e80000000400 */
[----:B0-----:R-:W3:Y:S04]  /*23c00*/  LDL.LU R49, [R1+0x1894] ;  /* 0x0018940001317983 */ /* 0x001ee80000300800 */
[----:B-1----:R-:W4:Y:S04]  /*23c10*/  LDL R252, [R1+0x174c] ;  /* 0x00174c0001fc7983 */ /* 0x002f280000100800 */
[----:B------:R0:W-:Y:S04]  /*23c20*/  STS.U16 [R52+0x20780], R251 ;  /* 0x020780fb34007388 */ /* 0x0001e80000000400 */
[----:B------:R1:W-:Y:S04]  /*23c30*/  STS.U16 [R52+0x20b80], R250 ;  /* 0x020b80fa34007388 */ /* 0x0003e80000000400 */
[----:B------:R-:W-:Y:S04]  /*23c40*/  STS.U16 [R52+0x20f80], R249 ;  /* 0x020f80f934007388 */ /* 0x000fe80000000400 */
[----:B------:R-:W-:Y:S04]  /*23c50*/  STS.U16 [R52+0x21380], R248 ;  /* 0x021380f834007388 */ /* 0x000fe80000000400 */
[----:B------:R-:W-:Y:S04]  /*23c60*/  STS.U16 [R52+0x21780], R23 ;  /* 0x0217801734007388 */ /* 0x000fe80000000400 */
[----:B------:R1:W-:Y:S01]  /*23c70*/  STS.U16 [R52+0x21b80], R22 ;  /* 0x021b801634007388 */ /* 0x0003e20000000400 */
[----:B------:R0:W-:Y:S06]  /*23c80*/  MEMBAR.ALL.CTA ;  /* 0x0000000000007992 */ /* 0x0001ec0000008000 */
[----:B0-----:R-:W0:Y:S02]  /*23c90*/  FENCE.VIEW.ASYNC.S ;  /* 0x00000000000073c6 */ /* 0x001e240000000000 */
[----:B0-----:R-:W-:Y:S06]  /*23ca0*/  BAR.SYNC.DEFER_BLOCKING 0x0 ;  /* 0x0000000000007b1d */ /* 0x001fec0000010000 */
[----:B------:R-:W-:Y:S01]  /*23cb0*/  UMOV UR33, 0x40000040 ;  /* 0x4000004000217882 */ /* 0x000fe20000000000 */
[----:B--2---:R-:W-:Y:S01]  /*23cc0*/  WARPGROUP.ARRIVE ;  /* 0x00000000000079c5 */ /* 0x004fe20000000000 */
[----:B----4-:R-:W-:-:S13]  /*23cd0*/  R2UR UR32, R252 ;  /* 0x00000000fc2072ca */ /* 0x010fda00000e0000 */
[----:B------:R-:W-:Y:S03]  /*23ce0*/  HGMMA.64x64x16.F32 R56, gdesc[UR32].tnspA, R56, gsb0 ;  /* 0x20e00000203879f0 */ /* 0x000fe60008000838 */
[----:B------:R-:W-:Y:S02]  /*23cf0*/  WARPGROUP.DEPBAR.LE gsb0, 0x0 ;  /* 0x00008000000079c5 */ /* 0x000fe40000010000 */
[----:B------:R-:W-:-:S06]  /*23d00*/  WARPGROUP.ARRIVE ;  /* 0x00000000000079c5 */ /* 0x000fcc0000000000 */
        /* <DEDUP_REMOVED lines=18> */
[----:B------:R-:W-:Y:S01]  /*23e30*/  HGMMA.64x64x16.F32 R56, gdesc[UR28].tnspA, R56, gsb0 ;  /* 0x20e000001c3879f0 */ /* 0x000fe20008000838 */
[----:B------:R-:W-:Y:S01]  /*23e40*/  UIADD3.64 UR52, UR4, 0x380, URZ ;  /* 0x0000038004347897 */ /* 0x000fe2000fffe03f */
[----:B------:R-:W-:Y:S01]  /*23e50*/  UMOV UR54, UR34 ;  /* 0x0000002200367c82 */ /* 0x000fe20008000000 */
[----:B------:R-:W-:Y:S01]  /*23e60*/  UMOV UR55, UR35 ;  /* 0x0000002300377c82 */ /* 0x000fe20008000000 */
        /* <DEDUP_REMOVED lines=213> */
[----:B------:R-:W-:Y:S01]  /*24bc0*/  IMAD.MOV.U32 R251, RZ, RZ, R50 ;  /* 0x000000fffffb7224 */ /* 0x000fe200078e0032 */
[----:B------:R-:W-:Y:S01]  /*24bd0*/  UIADD3.64 UR52, UR4, 0x1580, URZ ;  /* 0x0000158004347897 */ /* 0x000fe2000fffe03f */
[----:B------:R-:W3:Y:S01]  /*24be0*/  LDL.LU R50, [R1+0x1890] ;  /* 0x0018900001327983 */ /* 0x000ee20000300800 */
[----:B-1----:R-:W-:-:S03]  /*24bf0*/  IMAD.MOV.U32 R250, RZ, RZ, R51 ;  /* 0x000000fffffa7224 */ /* 0x002fc600078e0033 */
[----:B------:R-:W3:Y:S04]  /*24c00*/  LDL.LU R51, [R1+0x188c] ;  /* 0x00188c0001337983 */ /* 0x000ee80000300800 */
[----:B------:R-:W3:Y:S04]  /*24c10*/  LDL.LU R52, [R1+0x1888] ;  /* 0x0018880001347983 */ /* 0x000ee80000300800 */
[----:B------:R-:W-:Y:S04]  /*24c20*/  STL.64 [R1], R56 ;  /* 0x0000003801007387 */ /* 0x000fe80000100a00 */
[----:B------:R-:W-:Y:S04]  /*24c30*/  STL.64 [R1+0x8], R58 ;  /* 0x0000083a01007387 */ /* 0x000fe80000100a00 */
[----:B------:R-:W-:Y:S04]  /*24c40*/  STL.64 [R1+0x10], R60 ;  /* 0x0000103c01007387 */ /* 0x000fe80000100a00 */
[----:B------:R-:W-:Y:S01]  /*24c50*/  STL.64 [R1+0x18], R62 ;  /* 0x0000183e01007387 */ /* 0x000fe20000100a00 */
[----:B------:R-:W-:Y:S01]  /*24c60*/  UMOV UR54, UR18 ;  /* 0x0000001200367c82 */ /* 0x000fe20008000000 */
[----:B------:R-:W-:-:S02]  /*24c70*/  UMOV UR55, UR19 ;  /* 0x0000001300377c82 */ /* 0x000fc40008000000 */
[----:B------:R-:W-:Y:S04]  /*24c80*/  STL.64 [R1+0x20], R64 ;  /* 0x0000204001007387 */ /* 0x000fe80000100a00 */
        /* <DEDUP_REMOVED lines=10> */
[----:B------:R0:W-:Y:S04]  /*24d30*/  STL.64 [R1+0x78], R86 ;  /* 0x0000785601007387 */ /* 0x0001e80000100a00 */
[----:B0-----:R-:W2:Y:S04]  /*24d40*/  LDL.LU.64 R86, [R1+0x1880] ;  /* 0x0018800001567983 */ /* 0x001ea80000300a00 */
        /* <DEDUP_REMOVED lines=10> */
[----:B------:R-:W2:Y:S01]  /*24df0*/  LDL.LU.64 R64, [R1+0x1828] ;  /* 0x0018280001407983 */ /* 0x000ea20000300a00 */
[----:B------:R-:W-:-:S02]  /*24e00*/  WARPGROUP.DEPBAR.LE gsb0, 0x0 ;  /* 0x00008000000079c5 */ /* 0x000fc40000010000 */
[----:B------:R-:W-:Y:S01]  /*24e10*/  WARPGROUP.ARRIVE ;  /* 0x00000000000079c5 */ /* 0x000fe20000000000 */
[----:B------:R-:W-:Y:S02]  /*24e20*/  IMAD.MOV.U32 R22, RZ, RZ, R251 ;  /* 0x000000ffff167224 */ /* 0x000fe400078e00fb */
[----:B------:R-:W-:Y:S01]  /*24e30*/  IMAD.MOV.U32 R252, RZ, RZ, R60 ;  /* 0x000000fffffc7224 */ /* 0x000fe200078e003c */
[----:B------:R-:W2:Y:S02]  /*24e40*/  LDL.LU.64 R62, [R1+0x1820] ;  /* 0x00182000013e7983 */ /* 0x000ea40000300a00 */
[----:B------:R-:W-:Y:S01]  /*24e50*/  HGMMA.64x64x16.F32 R88, gdesc[UR52].tnspA, R88, gsb0 ;  /* 0x20e00000345879f0 */ /* 0x000fe20008000858 */
[----:B------:R-:W-:Y:S02]  /*24e60*/  IMAD.MOV.U32 R23, RZ, RZ, R250 ;  /* 0x000000ffff177224 */ /* 0x000fe400078e00fa */
[----:B------:R-:W-:Y:S02]  /*24e70*/  IMAD.MOV.U32 R251, RZ, RZ, R59 ;  /* 0x000000fffffb7224 */ /* 0x000fe400078e003b */
[----:B------:R-:W-:Y:S01]  /*24e80*/  IMAD.MOV.U32 R249, RZ, RZ, R58 ;  /* 0x000000fffff97224 */ /* 0x000fe200078e003a */
[----:B------:R-:W2:Y:S01]  /*24e90*/  LDL.LU.64 R60, [R1+0x1818] ;  /* 0x00181800013c7983 */ /* 0x000ea20000300a00 */
[----:B------:R-:W-:-:S02]  /*24ea0*/  IMAD.MOV.U32 R250, RZ, RZ, R57 ;  /* 0x000000fffffa7224 */ /* 0x000fc400078e0039 */
[----:B------:R-:W-:Y:S01]  /*24eb0*/  IMAD.MOV.U32 R248, RZ, RZ, R56 ;  /* 0x000000fffff87224 */ /* 0x000fe200078e0038 */
[----:B------:R-:W2:Y:S04]  /*24ec0*/  LDL.LU.64 R58, [R1+0x1810] ;  /* 0x00181000013a7983 */ /* 0x000ea80000300a00 */
[----:B------:R-:W2:Y:S01]  /*24ed0*/  LDL.LU.64 R56, [R1+0x1808] ;  /* 0x0018080001387983 */ /* 0x000ea20000300a00 */
        /* <DEDUP_REMOVED lines=22> */
[----:B--2---:R-:W-:-:S06]  /*25040*/  WARPGROUP.ARRIVE ;  /* 0x00000000000079c5 */ /* 0x004fcc0000000000 */
        /* <DEDUP_REMOVED lines=22> */
[----:B------:R0:W-:Y:S04]  /*251b0*/  STL [R1+0x17b0], R248 ;  /* 0x0017b0f801007387 */ /* 0x0001e80000100800 */
[----:B------:R1:W-:Y:S04]  /*251c0*/  STL [R1+0x17ac], R249 ;  /* 0x0017acf901007387 */ /* 0x0003e80000100800 */
[----:B------:R2:W-:Y:S01]  /*251d0*/  STL [R1+0x17a8], R250 ;  /* 0x0017a8fa01007387 */ /* 0x0005e20000100800 */
[----:B0-----:R-:W-:-:S02]  /*251e0*/  IMAD.MOV.U32 R248, RZ, RZ, R55 ;  /* 0x000000fffff87224 */ /* 0x001fc400078e0037 */
[----:B-1----:R-:W-:Y:S02]  /*251f0*/  IMAD.MOV.U32 R249, RZ, RZ, R54 ;  /* 0x000000fffff97224 */ /* 0x002fe400078e0036 */
[----:B--2---:R-:W-:Y:S02]  /*25200*/  IMAD.MOV.U32 R250, RZ, RZ, R53 ;  /* 0x000000fffffa7224 */ /* 0x004fe400078e0035 */
[----:B------:R-:W3:Y:S04]  /*25210*/  LDL.LU R53, [R1+0x1800] ;  /* 0x0018000001357983 */ /* 0x000ee80000300800 */
[----:B------:R-:W3:Y:S04]  /*25220*/  LDL.LU R54, [R1+0x17fc] ;  /* 0x0017fc0001367983 */ /* 0x000ee80000300800 */
[----:B------:R-:W3:Y:S01]  /*25230*/  LDL.LU R55, [R1+0x17f8] ;  /* 0x0017f80001377983 */ /* 0x000ee20000300800 */
[----:B------:R-:W-:-:S02]  /*25240*/  WARPGROUP.DEPBAR.LE gsb0, 0x0 ;  /* 0x00008000000079c5 */ /* 0x000fc40000010000 */
        /* <DEDUP_REMOVED lines=24> */
[----:B---3--:R-:W-:-:S06]  /*253d0*/  WARPGROUP.ARRIVE ;  /* 0x00000000000079c5 */ /* 0x008fcc0000000000 */
[----:B------:R-:W-:Y:S01]  /*253e0*/  HGMMA.64x64x16.F32 R24, gdesc[UR52].tnspA, R24, gsb0 ;  /* 0x20e00000341879f0 */ /* 0x000fe20008000818 */
[----:B------:R0:W-:Y:S01]  /*253f0*/  STL [R1+0x17a4], R251 ;  /* 0x0017a4fb01007387 */ /* 0x0001e20000100800 */
[----:B------:R-:W-:-:S03]  /*25400*/  UIADD3.64 UR56, UR4, 0x1c00, URZ ;  /* 0x00001c0004387897 */ /* 0x000fc6000fffe03f */
[----:B0-----:R-:W2:Y:S04]  /*25410*/  LDL.LU R251, [R1+0x173c] ;  /* 0x00173c0001fb7983 */ /* 0x001ea80000300800 */
[----:B------:R0:W-:Y:S04]  /*25420*/  STL [R1+0x17a0], R252 ;  /* 0x0017a0fc01007387 */ /* 0x0001e80000100800 */
[----:B0-----:R-:W3:Y:S04]  /*25430*/  LDL.LU R252, [R1+0x1740] ;  /* 0x0017400001fc7983 */ /* 0x001ee80000300800 */
[----:B------:R0:W-:Y:S04]  /*25440*/  STL [R1+0x17e4], R235 ;  /* 0x0017e4eb01007387 */ /* 0x0001e80000100800 */
[----:B0-----:R-:W4:Y:S04]  /*25450*/  LDL.LU R235, [R1+0x1744] ;  /* 0x0017440001eb7983 */ /* 0x001f280000300800 */
[----:B------:R0:W-:Y:S01]  /*25460*/  STL [R1+0x17e0], R236 ;  /* 0x0017e0ec01007387 */ /* 0x0001e20000100800 */
[----:B------:R-:W-:Y:S01]  /*25470*/  UMOV UR58, UR6 ;  /* 0x00000006003a7c82 */ /* 0x000fe20008000000 */
[----:B------:R-:W-:-:S02]  /*25480*/  UMOV UR59, UR7 ;  /* 0x00000007003b7c82 */ /* 0x000fc40008000000 */
[----:B0-----:R-:W4:Y:S04]  /*25490*/  LDL.LU R236, [R1+0x1748] ;  /* 0x0017480001ec7983 */ /* 0x001f280000300800 */
[----:B------:R0:W-:Y:S04]  /*254a0*/  STL [R1+0x17dc], R237 ;  /* 0x0017dced01007387 */ /* 0x0001e80000100800 */
[----:B------:R-:W-:Y:S04]  /*254b0*/  STL [R1+0x17d8], R238 ;  /* 0x0017d8ee01007387 */ /* 0x000fe80000100800 */
[----:B------:R1:W-:Y:S04]  /*254c0*/  STL [R1+0x17d4], R239 ;  /* 0x0017d4ef01007387 */ /* 0x0003e80000100800 */
[----:B------:R-:W-:Y:S04]  /*254d0*/  STL [R1+0x17d0], R240 ;  /* 0x0017d0f001007387 */ /* 0x000fe80000100800 */
[----:B------:R-:W-:Y:S04]  /*254e0*/  STL [R1+0x17cc], R241 ;  /* 0x0017ccf101007387 */ /* 0x000fe80000100800 */
[----:B------:R1:W-:Y:S04]  /*254f0*/  STL [R1+0x17c8], R242 ;  /* 0x0017c8f201007387 */ /* 0x0003e80000100800 */
[----:B------:R-:W-:Y:S04]  /*25500*/  STL [R1+0x17c4], R243 ;  /* 0x0017c4f301007387 */ /* 0x000fe80000100800 */
[----:B------:R-:W-:Y:S04]  /*25510*/  STL [R1+0x17c0], R244 ;  /* 0x0017c0f401007387 */ /* 0x000fe80000100800 */
[----:B------:R-:W-:Y:S04]  /*25520*/  STL [R1+0x17bc], R245 ;  /* 0x0017bcf501007387 */ /* 0x000fe80000100800 */
[----:B------:R-:W-:Y:S04]  /*25530*/  STL [R1+0x17b8], R246 ;  /* 0x0017b8f601007387 */ /* 0x000fe80000100800 */
[----:B------:R-:W-:Y:S01]  /*25540*/  STL [R1+0x17b4], R247 ;  /* 0x0017b4f701007387 */ /* 0x000fe20000100800 */
[----:B------:R-:W-:-:S02]  /*25550*/  WARPGROUP.DEPBAR.LE gsb0, 0x0 ;  /* 0x00008000000079c5 */ /* 0x000fc40000010000 */
[----:B------:R-:W-:-:S06]  /*25560*/  WARPGROUP.ARRIVE ;  /* 0x00000000000079c5 */ /* 0x000fcc0000000000 */
[----:B------:R-:W-:Y:S01]  /*25570*/  HGMMA.64x64x16.F32 R24, gdesc[UR56].tnspA, R24, gsb0 ;  /* 0x20e00000381879f0 */ /* 0x000fe20008000818 */
[----:B------:R-:W-:Y:S02]  /*25580*/  R2UR UR57, R0 ;  /* 0x00000000003972ca */ /* 0x000fe400000e0000 */
[----:B------:R-:W4:Y:S04]  /*25590*/  LDL.LU R0, [R1+0x17f4] ;  /* 0x0017f40001007983 */ /* 0x000f280000300800 */
[----:B0-----:R-:W4:Y:S04]  /*255a0*/  LDL.LU R237, [R1+0x284] ;  /* 0x0002840001ed7983 */ /* 0x001f280000300800 */
[----:B-1----:R-:W4:Y:S01]  /*255b0*/  LDL R239, [R1+0x1750] ;  /* 0x0017500001ef7983 */ /* 0x002f220000100800 */
[----:B------:R-:W-:-:S03]  /*255c0*/  R2UR UR56, R11 ;  /* 0x000000000b3872ca */ /* 0x000fc600000e0000 */
[----:B------:R-:W4:Y:S01]  /*255d0*/  LDL.LU R242, [R1+0x160c] ;  /* 0x00160c0001f27983 */ /* 0x000f220000300800 */
[----:B------:R-:W0:Y:S03]  /*255e0*/  LDC R11, c[0x0][0x238] ;  /* 0x00008e00ff0b7b82 */ /* 0x000e260000000800 */
[----:B------:R-:W4:Y:S04]  /*255f0*/  LDL.LU R241, [R1+0x1604] ;  /* 0x0016040001f17983 */ /* 0x000f280000300800 */
[----:B------:R-:W4:Y:S01]  /*25600*/  LDL.LU R238, [R1+0x15fc] ;  /* 0x0015fc0001ee7983 */ /* 0x000f220000300800 */
[----:B0-----:R-:W-:-:S04]  /*25610*/  IMAD.SHL.U32 R11, R11, 0x80, RZ ;  /* 0x000000800b0b7824 */ /* 0x001fc800078e00ff */
[----:B------:R-:W-:Y:S01]  /*25620*/  IMAD.SHL.U32 R11, R11, 0x2, RZ ;  /* 0x000000020b0b7824 */ /* 0x000fe200078e00ff */
[----:B--2---:R-:W-:Y:S01]  /*25630*/  R2UR UR52, R251 ;  /* 0x00000000fb3472ca */ /* 0x004fe200000e0000 */
[----:B------:R-:W-:Y:S01]  /*25640*/  IMAD.MOV.U32 R251, RZ, RZ, R22 ;  /* 0x000000fffffb7224 */ /* 0x000fe200078e0016 */
[----:B---3--:R-:W-:Y:S01]  /*25650*/  R2UR UR53, R252 ;  /* 0x00000000fc3572ca */ /* 0x008fe200000e0000 */
[----:B------:R-:W-:Y:S01]  /*25660*/  IMAD.MOV.U32 R252, RZ, RZ, R23 ;  /* 0x000000fffffc7224 */ /* 0x000fe200078e0017 */
[-C--:B------:R-:W-:Y:S02]  /*25670*/  IADD3 R23, P2, R14, R11.reuse, RZ ;  /* 0x0000000b0e177210 */ /* 0x080fe40007f5e0ff */
[----:B----4-:R-:W-:Y:S01]  /*25680*/  R2UR UR48, R235 ;  /* 0x00000000eb3072ca */ /* 0x010fe200000e0000 */
[----:B------:R-:W-:Y:S01]  /*25690*/  IMAD.MOV.U32 R235, RZ, RZ, R12 ;  /* 0x000000ffffeb7224 */ /* 0x000fe200078e000c */
[----:B------:R-:W-:-:S05]  /*256a0*/  IADD3 R12, P0, R20, R11, RZ ;  /* 0x0000000b140c7210 */ /* 0x000fca0007f1e0ff */
[--C-:B------:R-:W-:Y:S02]  /*256b0*/  IMAD.X R20, R21, 0x1, R0.reuse, P0 ;  /* 0x0000000115147824 */ /* 0x100fe400000e0600 */
[----:B------:R-:W-:Y:S01]  /*256c0*/  VIADD R237, R237, 0x1 ;  /* 0x00000001eded7836 */ /* 0x000fe20000000000 */
[----:B------:R-:W-:Y:S01]  /*256d0*/  IADD3 R22, P0, R16, R11, RZ ;  /* 0x0000000b10167210 */ /* 0x000fe20007f1e0ff */
[----:B------:R-:W-:-:S03]  /*256e0*/  IMAD.X R14, R15, 0x1, R0, P2 ;  /* 0x000000010f0e7824 */ /* 0x000fc600010e0600 */
[----:B------:R0:W-:Y:S04]  /*256f0*/  STL [R1+0x284], R237 ;  /* 0x000284ed01007387 */ /* 0x0001e80000100800 */
[----:B------:R-:W2:Y:S01]  /*25700*/  LDL.LU R15, [R1+0x15f4] ;  /* 0x0015f400010f7983 */ /* 0x000ea20000300800 */
[----:B------:R-:W-:-:S03]  /*25710*/  IMAD.X R16, R17, 0x1, R0, P0 ;  /* 0x0000000111107824 */ /* 0x000fc600000e0600 */
[----:B------:R-:W3:Y:S01]  /*25720*/  LDL.LU R240, [R1+0x15ec] ;  /* 0x0015ec0001f07983 */ /* 0x000ee20000300800 */
[----:B------:R-:W-:-:S03]  /*25730*/  ISETP.NE.U32.AND P0, PT, R237, R239, PT ;  /* 0x000000efed00720c */ /* 0x000fc60003f05070 */
[----:B------:R-:W4:Y:S04]  /*25740*/  LDL.LU R239, [R1+0x15e4] ;  /* 0x0015e40001ef7983 */ /* 0x000f280000300800 */
[----:B0-----:R-:W4:Y:S01]  /*25750*/  LDL.LU R237, [R1+0x1608] ;  /* 0x0016080001ed7983 */ /* 0x001f220000300800 */
[----:B------:R-:W-:Y:S01]  /*25760*/  R2UR UR49, R236 ;  /* 0x00000000ec3172ca */ /* 0x000fe200000e0000 */
[----:B------:R-:W-:Y:S01]  /*25770*/  IMAD.MOV.U32 R236, RZ, RZ, R13 ;  /* 0x000000ffffec7224 */ /* 0x000fe200078e000d */
[-C--:B------:R-:W-:Y:S02]  /*25780*/  IADD3 R13, P1, R18, R11.reuse, RZ ;  /* 0x0000000b120d7210 */ /* 0x080fe40007f3e0ff */
[-C--:B------:R-:W-:Y:S02]  /*25790*/  IADD3 R242, P6, R242, R11.reuse, RZ ;  /* 0x0000000bf2f27210 */ /* 0x080fe40007fde0ff */
[-C--:B------:R-:W-:Y:S01]  /*257a0*/  IADD3 R238, P2, R238, R11.reuse, RZ ;  /* 0x0000000beeee7210 */ /* 0x080fe20007f5e0ff */
[----:B------:R-:W-:Y:S01]  /*257b0*/  IMAD.X R18, R19, 0x1, R0, P1 ;  /* 0x0000000113127824 */ /* 0x000fe200008e0600 */
[-C--:B------:R-:W-:Y:S01]  /*257c0*/  IADD3 R241, P1, R241, R11.reuse, RZ ;  /* 0x0000000bf1f17210 */ /* 0x080fe20007f3e0ff */
[----:B------:R0:W-:Y:S04]  /*257d0*/  STL [R1+0x160c], R242 ;  /* 0x00160cf201007387 */ /* 0x0001e80000100800 */
[----:B------:R1:W-:Y:S04]  /*257e0*/  STL [R1+0x1604], R241 ;  /* 0x001604f101007387 */ /* 0x0003e80000100800 */
[----:B------:R-:W4:Y:S04]  /*257f0*/  LDL.LU R17, [R1+0x15dc] ;  /* 0x0015dc0001117983 */ /* 0x000f280000300800 */
[----:B------:R1:W-:Y:S04]  /*25800*/  STL [R1+0x15fc], R238 ;  /* 0x0015fcee01007387 */ /* 0x0003e80000100800 */
[----:B------:R-:W4:Y:S04]  /*25810*/  LDL.LU R247, [R1+0x1600] ;  /* 0x0016000001f77983 */ /* 0x000f280000300800 */
[----:B------:R-:W4:Y:S04]  /*25820*/  LDL.LU R246, [R1+0x15d4] ;  /* 0x0015d40001f67983 */ /* 0x000f280000300800 */
[----:B------:R-:W4:Y:S04]  /*25830*/  LDL.LU R245, [R1+0x15f8] ;  /* 0x0015f80001f57983 */ /* 0x000f280000300800 */
[----:B------:R-:W4:Y:S04]  /*25840*/  LDL.LU R244, [R1+0x15cc] ;  /* 0x0015cc0001f47983 */ /* 0x000f280000300800 */
[----:B------:R-:W4:Y:S04]  /*25850*/  LDL.LU R243, [R1+0x15f0] ;  /* 0x0015f00001f37983 */ /* 0x000f280000300800 */
[----:B0-----:R-:W4:Y:S04]  /*25860*/  LDL.LU R242, [R1+0x15c4] ;  /* 0x0015c40001f27983 */ /* 0x001f280000300800 */
[----:B-1----:R-:W4:Y:S04]  /*25870*/  LDL.LU R241, [R1+0x15e8] ;  /* 0x0015e80001f17983 */ /* 0x002f280000300800 */
[----:B------:R-:W4:Y:S01]  /*25880*/  LDL.LU R238, [R1+0x15bc] ;  /* 0x0015bc0001ee7983 */ /* 0x000f220000300800 */
[----:B--2---:R-:W-:-:S02]  /*25890*/  IADD3 R15, P3, R15, R11, RZ ;  /* 0x0000000b0f0f7210 */ /* 0x004fc40007f7e0ff */
[-C--:B---3--:R-:W-:Y:S02]  /*258a0*/  IADD3 R240, P4, R240, R11.reuse, RZ ;  /* 0x0000000bf0f07210 */ /* 0x088fe40007f9e0ff */
[----:B----4-:R-:W-:Y:S01]  /*258b0*/  IADD3 R239, P5, R239, R11, RZ ;  /* 0x0000000befef7210 */ /* 0x010fe20007fbe0ff */
[----:B------:R-:W-:Y:S04]  /*258c0*/  STL [R1+0x15f4], R15 ;  /* 0x0015f40f01007387 */ /* 0x000fe80000100800 */
[----:B------:R0:W-:Y:S01]  /*258d0*/  STL [R1+0x15ec], R240 ;  /* 0x0015ecf001007387 */ /* 0x0001e20000100800 */
[----:B------:R-:W-:-:S03]  /*258e0*/  IMAD.X R237, R237, 0x1, R0, P6 ;  /* 0x00000001eded7824 */ /* 0x000fc600030e0600 */
[----:B0-----:R-:W2:Y:S04]  /*258f0*/  LDL.LU R240, [R1+0x15e0] ;  /* 0x0015e00001f07983 */ /* 0x001ea80000300800 */
[----:B------:R0:W-:Y:S04]  /*25900*/  STL [R1+0x15e4], R239 ;  /* 0x0015e4ef01007387 */ /* 0x0001e80000100800 */
[----:B0-----:R-:W3:Y:S04]  /*25910*/  LDL.LU R239, [R1+0x15b4] ;  /* 0x0015b40001ef7983 */ /* 0x001ee80000300800 */
[----:B------:R0:W-:Y:S04]  /*25920*/  STL [R1+0x1608], R237 ;  /* 0x001608ed01007387 */ /* 0x0001e80000100800 */
[----:B0-----:R-:W4:Y:S01]  /*25930*/  LDL.LU R237, [R1+0x15d8] ;  /* 0x0015d80001ed7983 */ /* 0x001f220000300800 */
[-C--:B------:R-:W-:Y:S01]  /*25940*/  IADD3 R17, P6, R17, R11.reuse, RZ ;  /* 0x0000000b11117210 */ /* 0x080fe20007fde0ff */
[--C-:B------:R-:W-:Y:S01]  /*25950*/  IMAD.X R247, R247, 0x1, R0.reuse, P1 ;  /* 0x00000001f7f77824 */ /* 0x100fe200008e0600 */
[-C--:B------:R-:W-:Y:S01]  /*25960*/  IADD3 R246, P1, R246, R11.reuse, RZ ;  /* 0x0000000bf6f67210 */ /* 0x080fe20007f3e0ff */
[--C-:B------:R-:W-:Y:S01]  /*25970*/  IMAD.X R245, R245, 0x1, R0.reuse, P2 ;  /* 0x00000001f5f57824 */ /* 0x100fe200010e0600 */
[----:B------:R-:W-:Y:S01]  /*25980*/  IADD3 R244, P2, R244, R11, RZ ;  /* 0x0000000bf4f47210 */ /* 0x000fe20007f5e0ff */
[----:B------:R-:W-:Y:S01]  /*25990*/  STL [R1+0x15dc], R17 ;  /* 0x0015dc1101007387 */ /* 0x000fe20000100800 */
[----:B------:R-:W-:-:S03]  /*259a0*/  IMAD.X R243, R243, 0x1, R0, P3 ;  /* 0x00000001f3f37824 */ /* 0x000fc600018e0600 */
[----:B------:R-:W-:Y:S01]  /*259b0*/  STL [R1+0x1600], R247 ;  /* 0x001600f701007387 */ /* 0x000fe20000100800 */
[----:B------:R-:W-:-:S03]  /*259c0*/  IADD3 R242, P3, R242, R11, RZ ;  /* 0x0000000bf2f27210 */ /* 0x000fc60007f7e0ff */
[----:B------:R-:W-:Y:S04]  /*259d0*/  STL [R1+0x15d4], R246 ;  /* 0x0015d4f601007387 */ /* 0x000fe80000100800 */
[----:B------:R-:W-:Y:S01]  /*259e0*/  STL [R1+0x15f8], R245 ;  /* 0x0015f8f501007387 */ /* 0x000fe20000100800 */
[----:B------:R-:W-:-:S03]  /*259f0*/  IMAD.X R241, R241, 0x1, R0, P4 ;  /* 0x00000001f1f17824 */ /* 0x000fc600020e0600 */
[----:B------:R-:W-:Y:S01]  /*25a00*/  STL [R1+0x15cc], R244 ;  /* 0x0015ccf401007387 */ /* 0x000fe20000100800 */
[----:B------:R-:W-:-:S03]  /*25a10*/  IADD3 R238, P4, R238, R11, RZ ;  /* 0x0000000beeee7210 */ /* 0x000fc60007f9e0ff */
[----:B------:R-:W-:Y:S04]  /*25a20*/  STL [R1+0x15f0], R243 ;  /* 0x0015f0f301007387 */ /* 0x000fe80000100800 */
[----:B------:R0:W-:Y:S04]  /*25a30*/  STL [R1+0x15c4], R242 ;  /* 0x0015c4f201007387 */ /* 0x0001e80000100800 */
[----:B------:R-:W4:Y:S04]  /*25a40*/  LDL.LU R15, [R1+0x15ac] ;  /* 0x0015ac00010f7983 */ /* 0x000f280000300800 */
[----:B------:R1:W-:Y:S04]  /*25a50*/  STL [R1+0x15e8], R241 ;  /* 0x0015e8f101007387 */ /* 0x0003e80000100800 */
[----:B0-----:R-:W4:Y:S04]  /*25a60*/  LDL.LU R242, [R1+0x15d0] ;  /* 0x0015d00001f27983 */ /* 0x001f280000300800 */
[----:B------:R0:W-:Y:S04]  /*25a70*/  STL [R1+0x15bc], R238 ;  /* 0x0015bcee01007387 */ /* 0x0001e80000100800 */
[----:B-1----:R-:W4:Y:S04]  /*25a80*/  LDL.LU R241, [R1+0x15a4] ;  /* 0x0015a40001f17983 */ /* 0x002f280000300800 */
[----:B0-----:R-:W4:Y:S01]  /*25a90*/  LDL.LU R238, [R1+0x15c8] ;  /* 0x0015c80001ee7983 */ /* 0x001f220000300800 */
[----:B--2---:R-:W-:-:S05]  /*25aa0*/  IMAD.X R240, R240, 0x1, R0, P5 ;  /* 0x00000001f0f07824 */ /* 0x004fca00028e0600 */
[----:B------:R0:W-:Y:S01]  /*25ab0*/  STL [R1+0x15e0], R240 ;  /* 0x0015e0f001007387 */ /* 0x0001e20000100800 */
[----:B---3--:R-:W-:-:S05]  /*25ac0*/  IADD3 R239, P5, R239, R11, RZ ;  /* 0x0000000befef7210 */ /* 0x008fca0007fbe0ff */
[----:B------:R1:W-:Y:S04]  /*25ad0*/  STL [R1+0x15b4], R239 ;  /* 0x0015b4ef01007387 */ /* 0x0003e80000100800 */
[----:B------:R-:W2:Y:S01]  /*25ae0*/  LDL.LU R17, [R1+0x159c] ;  /* 0x00159c0001117983 */ /* 0x000ea20000300800 */
[----:B----4-:R-:W-:-:S05]  /*25af0*/  IMAD.X R237, R237, 0x1, R0, P6 ;  /* 0x00000001eded7824 */ /* 0x010fca00030e0600 */
        /* <DEDUP_REMOVED lines=8> */
[----:B---3--:R-:W3:Y:S01]  /*25b80*/  LDL.LU R237, [R1+0x157c] ;  /* 0x00157c0001ed7983 */ /* 0x008ee20000300800 */
[----:B------:R-:W-:-:S05]  /*25b90*/  IADD3 R15, P6, R15, R11, RZ ;  /* 0x0000000b0f0f7210 */ /* 0x000fca0007fde0ff */
[----:B------:R-:W-:Y:S01]  /*25ba0*/  STL [R1+0x15ac], R15 ;  /* 0x0015ac0f01007387 */ /* 0x000fe20000100800 */
[----:B------:R-:W-:Y:S01]  /*25bb0*/  IMAD.X R242, R242, 0x1, R0, P1 ;  /* 0x00000001f2f27824 */ /* 0x000fe200008e0600 */
[----:B------:R-:W-:-:S04]  /*25bc0*/  IADD3 R241, P1, R241, R11, RZ ;  /* 0x0000000bf1f17210 */ /* 0x000fc80007f3e0ff */
[----:B------:R0:W-:Y:S01]  /*25bd0*/  STL [R1+0x15d0], R242 ;  /* 0x0015d0f201007387 */ /* 0x0001e20000100800 */
[----:B------:R-:W-:-:S03]  /*25be0*/  IMAD.X R238, R238, 0x1, R0, P2 ;  /* 0x00000001eeee7824 */ /* 0x000fc600010e0600 */
[----:B0-----:R-:W3:Y:S04]  /*25bf0*/  LDL.LU R242, [R1+0x15a0] ;  /* 0x0015a00001f27983 */ /* 0x001ee80000300800 */
[----:B------:R0:W-:Y:S04]  /*25c00*/  STL [R1+0x15a4], R241 ;  /* 0x0015a4f101007387 */ /* 0x0001e80000100800 */
[----:B0-----:R-:W3:Y:S04]  /*25c10*/  LDL.LU R241, [R1+0x1574] ;  /* 0x0015740001f17983 */ /* 0x001ee80000300800 */
[----:B------:R0:W-:Y:S04]  /*25c20*/  STL [R1+0x15c8], R238 ;  /* 0x0015c8ee01007387 */ /* 0x0001e80000100800 */
[----:B0-----:R-:W3:Y:S01]  /*25c30*/  LDL.LU R238, [R1+0x1598] ;  /* 0x0015980001ee7983 */ /* 0x001ee20000300800 */
[----:B--2---:R-:W-:-:S05]  /*25c40*/  IADD3 R17, P2, R17, R11, RZ ;  /* 0x0000000b11117210 */ /* 0x004fca0007f5e0ff */
[----:B------:R-:W-:Y:S01]  /*25c50*/  STL [R1+0x159c], R17 ;  /* 0x00159c1101007387 */ /* 0x000fe20000100800 */
[--C-:B----4-:R-:W-:Y:S01]  /*25c60*/  IMAD.X R247, R247, 0x1, R0.reuse, P3 ;  /* 0x00000001f7f77824 */ /* 0x110fe200018e0600 */
[-C--:B------:R-:W-:Y:S01]  /*25c70*/  IADD3 R246, P3, R246, R11.reuse, RZ ;  /* 0x0000000bf6f67210 */ /* 0x080fe20007f7e0ff */
[--C-:B------:R-:W-:Y:S01]  /*25c80*/  IMAD.X R245, R245, 0x1, R0.reuse, P4 ;  /* 0x00000001f5f57824 */ /* 0x100fe200020e0600 */
[-C--:B------:R-:W-:Y:S01]  /*25c90*/  IADD3 R244, P4, R244, R11.reuse, RZ ;  /* 0x0000000bf4f47210 */ /* 0x080fe20007f9e0ff */
[----:B------:R-:W-:Y:S01]  /*25ca0*/  IMAD.X R243, R243, 0x1, R0, P5 ;  /* 0x00000001f3f37824 */ /* 0x000fe200028e0600 */
[----:B------:R-:W-:Y:S01]  /*25cb0*/  STL [R1+0x15c0], R247 ;  /* 0x0015c0f701007387 */ /* 0x000fe20000100800 */
[----:B------:R-:W-:-:S03]  /*25cc0*/  IADD3 R240, P5, R240, R11, RZ ;  /* 0x0000000bf0f07210 */ /* 0x000fc60007fbe0ff */
[----:B------:R-:W-:Y:S04]  /*25cd0*/  STL [R1+0x1594], R246 ;  /* 0x001594f601007387 */ /* 0x000fe80000100800 */
[----:B------:R-:W-:Y:S01]  /*25ce0*/  STL [R1+0x15b8], R245 ;  /* 0x0015b8f501007387 */ /* 0x000fe20000100800 */
[----:B------:R-:W-:-:S03]  /*25cf0*/  IMAD.X R239, R239, 0x1, R0, P6 ;  /* 0x00000001efef7824 */ /* 0x000fc600030e0600 */
[----:B------:R-:W-:Y:S01]  /*25d00*/  STL [R1+0x158c], R244 ;  /* 0x00158cf401007387 */ /* 0x000fe20000100800 */
[----:B---3--:R-:W-:-:S03]  /*25d10*/  IADD3 R237, P6, R237, R11, RZ ;  /* 0x0000000beded7210 */ /* 0x008fc60007fde0ff */
[----:B------:R-:W-:Y:S04]  /*25d20*/  STL [R1+0x15b0], R243 ;  /* 0x0015b0f301007387 */ /* 0x000fe80000100800 */
[----:B------:R0:W-:Y:S04]  /*25d30*/  STL [R1+0x1584], R240 ;  /* 0x001584f001007387 */ /* 0x0001e80000100800 */
[----:B------:R-:W2:Y:S04]  /*25d40*/  LDL.LU R15, [R1+0x156c] ;  /* 0x00156c00010f7983 */ /* 0x000ea80000300800 */
[----:B------:R1:W-:Y:S04]  /*25d50*/  STL [R1+0x15a8], R239 ;  /* 0x0015a8ef01007387 */ /* 0x0003e80000100800 */
[----:B0-----:R-:W3:Y:S04]  /*25d60*/  LDL.LU R240, [R1+0x1590] ;  /* 0x0015900001f07983 */ /* 0x001ee80000300800 */
[----:B------:R0:W-:Y:S04]  /*25d70*/  STL [R1+0x157c], R237 ;  /* 0x00157ced01007387 */ /* 0x0001e80000100800 */
[----:B-1----:R-:W4:Y:S04]  /*25d80*/  LDL.LU R239, [R1+0x1564] ;  /* 0x0015640001ef7983 */ /* 0x002f280000300800 */
[----:B0-----:R-:W4:Y:S01]  /*25d90*/  LDL.LU R237, [R1+0x1588] ;  /* 0x0015880001ed7983 */ /* 0x001f220000300800 */
[----:B------:R-:W-:-:S05]  /*25da0*/  IMAD.X R242, R242, 0x1, R0, P1 ;  /* 0x00000001f2f27824 */ /* 0x000fca00008e0600 */
[----:B------:R0:W-:Y:S01]  /*25db0*/  STL [R1+0x15a0], R242 ;  /* 0x0015a0f201007387 */ /* 0x0001e20000100800 */
[----:B------:R-:W-:-:S05]  /*25dc0*/  IADD3 R241, P1, R241, R11, RZ ;  /* 0x0000000bf1f17210 */ /* 0x000fca0007f3e0ff */
[----:B------:R1:W-:Y:S04]  /*25dd0*/  STL [R1+0x1574], R241 ;  /* 0x001574f101007387 */ /* 0x0003e80000100800 */
[----:B------:R-:W4:Y:S01]  /*25de0*/  LDL.LU R17, [R1+0x155c] ;  /* 0x00155c0001117983 */ /* 0x000f220000300800 */
[----:B------:R-:W-:-:S05]  /*25df0*/  IMAD.X R238, R238, 0x1, R0, P2 ;  /* 0x00000001eeee7824 */ /* 0x000fca00010e0600 */
        /* <DEDUP_REMOVED lines=9> */
[----:B--2---:R-:W-:-:S05]  /*25e90*/  IADD3 R15, P2, R15, R11, RZ ;  /* 0x0000000b0f0f7210 */ /* 0x004fca0007f5e0ff */
[----:B------:R-:W-:Y:S01]  /*25ea0*/  STL [R1+0x156c], R15 ;  /* 0x00156c0f01007387 */ /* 0x000fe20000100800 */
[----:B---3--:R-:W-:Y:S01]  /*25eb0*/  IMAD.X R240, R240, 0x1, R0, P3 ;  /* 0x00000001f0f07824 */ /* 0x008fe200018e0600 */
[----:B----4-:R-:W-:-:S04]  /*25ec0*/  IADD3 R239, P3, R239, R11, RZ ;  /* 0x0000000befef7210 */ /* 0x010fc80007f7e0ff */
        /* <DEDUP_REMOVED lines=679> */
[----:B------:R-:W-:-:S05]  /*28940*/  IADD3 R17, P2, R17, R11, RZ ;  /* 0x0000000b11117210 */ /* 0x000fca0007f5e0ff */
[----:B------:R-:W-:Y:S01]  /*28950*/  STL [R1+0x11dc], R17 ;  /* 0x0011dc1101007387 */ /* 0x000fe20000100800 */
[--C-:B------:R-:W-:Y:S01]  /*28960*/  IMAD.X R247, R247, 0x1, R0.reuse, P3 ;  /* 0x00000001f7f77824 */ /* 0x100fe200018e0600 */
        /* <DEDUP_REMOVED lines=2205> */
[----:B------:R-:W-:-:S02]  /*31340*/  IMAD.MOV.U32 R21, RZ, RZ, R20 ;  /* 0x000000ffff157224 */ /* 0x000fc400078e0014 */
[----:B------:R-:W-:Y:S02]  /*31350*/  IMAD.MOV.U32 R20, RZ, RZ, R12 ;  /* 0x000000ffff147224 */ /* 0x000fe400078e000c */
[----:B------:R-:W0:Y:S01]  /*31360*/  LDC R12, c[0x0][0x23c] ;  /* 0x00008f00ff0c7b82 */ /* 0x000e220000000800 */
        /* <DEDUP_REMOVED lines=8> */
[-C--:B------:R-:W-:Y:S01]  /*313f0*/  IADD3 R242, P1, R242, R11.reuse, RZ ;  /* 0x0000000bf2f27210 */ /* 0x080fe20007f3e0ff */
[----:B------:R-:W-:Y:S02]  /*31400*/  IMAD.X R241, R241, 0x1, R0, P2 ;  /* 0x00000001f1f17824 */ /* 0x000fe400010e0600 */
[----:B------:R-:W-:Y:S01]  /*31410*/  STL [R1+0x16dc], R246 ;  /* 0x0016dcf601007387 */ /* 0x000fe20000100800 */
[----:B------:R-:W-:-:S03]  /*31420*/  IADD3 R238, P2, R238, R11, RZ ;  /* 0x0000000beeee7210 */ /* 0x000fc60007f5e0ff */
[----:B------:R-:W-:Y:S04]  /*31430*/  STL [R1+0x16a4], R245 ;  /* 0x0016a4f501007387 */ /* 0x000fe80000100800 */
[----:B------:R-:W-:Y:S04]  /*31440*/  STL [R1+0x16e0], R244 ;  /* 0x0016e0f401007387 */ /* 0x000fe80000100800 */
[----:B------:R-:W-:Y:S04]  /*31450*/  STL [R1+0x16b0], R243 ;  /* 0x0016b0f301007387 */ /* 0x000fe80000100800 */
[----:B------:R-:W-:Y:S01]  /*31460*/  STL [R1+0x16e8], R242 ;  /* 0x0016e8f201007387 */ /* 0x000fe20000100800 */
[----:B0-----:R-:W-:-:S03]  /*31470*/  IMAD.SHL.U32 R12, R12, 0x80, RZ ;  /* 0x000000800c0c7824 */ /* 0x001fc600078e00ff */
[----:B------:R0:W-:Y:S04]  /*31480*/  STL [R1+0x16f8], R238 ;  /* 0x0016f8ee01007387 */ /* 0x0001e80000100800 */
[----:B------:R-:W-:Y:S01]  /*31490*/  STL [R1+0x16b8], R241 ;  /* 0x0016b8f101007387 */ /* 0x000fe20000100800 */
[----:B------:R-:W-:Y:S02]  /*314a0*/  IMAD.SHL.U32 R12, R12, 0x2, RZ ;  /* 0x000000020c0c7824 */ /* 0x000fe400078e00ff */
[----:B------:R-:W-:Y:S02]  /*314b0*/  IMAD.MOV.U32 R19, RZ, RZ, R18 ;  /* 0x000000ffff137224 */ /* 0x000fe400078e0012 */
[----:B------:R-:W-:Y:S01]  /*314c0*/  IMAD.MOV.U32 R18, RZ, RZ, R13 ;  /* 0x000000ffff127224 */ /* 0x000fe200078e000d */
[----:B0-----:R-:W4:Y:S01]  /*314d0*/  LDL.LU R238, [R1+0x16d0] ;  /* 0x0016d00001ee7983 */ /* 0x001f220000300800 */
[----:B--2---:R-:W-:-:S05]  /*314e0*/  IMAD.X R240, R240, 0x1, R0, P3 ;  /* 0x00000001f0f07824 */ /* 0x004fca00018e0600 */
[----:B------:R-:W-:Y:S01]  /*314f0*/  STL [R1+0x16ac], R240 ;  /* 0x0016acf001007387 */ /* 0x000fe20000100800 */
[----:B---3--:R-:W-:-:S05]  /*31500*/  IADD3 R239, P3, R239, R11, RZ ;  /* 0x0000000befef7210 */ /* 0x008fca0007f7e0ff */
[----:B------:R-:W-:Y:S04]  /*31510*/  STL [R1+0x1730], R239 ;  /* 0x001730ef01007387 */ /* 0x000fe80000100800 */
[----:B------:R-:W2:Y:S01]  /*31520*/  LDL.LU R13, [R1+0x1724] ;  /* 0x00172400010d7983 */ /* 0x000ea20000300800 */
[----:B----4-:R-:W-:Y:S01]  /*31530*/  IMAD.X R237, R237, 0x1, R0, P4 ;  /* 0x00000001eded7824 */ /* 0x010fe200020e0600 */
[----:B------:R-:W-:-:S04]  /*31540*/  IADD3 R2, P4, R2, R12, RZ ;  /* 0x0000000c02027210 */ /* 0x000fc80007f9e0ff */
[----:B------:R-:W-:Y:S04]  /*31550*/  STL [R1+0x16c4], R237 ;  /* 0x0016c4ed01007387 */ /* 0x000fe80000100800 */
[----:B------:R-:W3:Y:S04]  /*31560*/  LDL.LU R15, [R1+0x16d8] ;  /* 0x0016d800010f7983 */ /* 0x000ee80000300800 */
[----:B------:R-:W4:Y:S04]  /*31570*/  LDL.LU R17, [R1+0x171c] ;  /* 0x00171c0001117983 */ /* 0x000f280000300800 */
[----:B------:R0:W-:Y:S04]  /*31580*/  STL [R1+0x172c], R2 ;  /* 0x00172c0201007387 */ /* 0x0001e80000100800 */
[----:B0-----:R-:W4:Y:S04]  /*31590*/  LDL.LU R2, [R1+0x17f0] ;  /* 0x0017f00001027983 */ /* 0x001f280000300800 */
        /* <DEDUP_REMOVED lines=9> */
[----:B------:R-:W4:Y:S01]  /*31630*/  LDL.LU R239, [R1+0x1718] ;  /* 0x0017180001ef7983 */ /* 0x000f220000300800 */
[----:B------:R-:W-:-:S05]  /*31640*/  IMAD.X R238, R238, 0x1, R0, P5 ;  /* 0x00000001eeee7824 */ /* 0x000fca00028e0600 */
[----:B------:R0:W-:Y:S04]  /*31650*/  STL [R1+0x16d0], R238 ;  /* 0x0016d0ee01007387 */ /* 0x0001e80000100800 */
[----:B0-----:R-:W4:Y:S01]  /*31660*/  LDL.LU R238, [R1+0x70c] ;  /* 0x00070c0001ee7983 */ /* 0x001f220000300800 */
[----:B--2---:R-:W-:-:S05]  /*31670*/  IADD3 R13, P5, R13, R12, RZ ;  /* 0x0000000c0d0d7210 */ /* 0x004fca0007fbe0ff */
[----:B------:R-:W-:Y:S01]  /*31680*/  STL [R1+0x1724], R13 ;  /* 0x0017240d01007387 */ /* 0x000fe20000100800 */
[--C-:B---3--:R-:W-:Y:S02]  /*31690*/  IMAD.X R15, R15, 0x1, R0.reuse, P6 ;  /* 0x000000010f0f7824 */ /* 0x108fe400030e0600 */
[----:B----4-:R-:W-:-:S05]  /*316a0*/  IMAD.X R2, R2, 0x1, R0, P1 ;  /* 0x0000000102027824 */ /* 0x010fca00008e0600 */
[----:B------:R0:W-:Y:S04]  /*316b0*/  STL [R1+0x16cc], R2 ;  /* 0x0016cc0201007387 */ /* 0x0001e80000100800 */
[----:B------:R-:W-:Y:S04]  /*316c0*/  STL [R1+0x16d8], R15 ;  /* 0x0016d80f01007387 */ /* 0x000fe80000100800 */
[----:B0-----:R-:W2:Y:S01]  /*316d0*/  LDL.LU R2, [R1+0x17ec] ;  /* 0x0017ec0001027983 */ /* 0x001ea20000300800 */
[-C--:B------:R-:W-:Y:S02]  /*316e0*/  IADD3 R17, P6, R17, R12.reuse, RZ ;  /* 0x0000000c11117210 */ /* 0x080fe40007fde0ff */
[-C--:B------:R-:W-:Y:S01]  /*316f0*/  IADD3 R247, P1, R247, R12.reuse, RZ ;  /* 0x0000000cf7f77210 */ /* 0x080fe20007f3e0ff */
[--C-:B------:R-:W-:Y:S01]  /*31700*/  IMAD.X R246, R246, 0x1, R0.reuse, P2 ;  /* 0x00000001f6f67824 */ /* 0x100fe200010e0600 */
[-C--:B------:R-:W-:Y:S01]  /*31710*/  IADD3 R245, P2, R245, R12.reuse, RZ ;  /* 0x0000000cf5f57210 */ /* 0x080fe20007f5e0ff */
[----:B------:R-:W-:Y:S01]  /*31720*/  IMAD.X R244, R244, 0x1, R0, P3 ;  /* 0x00000001f4f47824 */ /* 0x000fe200018e0600 */
[----:B------:R-:W-:Y:S01]  /*31730*/  STL [R1+0x171c], R17 ;  /* 0x00171c1101007387 */ /* 0x000fe20000100800 */
[----:B------:R-:W-:-:S03]  /*31740*/  IADD3 R243, P3, R243, R12, RZ ;  /* 0x0000000cf3f37210 */ /* 0x000fc60007f7e0ff */
[----:B------:R-:W-:Y:S04]  /*31750*/  STL [R1+0x1714], R247 ;  /* 0x001714f701007387 */ /* 0x000fe80000100800 */
[----:B------:R-:W-:Y:S04]  /*31760*/  STL [R1+0x16e4], R246 ;  /* 0x0016e4f601007387 */ /* 0x000fe80000100800 */
[----:B------:R-:W-:Y:S04]  /*31770*/  STL [R1+0x170c], R245 ;  /* 0x00170cf501007387 */ /* 0x000fe80000100800 */
[----:B------:R-:W-:Y:S04]  /*31780*/  STL [R1+0x16f4], R244 ;  /* 0x0016f4f401007387 */ /* 0x000fe80000100800 */
[----:B------:R-:W-:Y:S01]  /*31790*/  STL [R1+0x1704], R243 ;  /* 0x001704f301007387 */ /* 0x000fe20000100800 */
[----:B--2---:R-:W-:Y:S01]  /*317a0*/  IMAD.X R242, R242, 0x1, R2, P4 ;  /* 0x00000001f2f27824 */ /* 0x004fe200020e0602 */
[----:B------:R-:W-:-:S05]  /*317b0*/  IADD3 R237, P4, R237, R12, RZ ;  /* 0x0000000ceded7210 */ /* 0x000fca0007f9e0ff */
[----:B------:R0:W-:Y:S04]  /*317c0*/  STL [R1+0x16fc], R237 ;  /* 0x0016fced01007387 */ /* 0x0001e80000100800 */
[----:B------:R1:W-:Y:S04]  /*317d0*/  STL [R1+0x1728], R242 ;  /* 0x001728f201007387 */ /* 0x0003e80000100800 */
[----:B0-----:R-:W2:Y:S01]  /*317e0*/  LDL.LU R237, [R1+0x1710] ;  /* 0x0017100001ed7983 */ /* 0x001ea20000300800 */
[--C-:B------:R-:W-:Y:S01]  /*317f0*/  IMAD.X R241, R241, 0x1, R2.reuse, P5 ;  /* 0x00000001f1f17824 */ /* 0x100fe200028e0602 */
[-C--:B------:R-:W-:Y:S01]  /*31800*/  IADD3 R240, P5, R240, R12.reuse, RZ ;  /* 0x0000000cf0f07210 */ /* 0x080fe20007fbe0ff */
[----:B------:R-:W-:Y:S01]  /*31810*/  IMAD.X R239, R239, 0x1, R2, P6 ;  /* 0x00000001efef7824 */ /* 0x000fe200030e0602 */
[----:B------:R-:W-:-:S02]  /*31820*/  IADD3 R238, P6, R238, R12, RZ ;  /* 0x0000000ceeee7210 */ /* 0x000fc40007fde0ff */
[----:B------:R-:W-:Y:S04]  /*31830*/  STL [R1+0x1720], R241 ;  /* 0x001720f101007387 */ /* 0x000fe80000100800 */
[----:B------:R-:W-:Y:S04]  /*31840*/  STL [R1+0x16ec], R240 ;  /* 0x0016ecf001007387 */ /* 0x000fe80000100800 */
[----:B------:R-:W-:Y:S04]  /*31850*/  STL [R1+0x1718], R239 ;  /* 0x001718ef01007387 */ /* 0x000fe80000100800 */
[----:B------:R-:W3:Y:S04]  /*31860*/  LDL.LU R11, [R1+0x704] ;  /* 0x00070400010b7983 */ /* 0x000ee80000300800 */
[----:B------:R0:W-:Y:S04]  /*31870*/  STL [R1+0x70c], R238 ;  /* 0x00070cee01007387 */ /* 0x0001e80000100800 */
        /* <DEDUP_REMOVED lines=8> */
[----:B-1----:R-:W4:Y:S04]  /*31900*/  LDL.LU R242, [R1+0x708] ;  /* 0x0007080001f27983 */ /* 0x002f280000300800 */
[----:B0-----:R-:W4:Y:S04]  /*31910*/  LDL.LU R238, [R1+0x6dc] ;  /* 0x0006dc0001ee7983 */ /* 0x001f280000300800 */
[----:B------:R-:W4:Y:S04]  /*31920*/  LDL.LU R241, [R1+0x700] ;  /* 0x0007000001f17983 */ /* 0x000f280000300800 */
[----:B------:R-:W4:Y:S04]  /*31930*/  LDL.LU R240, [R1+0x6d4] ;  /* 0x0006d40001f07983 */ /* 0x000f280000300800 */
[----:B------:R-:W4:Y:S01]  /*31940*/  LDL.LU R239, [R1+0x6f8] ;  /* 0x0006f80001ef7983 */ /* 0x000f220000300800 */
[----:B--2---:R-:W-:-:S05]  /*31950*/  IMAD.X R237, R237, 0x1, R2, P1 ;  /* 0x00000001eded7824 */ /* 0x004fca00008e0602 */
[----:B------:R0:W-:Y:S04]  /*31960*/  STL [R1+0x1710], R237 ;  /* 0x001710ed01007387 */ /* 0x0001e80000100800 */
[----:B0-----:R-:W2:Y:S01]  /*31970*/  LDL.LU R237, [R1+0x6cc] ;  /* 0x0006cc0001ed7983 */ /* 0x001ea20000300800 */
[-C--:B---3--:R-:W-:Y:S01]  /*31980*/  IADD3 R11, P1, R11, R12.reuse, RZ ;  /* 0x0000000c0b0b7210 */ /* 0x088fe20007f3e0ff */
[--C-:B----4-:R-:W-:Y:S01]  /*31990*/  IMAD.X R13, R13, 0x1, R2.reuse, P2 ;  /* 0x000000010d0d7824 */ /* 0x110fe200010e0602 */
[-C--:B------:R-:W-:Y:S01]  /*319a0*/  IADD3 R15, P2, R15, R12.reuse, RZ ;  /* 0x0000000c0f0f7210 */ /* 0x080fe20007f5e0ff */
[--C-:B------:R-:W-:Y:S01]  /*319b0*/  IMAD.X R17, R17, 0x1, R2.reuse, P3 ;  /* 0x0000000111117824 */ /* 0x100fe200018e0602 */
[----:B------:R-:W-:Y:S01]  /*319c0*/  IADD3 R247, P3, R247, R12, RZ ;  /* 0x0000000cf7f77210 */ /* 0x000fe20007f7e0ff */
[----:B------:R-:W-:Y:S01]  /*319d0*/  STL [R1+0x704], R11 ;  /* 0x0007040b01007387 */ /* 0x000fe20000100800 */
[----:B------:R-:W-:-:S03]  /*319e0*/  IMAD.X R246, R246, 0x1, R2, P4 ;  /* 0x00000001f6f67824 */ /* 0x000fc600020e0602 */
[----:B------:R-:W-:Y:S01]  /*319f0*/  STL [R1+0x1708], R13 ;  /* 0x0017080d01007387 */ /* 0x000fe20000100800 */
[----:B------:R-:W-:-:S03]  /*31a00*/  IADD3 R245, P4, R245, R12, RZ ;  /* 0x0000000cf5f57210 */ /* 0x000fc60007f9e0ff */
        /* <DEDUP_REMOVED lines=10> */
[----:B------:R-:W-:Y:S04]  /*31ab0*/  STL [R1+0x6e4], R243 ;  /* 0x0006e4f301007387 */ /* 0x000fe80000100800 */
[----:B------:R0:W-:Y:S04]  /*31ac0*/  STL [R1+0x6dc], R238 ;  /* 0x0006dcee01007387 */ /* 0x0001e80000100800 */
[----:B------:R-:W-:Y:S04]  /*31ad0*/  STL [R1+0x708], R242 ;  /* 0x000708f201007387 */ /* 0x000fe80000100800 */
[----:B0-----:R-:W3:Y:S01]  /*31ae0*/  LDL.LU R238, [R1+0x6f0] ;  /* 0x0006f00001ee7983 */ /* 0x001ee20000300800 */
[--C-:B------:R-:W-:Y:S01]  /*31af0*/  IMAD.X R241, R241, 0x1, R2.reuse, P1 ;  /* 0x00000001f1f17824 */ /* 0x100fe200008e0602 */
[----:B------:R-:W-:Y:S01]  /*31b00*/  IADD3 R240, P1, R240, R12, RZ ;  /* 0x0000000cf0f07210 */ /* 0x000fe20007f3e0ff */
[----:B------:R-:W-:-:S03]  /*31b10*/  IMAD.X R239, R239, 0x1, R2, P2 ;  /* 0x00000001efef7824 */ /* 0x000fc600010e0602 */
[----:B------:R-:W-:Y:S04]  /*31b20*/  STL [R1+0x700], R241 ;  /* 0x000700f101007387 */ /* 0x000fe80000100800 */
[----:B------:R-:W-:Y:S04]  /*31b30*/  STL [R1+0x6d4], R240 ;  /* 0x0006d4f001007387 */ /* 0x000fe80000100800 */
[----:B------:R-:W-:Y:S04]  /*31b40*/  STL [R1+0x6f8], R239 ;  /* 0x0006f8ef01007387 */ /* 0x000fe80000100800 */
[----:B------:R-:W4:Y:S01]  /*31b50*/  LDL.LU R11, [R1+0x6c4] ;  /* 0x0006c400010b7983 */ /* 0x000f220000300800 */
[----:B--2---:R-:W-:-:S05]  /*31b60*/  IADD3 R237, P2, R237, R12, RZ ;  /* 0x0000000ceded7210 */ /* 0x004fca0007f5e0ff */
[----:B------:R0:W-:Y:S04]  /*31b70*/  STL [R1+0x6cc], R237 ;  /* 0x0006cced01007387 */ /* 0x0001e80000100800 */
[----:B------:R-:W2:Y:S04]  /*31b80*/  LDL.LU R13, [R1+0x6e8] ;  /* 0x0006e800010d7983 */ /* 0x000ea80000300800 */
[----:B------:R-:W2:Y:S04]  /*31b90*/  LDL.LU R15, [R1+0x6bc] ;  /* 0x0006bc00010f7983 */ /* 0x000ea80000300800 */
[----:B------:R-:W2:Y:S04]  /*31ba0*/  LDL.LU R17, [R1+0x6e0] ;  /* 0x0006e00001117983 */ /* 0x000ea80000300800 */
[----:B------:R-:W2:Y:S04]  /*31bb0*/  LDL.LU R247, [R1+0x6b4] ;  /* 0x0006b40001f77983 */ /* 0x000ea80000300800 */
[----:B------:R-:W2:Y:S04]  /*31bc0*/  LDL.LU R246, [R1+0x6d8] ;  /* 0x0006d80001f67983 */ /* 0x000ea80000300800 */
[----:B------:R-:W2:Y:S04]  /*31bd0*/  LDL.LU R245, [R1+0x6ac] ;  /* 0x0006ac0001f57983 */ /* 0x000ea80000300800 */
[----:B------:R-:W2:Y:S01]  /*31be0*/  LDL.LU R244, [R1+0x6d0] ;  /* 0x0006d00001f47983 */ /* 0x000ea20000300800 */
[----:B0-----:R-:W-:-:S03]  /*31bf0*/  IMAD.MOV.U32 R237, RZ, RZ, R236 ;  /* 0x000000ffffed7224 */ /* 0x001fc600078e00ec */
[----:B------:R-:W2:Y:S01]  /*31c00*/  LDL.LU R243, [R1+0x6a4] ;  /* 0x0006a40001f37983 */ /* 0x000ea20000300800 */
[----:B------:R-:W-:-:S03]  /*31c10*/  IMAD.MOV.U32 R236, RZ, RZ, R235 ;  /* 0x000000ffffec7224 */ /* 0x000fc600078e00eb */
[----:B------:R-:W2:Y:S04]  /*31c20*/  LDL.LU R242, [R1+0x6c8] ;  /* 0x0006c80001f27983 */ /* 0x000ea80000300800 */
[----:B------:R-:W2:Y:S04]  /*31c30*/  LDL.LU R235, [R1+0x69c] ;  /* 0x00069c0001eb7983 */ /* 0x000ea80000300800 */
[----:B------:R-:W2:Y:S04]  /*31c40*/  LDL.LU R241, [R1+0x6c0] ;  /* 0x0006c00001f17983 */ /* 0x000ea80000300800 */
[----:B------:R-:W2:Y:S04]  /*31c50*/  LDL.LU R240, [R1+0x694] ;  /* 0x0006940001f07983 */ /* 0x000ea80000300800 */
[----:B------:R-:W2:Y:S01]  /*31c60*/  LDL.LU R239, [R1+0x6b8] ;  /* 0x0006b80001ef7983 */ /* 0x000ea20000300800 */
[----:B---3--:R-:W-:-:S05]  /*31c70*/  IMAD.X R238, R238, 0x1, R2, P3 ;  /* 0x00000001eeee7824 */ /* 0x008fca00018e0602 */
[----:B------:R0:W-:Y:S04]  /*31c80*/  STL [R1+0x6f0], R238 ;  /* 0x0006f0ee01007387 */ /* 0x0001e80000100800 */
[----:B0-----:R-:W3:Y:S01]  /*31c90*/  LDL.LU R238, [R1+0x68c] ;  /* 0x00068c0001ee7983 */ /* 0x001ee20000300800 */
[----:B----4-:R-:W-:-:S05]  /*31ca0*/  IADD3 R11, P3, R11, R12, RZ ;  /* 0x0000000c0b0b7210 */ /* 0x010fca0007f7e0ff */
[----:B------:R-:W-:Y:S01]  /*31cb0*/  STL [R1+0x6c4], R11 ;  /* 0x0006c40b01007387 */ /* 0x000fe20000100800 */
[--C-:B--2---:R-:W-:Y:S01]  /*31cc0*/  IMAD.X R13, R13, 0x1, R2.reuse, P4 ;  /* 0x000000010d0d7824 */ /* 0x104fe200020e0602 */
[-C--:B------:R-:W-:Y:S01]  /*31cd0*/  IADD3 R15, P4, R15, R12.reuse, RZ ;  /* 0x0000000c0f0f7210 */ /* 0x080fe20007f9e0ff */
[--C-:B------:R-:W-:Y:S01]  /*31ce0*/  IMAD.X R17, R17, 0x1, R2.reuse, P5 ;  /* 0x0000000111117824 */ /* 0x100fe200028e0602 */
[-C--:B------:R-:W-:Y:S01]  /*31cf0*/  IADD3 R247, P5, R247, R12.reuse, RZ ;  /* 0x0000000cf7f77210 */ /* 0x080fe20007fbe0ff */
[----:B------:R-:W-:Y:S01]  /*31d00*/  IMAD.X R246, R246, 0x1, R2, P6 ;  /* 0x00000001f6f67824 */ /* 0x000fe200030e0602 */
        /* <DEDUP_REMOVED lines=15> */
[----:B0-----:R-:W2:Y:S01]  /*31e00*/  LDL.LU R235, [R1+0x6b0] ;  /* 0x0006b00001eb7983 */ /* 0x001ea20000300800 */
[--C-:B------:R-:W-:Y:S01]  /*31e10*/  IMAD.X R241, R241, 0x1, R2.reuse, P3 ;  /* 0x00000001f1f17824 */ /* 0x100fe200018e0602 */
[----:B------:R-:W-:Y:S01]  /*31e20*/  IADD3 R240, P3, R240, R12, RZ ;  /* 0x0000000cf0f07210 */ /* 0x000fe20007f7e0ff */
[----:B------:R-:W-:-:S03]  /*31e30*/  IMAD.X R239, R239, 0x1, R2, P4 ;  /* 0x00000001efef7824 */ /* 0x000fc600020e0602 */
[----:B------:R-:W-:Y:S04]  /*31e40*/  STL [R1+0x6c0], R241 ;  /* 0x0006c0f101007387 */ /* 0x000fe80000100800 */
[----:B------:R-:W-:Y:S04]  /*31e50*/  STL [R1+0x694], R240 ;  /* 0x000694f001007387 */ /* 0x000fe80000100800 */
[----:B------:R0:W-:Y:S04]  /*31e60*/  STL [R1+0x6b8], R239 ;  /* 0x0006b8ef01007387 */ /* 0x0001e80000100800 */
[----:B------:R-:W4:Y:S01]  /*31e70*/  LDL.LU R11, [R1+0x6a8] ;  /* 0x0006a800010b7983 */ /* 0x000f220000300800 */
[----:B---3--:R-:W-:-:S05]  /*31e80*/  IADD3 R238, P4, R238, R12, RZ ;  /* 0x0000000ceeee7210 */ /* 0x008fca0007f9e0ff */
[----:B------:R1:W-:Y:S04]  /*31e90*/  STL [R1+0x68c], R238 ;  /* 0x00068cee01007387 */ /* 0x0003e80000100800 */
[----:B------:R-:W3:Y:S01]  /*31ea0*/  LDL.LU R13, [R1+0x67c] ;  /* 0x00067c00010d7983 */ /* 0x000ee20000300800 */
[----:B0-----:R-:W-:-:S03]  /*31eb0*/  IMAD.MOV.U32 R239, RZ, RZ, R237 ;  /* 0x000000ffffef7224 */ /* 0x001fc600078e00ed */
[----:B------:R-:W3:Y:S01]  /*31ec0*/  LDL.LU R15, [R1+0x6a0] ;  /* 0x0006a000010f7983 */ /* 0x000ee20000300800 */
[----:B------:R-:W-:-:S03]  /*31ed0*/  IMAD.MOV.U32 R237, RZ, RZ, R252 ;  /* 0x000000ffffed7224 */ /* 0x000fc600078e00fc */
[----:B------:R-:W3:Y:S01]  /*31ee0*/  LDL.LU R17, [R1+0x674] ;  /* 0x0006740001117983 */ /* 0x000ee20000300800 */
[----:B------:R-:W-:Y:S02]  /*31ef0*/  IMAD.MOV.U32 R252, RZ, RZ, R251 ;  /* 0x000000fffffc7224 */ /* 0x000fe400078e00fb */
[----:B------:R-:W-:Y:S01]  /*31f00*/  IMAD.MOV.U32 R251, RZ, RZ, R250 ;  /* 0x000000fffffb7224 */ /* 0x000fe200078e00fa */
[----:B------:R-:W3:Y:S01]  /*31f10*/  LDL.LU R247, [R1+0x698] ;  /* 0x0006980001f77983 */ /* 0x000ee20000300800 */
[----:B------:R-:W-:-:S03]  /*31f20*/  IMAD.MOV.U32 R250, RZ, RZ, R249 ;  /* 0x000000fffffa7224 */ /* 0x000fc600078e00f9 */
        /* <DEDUP_REMOVED lines=8> */
[----:B------:R-:W3:Y:S04]  /*31fb0*/  LDL.LU R242, [R1+0x65c] ;  /* 0x00065c0001f27983 */ /* 0x000ee80000300800 */
[----:B------:R-:W3:Y:S04]  /*31fc0*/  LDL.LU R5, [R1+0x680] ;  /* 0x0006800001057983 */ /* 0x000ee80000300800 */
[----:B------:R-:W3:Y:S01]  /*31fd0*/  LDL.LU R241, [R1+0x654] ;  /* 0x0006540001f17983 */ /* 0x000ee20000300800 */
[----:B-1----:R-:W-:-:S03]  /*31fe0*/  IMAD.MOV.U32 R238, RZ, RZ, R236 ;  /* 0x000000ffffee7224 */ /* 0x002fc600078e00ec */
[----:B------:R-:W3:Y:S04]  /*31ff0*/  LDL.LU R240, [R1+0x678] ;  /* 0x0006780001f07983 */ /* 0x000ee80000300800 */
[----:B------:R-:W3:Y:S01]  /*32000*/  LDL.LU R236, [R1+0x64c] ;  /* 0x00064c0001ec7983 */ /* 0x000ee20000300800 */
[----:B--2---:R-:W-:-:S05]  /*32010*/  IMAD.X R235, R235, 0x1, R2, P5 ;  /* 0x00000001ebeb7824 */ /* 0x004fca00028e0602 */
[----:B------:R0:W-:Y:S04]  /*32020*/  STL [R1+0x6b0], R235 ;  /* 0x0006b0eb01007387 */ /* 0x0001e80000100800 */
[----:B0-----:R-:W2:Y:S01]  /*32030*/  LDL.LU R235, [R1+0x670] ;  /* 0x0006700001eb7983 */ /* 0x001ea20000300800 */
[-C--:B------:R-:W-:Y:S01]  /*32040*/  IADD3 R10, P5, R10, R12.reuse, RZ ;  /* 0x0000000c0a0a7210 */ /* 0x080fe20007fbe0ff */
[--C-:B----4-:R-:W-:Y:S01]  /*32050*/  IMAD.X R11, R11, 0x1, R2.reuse, P6 ;  /* 0x000000010b0b7824 */ /* 0x110fe200030e0602 */
[-C--:B---3--:R-:W-:Y:S01]  /*32060*/  IADD3 R13, P6, R13, R12.reuse, RZ ;  /* 0x0000000c0d0d7210 */ /* 0x088fe20007fde0ff */
[--C-:B------:R-:W-:Y:S02]  /*32070*/  IMAD.X R15, R15, 0x1, R2.reuse, P1 ;  /* 0x000000010f0f7824 */ /* 0x100fe400008e0602 */
[----:B------:R0:W-:Y:S01]  /*32080*/  STL [R1+0x684], R10 ;  /* 0x0006840a01007387 */ /* 0x0001e20000100800 */
[-C--:B------:R-:W-:Y:S01]  /*32090*/  IADD3 R17, P1, R17, R12.reuse, RZ ;  /* 0x0000000c11117210 */ /* 0x080fe20007f3e0ff */
[--C-:B------:R-:W-:Y:S01]  /*320a0*/  IMAD.X R247, R247, 0x1, R2.reuse, P2 ;  /* 0x00000001f7f77824 */ /* 0x100fe200010e0602 */
[-C--:B------:R-:W-:Y:S01]  /*320b0*/  IADD3 R246, P2, R246, R12.reuse, RZ ;  /* 0x0000000cf6f67210 */ /* 0x080fe20007f5e0ff */
[----:B------:R-:W-:Y:S01]  /*320c0*/  IMAD.X R245, R245, 0x1, R2, P3 ;  /* 0x00000001f5f57824 */ /* 0x000fe200018e0602 */
[----:B0-----:R-:W3:Y:S04]  /*320d0*/  LDL.LU R10, [R1+0x17e8] ;  /* 0x0017e800010a7983 */ /* 0x001ee80000300800 */
[----:B------:R-:W-:Y:S04]  /*320e0*/  STL [R1+0x6a8], R11 ;  /* 0x0006a80b01007387 */ /* 0x000fe80000100800 */
[----:B------:R-:W-:Y:S04]  /*320f0*/  STL [R1+0x67c], R13 ;  /* 0x00067c0d01007387 */ /* 0x000fe80000100800 */
[----:B------:R-:W-:Y:S01]  /*32100*/  STL [R1+0x6a0], R15 ;  /* 0x0006a00f01007387 */ /* 0x000fe20000100800 */
[----:B------:R-:W-:-:S03]  /*32110*/  IADD3 R244, P3, R244, R12, RZ ;  /* 0x0000000cf4f47210 */ /* 0x000fc60007f7e0ff */
[----:B------:R-:W-:Y:S01]  /*32120*/  STL [R1+0x674], R17 ;  /* 0x0006741101007387 */ /* 0x000fe20000100800 */
[----:B------:R-:W-:-:S03]  /*32130*/  IMAD.X R5, R5, 0x1, R2, P5 ;  /* 0x0000000105057824 */ /* 0x000fc600028e0602 */
[----:B------:R-:W-:Y:S01]  /*32140*/  STL [R1+0x698], R247 ;  /* 0x000698f701007387 */ /* 0x000fe20000100800 */
[----:B------:R-:W-:-:S03]  /*32150*/  IMAD.X R243, R243, 0x1, R2, P4 ;  /* 0x00000001f3f37824 */ /* 0x000fc600020e0602 */
[----:B------:R-:W-:Y:S01]  /*32160*/  STL [R1+0x66c], R246 ;  /* 0x00066cf601007387 */ /* 0x000fe20000100800 */
[----:B------:R-:W-:-:S03]  /*32170*/  IADD3 R242, P4, R242, R12, RZ ;  /* 0x0000000cf2f27210 */ /* 0x000fc60007f9e0ff */
[----:B------:R-:W-:Y:S04]  /*32180*/  STL [R1+0x690], R245 ;  /* 0x000690f501007387 */ /* 0x000fe80000100800 */
[----:B------:R-:W-:Y:S04]  /*32190*/  STL [R1+0x664], R244 ;  /* 0x000664f401007387 */ /* 0x000fe80000100800 */
[----:B------:R0:W-:Y:S04]  /*321a0*/  STL [R1+0x680], R5 ;  /* 0x0006800501007387 */ /* 0x0001e80000100800 */
[----:B------:R1:W-:Y:S04]  /*321b0*/  STL [R1+0x688], R243 ;  /* 0x000688f301007387 */ /* 0x0003e80000100800 */
[----:B------:R4:W-:Y:S01]  /*321c0*/  STL [R1+0x65c], R242 ;  /* 0x00065cf201007387 */ /* 0x0009e20000100800 */
[----:B0-----:R-:W-:-:S03]  /*321d0*/  IMAD.MOV.U32 R5, RZ, RZ, R9 ;  /* 0x000000ffff057224 */ /* 0x001fc600078e0009 */
[----:B------:R-:W3:Y:S01]  /*321e0*/  LDL.LU R9, [R1+0x644] ;  /* 0x0006440001097983 */ /* 0x000ee20000300800 */
[-C--:B------:R-:W-:Y:S01]  /*321f0*/  IADD3 R241, P5, R241, R12.reuse, RZ ;  /* 0x0000000cf1f17210 */ /* 0x080fe20007fbe0ff */
[----:B------:R-:W-:Y:S01]  /*32200*/  IMAD.X R240, R240, 0x1, R2, P6 ;  /* 0x00000001f0f07824 */ /* 0x000fe200030e0602 */
[----:B------:R-:W-:-:S03]  /*32210*/  IADD3 R236, P6, R236, R12, RZ ;  /* 0x0000000cecec7210 */ /* 0x000fc60007fde0ff */
[----:B------:R0:W-:Y:S04]  /*32220*/  STL [R1+0x654], R241 ;  /* 0x000654f101007387 */ /* 0x0001e80000100800 */
[----:B------:R0:W-:Y:S04]  /*32230*/  STL [R1+0x678], R240 ;  /* 0x000678f001007387 */ /* 0x0001e80000100800 */
[----:B------:R-:W-:Y:S01]  /*32240*/  STL [R1+0x64c], R236 ;  /* 0x00064cec01007387 */ /* 0x000fe20000100800 */
[----:B------:R-:W-:Y:S02]  /*32250*/  IMAD.MOV.U32 R247, RZ, RZ, R238 ;  /* 0x000000fffff77224 */ /* 0x000fe400078e00ee */
[----:B------:R-:W-:-:S02]  /*32260*/  IMAD.MOV.U32 R246, RZ, RZ, R237 ;  /* 0x000000fffff67224 */ /* 0x000fc400078e00ed */
[----:B------:R-:W-:Y:S02]  /*32270*/  IMAD.MOV.U32 R245, RZ, RZ, R252 ;  /* 0x000000fffff57224 */ /* 0x000fe400078e00fc */
[----:B------:R-:W-:Y:S02]  /*32280*/  IMAD.MOV.U32 R244, RZ, RZ, R251 ;  /* 0x000000fffff47224 */ /* 0x000fe400078e00fb */
[----:B-1----:R-:W-:Y:S02]  /*32290*/  IMAD.MOV.U32 R243, RZ, RZ, R250 ;  /* 0x000000fffff37224 */ /* 0x002fe400078e00fa */
[----:B----4-:R-:W-:Y:S02]  /*322a0*/  IMAD.MOV.U32 R242, RZ, RZ, R249 ;  /* 0x000000fffff27224 */ /* 0x010fe400078e00f9 */
[----:B0-----:R-:W-:Y:S02]  /*322b0*/  IMAD.MOV.U32 R241, RZ, RZ, R248 ;  /* 0x000000fffff17224 */ /* 0x001fe400078e00f8 */
[----:B------:R-:W-:-:S02]  /*322c0*/  IMAD.MOV.U32 R240, RZ, RZ, R3 ;  /* 0x000000fffff07224 */ /* 0x000fc400078e0003 */
[----:B------:R-:W-:Y:S02]  /*322d0*/  IMAD.MOV.U32 R3, RZ, RZ, R5 ;  /* 0x000000ffff037224 */ /* 0x000fe400078e0005 */
[----:B------:R-:W-:Y:S02]  /*322e0*/  IMAD.MOV.U32 R17, RZ, RZ, R239 ;  /* 0x000000ffff117224 */ /* 0x000fe400078e00ef */
[----:B------:R-:W-:Y:S02]  /*322f0*/  IMAD.MOV.U32 R239, RZ, RZ, R4 ;  /* 0x000000ffffef7224 */ /* 0x000fe400078e0004 */
[----:B--2---:R-:W-:-:S05]  /*32300*/  IMAD.X R235, R235, 0x1, R2, P1 ;  /* 0x00000001ebeb7824 */ /* 0x004fca00008e0602 */
[----:B------:R0:W-:Y:S04]  /*32310*/  STL [R1+0x670], R235 ;  /* 0x000670eb01007387 */ /* 0x0001e80000100800 */
[----:B0-----:R-:W2:Y:S04]  /*32320*/  LDL.LU R235, [R1+0x668] ;  /* 0x0006680001eb7983 */ /* 0x001ea80000300800 */
        /* <DEDUP_REMOVED lines=12> */
[----:B---3--:R-:W-:-:S02]  /*323f0*/  IMAD.MOV.U32 R4, RZ, RZ, R10 ;  /* 0x000000ffff047224 */ /* 0x008fc400078e000a */
[----:B------:R-:W-:Y:S02]  /*32400*/  IMAD.MOV.U32 R10, RZ, RZ, R7 ;  /* 0x000000ffff0a7224 */ /* 0x000fe400078e0007 */
[----:B------:R-:W-:Y:S01]  /*32410*/  IMAD.MOV.U32 R7, RZ, RZ, R8 ;  /* 0x000000ffff077224 */ /* 0x000fe200078e0008 */
[----:B------:R-:W-:-:S05]  /*32420*/  IADD3 R9, P1, R9, R12, RZ ;  /* 0x0000000c09097210 */ /* 0x000fca0007f3e0ff */
[----:B------:R0:W-:Y:S04]  /*32430*/  STL [R1+0x644], R9 ;  /* 0x0006440901007387 */ /* 0x0001e80000100800 */
[----:B0-----:R-:W3:Y:S04]  /*32440*/  LDL.LU R9, [R1+0x5e4] ;  /* 0x0005e40001097983 */ /* 0x001ee80000300800 */
[----:B------:R-:W3:Y:S01]  /*32450*/  LDL.LU R8, [R1+0x608] ;  /* 0x0006080001087983 */ /* 0x000ee20000300800 */
[--C-:B------:R-:W-:Y:S01]  /*32460*/  IMAD.X R247, R247, 0x1, R2.reuse, P5 ;  /* 0x00000001f7f77824 */ /* 0x100fe200028e0602 */
[-C--:B------:R-:W-:Y:S01]  /*32470*/  IADD3 R246, P5, R246, R12.reuse, RZ ;  /* 0x0000000cf6f67210 */ /* 0x080fe20007fbe0ff */
[--C-:B------:R-:W-:Y:S01]  /*32480*/  IMAD.X R245, R245, 0x1, R2.reuse, P6 ;  /* 0x00000001f5f57824 */ /* 0x100fe200030e0602 */
[-C--:B------:R-:W-:Y:S01]  /*32490*/  IADD3 R244, P6, R244, R12.reuse, RZ ;  /* 0x0000000cf4f47210 */ /* 0x080fe20007fde0ff */
[--C-:B------:R-:W-:Y:S01]  /*324a0*/  IMAD.X R243, R243, 0x1, R2.reuse, P1 ;  /* 0x00000001f3f37824 */ /* 0x100fe200008e0602 */
[-C--:B------:R-:W-:Y:S01]  /*324b0*/  IADD3 R242, P1, R242, R12.reuse, RZ ;  /* 0x0000000cf2f27210 */ /* 0x080fe20007f3e0ff */
[--C-:B--2---:R-:W-:Y:S01]  /*324c0*/  IMAD.X R235, R235, 0x1, R2.reuse, P2 ;  /* 0x00000001ebeb7824 */ /* 0x104fe200010e0602 */
[-C--:B----4-:R-:W-:Y:S01]  /*324d0*/  IADD3 R236, P2, R236, R12.reuse, RZ ;  /* 0x0000000cecec7210 */ /* 0x090fe20007f5e0ff */
[--C-:B------:R-:W-:Y:S01]  /*324e0*/  IMAD.X R11, R11, 0x1, R2.reuse, P3 ;  /* 0x000000010b0b7824 */ /* 0x100fe200018e0602 */
[-C--:B------:R-:W-:Y:S01]  /*324f0*/  IADD3 R13, P3, R13, R12.reuse, RZ ;  /* 0x0000000c0d0d7210 */ /* 0x080fe20007f7e0ff */
[--C-:B------:R-:W-:Y:S01]  /*32500*/  IMAD.X R15, R15, 0x1, R2.reuse, P4 ;  /* 0x000000010f0f7824 */ /* 0x100fe200020e0602 */
[----:B------:R0:W-:Y:S01]  /*32510*/  STL [R1+0x668], R235 ;  /* 0x000668eb01007387 */ /* 0x0001e20000100800 */
[----:B------:R-:W-:Y:S01]  /*32520*/  IADD3 R17, P4, R17, R12, RZ ;  /* 0x0000000c11117210 */ /* 0x000fe20007f9e0ff */
[----:B------:R-:W-:-:S02]  /*32530*/  IMAD.X R241, R241, 0x1, R2, P2 ;  /* 0x00000001f1f17824 */ /* 0x000fc400010e0602 */
[----:B0-----:R0:W5:Y:S04]  /*32540*/  LDL.LU R235, [R1+0x17e4] ;  /* 0x0017e40001eb7983 */ /* 0x0011680000300800 */
[----:B------:R1:W-:Y:S01]  /*32550*/  STL [R1+0x63c], R236 ;  /* 0x00063cec01007387 */ /* 0x0003e20000100800 */
[-C--:B------:R-:W-:Y:S01]  /*32560*/  IADD3 R240, P2, R240, R12.reuse, RZ ;  /* 0x0000000cf0f07210 */ /* 0x080fe20007f5e0ff */
[----:B------:R-:W-:Y:S02]  /*32570*/  IMAD.X R239, R239, 0x1, R2, P3 ;  /* 0x00000001efef7824 */ /* 0x000fe400018e0602 */
[----:B-1----:R0:W5:Y:S04]  /*32580*/  LDL.LU R236, [R1+0x17e0] ;  /* 0x0017e00001ec7983 */ /* 0x0021680000300800 */
[----:B------:R1:W-:Y:S04]  /*32590*/  STL [R1+0x660], R11 ;  /* 0x0006600b01007387 */ /* 0x0003e80000100800 */
[----:B------:R-:W-:Y:S04]  /*325a0*/  STL [R1+0x634], R13 ;  /* 0x0006340d01007387 */ /* 0x000fe80000100800 */
[----:B------:R-:W-:Y:S04]  /*325b0*/  STL [R1+0x658], R15 ;  /* 0x0006580f01007387 */ /* 0x000fe80000100800 */
[----:B------:R-:W-:Y:S04]  /*325c0*/  STL [R1+0x62c], R17 ;  /* 0x00062c1101007387 */ /* 0x000fe80000100800 */
[----:B------:R-:W-:Y:S04]  /*325d0*/  STL [R1+0x650], R247 ;  /* 0x000650f701007387 */ /* 0x000fe80000100800 */
[----:B------:R-:W-:Y:S04]  /*325e0*/  STL [R1+0x624], R246 ;  /* 0x000624f601007387 */ /* 0x000fe80000100800 */
[----:B------:R-:W-:Y:S04]  /*325f0*/  STL [R1+0x648], R245 ;  /* 0x000648f501007387 */ /* 0x000fe80000100800 */
[----:B------:R-:W-:Y:S04]  /*32600*/  STL [R1+0x61c], R244 ;  /* 0x00061cf401007387 */ /* 0x000fe80000100800 */
[----:B------:R-:W-:Y:S01]  /*32610*/  STL [R1+0x640], R243 ;  /* 0x000640f301007387 */ /* 0x000fe20000100800 */
[----:B------:R-:W-:-:S03]  /*32620*/  IADD3 R238, P3, R238, R12, RZ ;  /* 0x0000000ceeee7210 */ /* 0x000fc60007f7e0ff */
[----:B------:R-:W-:Y:S01]  /*32630*/  STL [R1+0x614], R242 ;  /* 0x000614f201007387 */ /* 0x000fe20000100800 */
[----:B------:R-:W-:-:S03]  /*32640*/  IMAD.X R237, R237, 0x1, R2, P4 ;  /* 0x00000001eded7824 */ /* 0x000fc600020e0602 */
[----:B------:R-:W-:Y:S01]  /*32650*/  STL [R1+0x638], R241 ;  /* 0x000638f101007387 */ /* 0x000fe20000100800 */
[----:B------:R-:W-:-:S03]  /*32660*/  IADD3 R252, P4, R252, R12, RZ ;  /* 0x0000000cfcfc7210 */ /* 0x000fc60007f9e0ff */
[----:B------:R-:W-:Y:S01]  /*32670*/  STL [R1+0x60c], R240 ;  /* 0x00060cf001007387 */ /* 0x000fe20000100800 */
[----:B------:R-:W-:-:S03]  /*32680*/  IMAD.X R251, R251, 0x1, R2, P5 ;  /* 0x00000001fbfb7824 */ /* 0x000fc600028e0602 */
[----:B------:R2:W-:Y:S01]  /*32690*/  STL [R1+0x630], R239 ;  /* 0x000630ef01007387 */ /* 0x0005e20000100800 */
[----:B------:R-:W-:-:S03]  /*326a0*/  IADD3 R250, P5, R250, R12, RZ ;  /* 0x0000000cfafa7210 */ /* 0x000fc60007fbe0ff */
[----:B------:R-:W-:Y:S04]  /*326b0*/  STL [R1+0x604], R238 ;  /* 0x000604ee01007387 */ /* 0x000fe80000100800 */
[----:B------:R-:W-:Y:S04]  /*326c0*/  STL [R1+0x628], R237 ;  /* 0x000628ed01007387 */ /* 0x000fe80000100800 */
[----:B------:R-:W-:Y:S04]  /*326d0*/  STL [R1+0x5fc], R252 ;  /* 0x0005fcfc01007387 */ /* 0x000fe80000100800 */
[----:B------:R-:W-:Y:S04]  /*326e0*/  STL [R1+0x620], R251 ;  /* 0x000620fb01007387 */ /* 0x000fe80000100800 */
[----:B------:R-:W-:Y:S01]  /*326f0*/  STL [R1+0x5f4], R250 ;  /* 0x0005f4fa01007387 */ /* 0x000fe20000100800 */
[----:B------:R-:W-:-:S03]  /*32700*/  IMAD.X R249, R249, 0x1, R2, P6 ;  /* 0x00000001f9f97824 */ /* 0x000fc600030e0602 */
[----:B-1----:R-:W4:Y:S01]  /*32710*/  LDL.LU R11, [R1+0x600] ;  /* 0x00060000010b7983 */ /* 0x002f220000300800 */
[-C--:B------:R-:W-:Y:S01]  /*32720*/  IADD3 R248, P6, R248, R12.reuse, RZ ;  /* 0x0000000cf8f87210 */ /* 0x080fe20007fde0ff */
[--C-:B------:R-:W-:Y:S01]  /*32730*/  IMAD.X R5, R5, 0x1, R2.reuse, P1 ;  /* 0x0000000105057824 */ /* 0x100fe200008e0602 */
[----:B---3--:R-:W-:Y:S01]  /*32740*/  IADD3 R9, P1, R9, R12, RZ ;  /* 0x0000000c09097210 */ /* 0x008fe20007f3e0ff */
[----:B------:R-:W-:Y:S04]  /*32750*/  STL [R1+0x618], R249 ;  /* 0x000618f901007387 */ /* 0x000fe80000100800 */
[----:B------:R1:W-:Y:S04]  /*32760*/  STL [R1+0x5ec], R248 ;  /* 0x0005ecf801007387 */ /* 0x0003e80000100800 */
[----:B------:R3:W-:Y:S01]  /*32770*/  STL [R1+0x610], R5 ;  /* 0x0006100501007387 */ /* 0x0007e20000100800 */
[----:B------:R-:W-:-:S03]  /*32780*/  IMAD.X R8, R8, 0x1, R2, P2 ;  /* 0x0000000108087824 */ /* 0x000fc600010e0602 */
[----:B------:R0:W-:Y:S04]  /*32790*/  STL [R1+0x5e4], R9 ;  /* 0x0005e40901007387 */ /* 0x0001e80000100800 */
[----:B--2---:R-:W2:Y:S04]  /*327a0*/  LDL.LU R239, [R1+0x5f0] ;  /* 0x0005f00001ef7983 */ /* 0x004ea80000300800 */
[----:B------:R-:W2:Y:S04]  /*327b0*/  LDL.LU R240, [R1+0x5c4] ;  /* 0x0005c40001f07983 */ /* 0x000ea80000300800 */
[----:B------:R0:W-:Y:S04]  /*327c0*/  STL [R1+0x608], R8 ;  /* 0x0006080801007387 */ /* 0x0001e80000100800 */
[----:B------:R-:W2:Y:S04]  /*327d0*/  LDL.LU R241, [R1+0x5e8] ;  /* 0x0005e80001f17983 */ /* 0x000ea80000300800 */
[----:B------:R-:W2:Y:S04]  /*327e0*/  LDL.LU R242, [R1+0x5bc] ;  /* 0x0005bc0001f27983 */ /* 0x000ea80000300800 */
[----:B------:R-:W2:Y:S04]  /*327f0*/  LDL.LU R243, [R1+0x5e0] ;  /* 0x0005e00001f37983 */ /* 0x000ea80000300800 */
[----:B------:R-:W2:Y:S04]  /*32800*/  LDL.LU R244, [R1+0x5b4] ;  /* 0x0005b40001f47983 */ /* 0x000ea80000300800 */
[----:B------:R-:W2:Y:S04]  /*32810*/  LDL.LU R245, [R1+0x5d8] ;  /* 0x0005d80001f57983 */ /* 0x000ea80000300800 */
[----:B------:R-:W2:Y:S04]  /*32820*/  LDL.LU R246, [R1+0x5ac] ;  /* 0x0005ac0001f67983 */ /* 0x000ea80000300800 */
[----:B------:R-:W2:Y:S04]  /*32830*/  LDL.LU R247, [R1+0x5d0] ;  /* 0x0005d00001f77983 */ /* 0x000ea80000300800 */
[----:B-1----:R-:W2:Y:S04]  /*32840*/  LDL.LU R248, [R1+0x5a4] ;  /* 0x0005a40001f87983 */ /* 0x002ea80000300800 */
[----:B------:R-:W2:Y:S04]  /*32850*/  LDL.LU R249, [R1+0x5c8] ;  /* 0x0005c80001f97983 */ /* 0x000ea80000300800 */
[----:B------:R-:W2:Y:S04]  /*32860*/  LDL.LU R250, [R1+0x59c] ;  /* 0x00059c0001fa7983 */ /* 0x000ea80000300800 */
[----:B------:R-:W2:Y:S04]  /*32870*/  LDL.LU R251, [R1+0x5c0] ;  /* 0x0005c00001fb7983 */ /* 0x000ea80000300800 */
[----:B------:R-:W2:Y:S01]  /*32880*/  LDL.LU R252, [R1+0x594] ;  /* 0x0005940001fc7983 */ /* 0x000ea20000300800 */
[----:B------:R-:W-:-:S03]  /*32890*/  IMAD.MOV.U32 R237, RZ, RZ, R3 ;  /* 0x000000ffffed7224 */ /* 0x000fc600078e0003 */
[----:B------:R-:W2:Y:S01]  /*328a0*/  LDL.LU R3, [R1+0x5b8] ;  /* 0x0005b80001037983 */ /* 0x000ea20000300800 */
[----:B------:R-:W-:-:S03]  /*328b0*/  IMAD.MOV.U32 R13, RZ, RZ, R4 ;  /* 0x000000ffff0d7224 */ /* 0x000fc600078e0004 */
[----:B------:R-:W2:Y:S04]  /*328c0*/  LDL.LU R4, [R1+0x58c] ;  /* 0x00058c0001047983 */ /* 0x000ea80000300800 */
[----:B---3--:R-:W3:Y:S01]  /*328d0*/  LDL.LU R5, [R1+0x5b0] ;  /* 0x0005b00001057983 */ /* 0x008ee20000300800 */
[----:B------:R-:W-:-:S03]  /*328e0*/  IMAD.MOV.U32 R15, RZ, RZ, R10 ;  /* 0x000000ffff0f7224 */ /* 0x000fc600078e000a */
[----:B------:R-:W3:Y:S04]  /*328f0*/  LDL.LU R10, [R1+0x584] ;  /* 0x00058400010a7983 */ /* 0x000ee80000300800 */
[----:B0-----:R-:W3:Y:S01]  /*32900*/  LDL.LU R9, [R1+0x5a8] ;  /* 0x0005a80001097983 */ /* 0x001ee20000300800 */
[----:B------:R-:W-:-:S03]  /*32910*/  IMAD.MOV.U32 R17, RZ, RZ, R7 ;  /* 0x000000ffff117224 */ /* 0x000fc600078e0007 */
[----:B------:R-:W3:Y:S04]  /*32920*/  LDL.LU R7, [R1+0x57c] ;  /* 0x00057c0001077983 */ /* 0x000ee80000300800 */
[----:B------:R-:W3:Y:S01]  /*32930*/  LDL.LU R8, [R1+0x5a0] ;  /* 0x0005a00001087983 */ /* 0x000ee20000300800 */
[----:B------:R-:W-:-:S03]  /*32940*/  IMAD.MOV.U32 R238, RZ, RZ, R6 ;  /* 0x000000ffffee7224 */ /* 0x000fc600078e0006 */
[----:B------:R-:W3:Y:S01]  /*32950*/  LDL.LU R6, [R1+0x574] ;  /* 0x0005740001067983 */ /* 0x000ee20000300800 */
[----:B------:R-:W-:Y:S01]  /*32960*/  IADD3 R237, P2, R237, R12, RZ ;  /* 0x0000000ceded7210 */ /* 0x000fe20007f5e0ff */
[----:B------:R-:W-:-:S04]  /*32970*/  IMAD.X R15, R15, 0x1, R2, P4 ;  /* 0x000000010f0f7824 */ /* 0x000fc800020e0602 */
[----:B------:R0:W-:Y:S01]  /*32980*/  STL [R1+0x5dc], R237 ;  /* 0x0005dced01007387 */ /* 0x0001e20000100800 */
[----:B------:R-:W-:-:S03]  /*32990*/  IADD3 R238, P4, R238, R12, RZ ;  /* 0x0000000ceeee7210 */ /* 0x000fc60007f9e0ff */
[----:B0-----:R0:W5:Y:S01]  /*329a0*/  LDL.LU R237, [R1+0x17dc] ;  /* 0x0017dc0001ed7983 */ /* 0x0011620000300800 */
[----:B----4-:R-:W-:Y:S01]  /*329b0*/  IMAD.X R11, R11, 0x1, R2, P3 ;  /* 0x000000010b0b7824 */ /* 0x010fe200018e0602 */
[----:B------:R-:W-:-:S04]  /*329c0*/  IADD3 R13, P3, R13, R12, RZ ;  /* 0x0000000c0d0d7210 */ /* 0x000fc80007f7e0ff */
[----:B------:R1:W-:Y:S01]  /*329d0*/  STL [R1+0x600], R11 ;  /* 0x0006000b01007387 */ /* 0x0003e20000100800 */
[--C-:B--2---:R-:W-:Y:S01]  /*329e0*/  IMAD.X R239, R239, 0x1, R2.reuse, P5 ;  /* 0x00000001efef7824 */ /* 0x104fe200028e0602 */
[-C--:B------:R-:W-:Y:S02]  /*329f0*/  IADD3 R240, P5, R240, R12.reuse, RZ ;  /* 0x0000000cf0f07210 */ /* 0x080fe40007fbe0ff */
[----:B-1----:R-:W2:Y:S04]  /*32a00*/  LDL.LU R11, [R1+0x564] ;  /* 0x00056400010b7983 */ /* 0x002ea80000300800 */
[----:B------:R1:W-:Y:S01]  /*32a10*/  STL [R1+0x5d4], R13 ;  /* 0x0005d40d01007387 */ /* 0x0003e20000100800 */
[----:B------:R-:W-:Y:S01]  /*32a20*/  IMAD.X R241, R241, 0x1, R2, P6 ;  /* 0x00000001f1f17824 */ /* 0x000fe200030e0602 */
[----:B------:R-:W-:-:S02]  /*32a30*/  IADD3 R242, P6, R242, R12, RZ ;  /* 0x0000000cf2f27210 */ /* 0x000fc40007fde0ff */
[----:B-1----:R-:W4:Y:S04]  /*32a40*/  LDL.LU R13, [R1+0x588] ;  /* 0x00058800010d7983 */ /* 0x002f280000300800 */
[----:B------:R1:W-:Y:S01]  /*32a50*/  STL [R1+0x5f8], R15 ;  /* 0x0005f80f01007387 */ /* 0x0003e20000100800 */
[--C-:B------:R-:W-:Y:S02]  /*32a60*/  IMAD.X R243, R243, 0x1, R2.reuse, P1 ;  /* 0x00000001f3f37824 */ /* 0x100fe400008e0602 */
[----:B-1----:R-:W-:Y:S02]  /*32a70*/  IMAD.MOV.U32 R15, RZ, RZ, R17 ;  /* 0x000000ffff0f7224 */ /* 0x002fe400078e0011 */
[----:B------:R-:W2:Y:S04]  /*32a80*/  LDL.LU R17, [R1+0x554] ;  /* 0x0005540001117983 */ /* 0x000ea80000300800 */
[----:B------:R1:W-:Y:S01]  /*32a90*/  STL [R1+0x5cc], R238 ;  /* 0x0005ccee01007387 */ /* 0x0003e20000100800 */
[----:B------:R-:W-:Y:S01]  /*32aa0*/  IADD3 R244, P1, R244, R12, RZ ;  /* 0x0000000cf4f47210 */ /* 0x000fe20007f3e0ff */
[----:B------:R-:W-:-:S02]  /*32ab0*/  IMAD.X R245, R245, 0x1, R2, P2 ;  /* 0x00000001f5f57824 */ /* 0x000fc400010e0602 */
[----:B-1----:R0:W5:Y:S04]  /*32ac0*/  LDL.LU R238, [R1+0x17d8] ;  /* 0x0017d80001ee7983 */ /* 0x0021680000300800 */
[----:B------:R1:W-:Y:S01]  /*32ad0*/  STL [R1+0x5f0], R239 ;  /* 0x0005f0ef01007387 */ /* 0x0003e20000100800 */
[----:B------:R-:W-:-:S03]  /*32ae0*/  IADD3 R246, P2, R246, R12, RZ ;  /* 0x0000000cf6f67210 */ /* 0x000fc60007f5e0ff */
[----:B-1----:R0:W5:Y:S04]  /*32af0*/  LDL.LU R239, [R1+0x17d4] ;  /* 0x0017d40001ef7983 */ /* 0x0021680000300800 */
[----:B------:R1:W-:Y:S01]  /*32b00*/  STL [R1+0x5c4], R240 ;  /* 0x0005c4f001007387 */ /* 0x0003e20000100800 */
[----:B------:R-:W-:-:S03]  /*32b10*/  IMAD.X R247, R247, 0x1, R2, P3 ;  /* 0x00000001f7f77824 */ /* 0x000fc600018e0602 */
        /* <DEDUP_REMOVED lines=23> */
[----:B---3--:R-:W-:-:S03]  /*32c90*/  IMAD.X R5, R5, 0x1, R2, P1 ;  /* 0x0000000105057824 */ /* 0x008fc600008e0602 */
        /* <DEDUP_REMOVED lines=16> */
[----:B------:R1:W-:Y:S04]  /*32da0*/  STL [R1+0x58c], R4 ;  /* 0x00058c0401007387 */ /* 0x0003e80000100800 */
[----:B-1----:R0:W5:Y:S04]  /*32db0*/  LDL.LU R4, [R1+0x1798] ;  /* 0x0017980001047983 */ /* 0x0021680000300800 */
[----:B------:R1:W-:Y:S04]  /*32dc0*/  STL [R1+0x5b0], R5 ;  /* 0x0005b00501007387 */ /* 0x0003e80000100800 */
[----:B-1----:R-:W3:Y:S04]  /*32dd0*/  LDL.LU R5, [R1+0x1794] ;  /* 0x0017940001057983 */ /* 0x002ee80000300800 */
[----:B------:R1:W-:Y:S04]  /*32de0*/  STL [R1+0x584], R10 ;  /* 0x0005840a01007387 */ /* 0x0003e80000100800 */
[----:B-1----:R-:W2:Y:S04]  /*32df0*/  LDL.LU R10, [R1+0x1790] ;  /* 0x00179000010a7983 */ /* 0x002ea80000300800 */
[----:B------:R1:W-:Y:S04]  /*32e00*/  STL [R1+0x5a8], R9 ;  /* 0x0005a80901007387 */ /* 0x0003e80000100800 */
[----:B-1----:R-:W2:Y:S04]  /*32e10*/  LDL.LU R9, [R1+0x178c] ;  /* 0x00178c0001097983 */ /* 0x002ea80000300800 */
[----:B------:R1:W-:Y:S04]  /*32e20*/  STL [R1+0x57c], R7 ;  /* 0x00057c0701007387 */ /* 0x0003e80000100800 */
[----:B-1----:R-:W2:Y:S04]  /*32e30*/  LDL.LU R7, [R1+0x1788] ;  /* 0x0017880001077983 */ /* 0x002ea80000300800 */
[----:B------:R1:W-:Y:S04]  /*32e40*/  STL [R1+0x5a0], R8 ;  /* 0x0005a00801007387 */ /* 0x0003e80000100800 */
[----:B-1----:R-:W2:Y:S04]  /*32e50*/  LDL.LU R8, [R1+0x1784] ;  /* 0x0017840001087983 */ /* 0x002ea80000300800 */
[----:B------:R1:W-:Y:S04]  /*32e60*/  STL [R1+0x574], R6 ;  /* 0x0005740601007387 */ /* 0x0003e80000100800 */
[----:B-1----:R-:W2:Y:S01]  /*32e70*/  LDL.LU R6, [R1+0x1780] ;  /* 0x0017800001067983 */ /* 0x002ea20000300800 */
[----:B----4-:R-:W-:Y:S01]  /*32e80*/  IMAD.X R13, R13, 0x1, R2, P6 ;  /* 0x000000010d0d7824 */ /* 0x010fe200030e0602 */
[----:B------:R-:W-:-:S02]  /*32e90*/  WARPGROUP.DEPBAR.LE gsb0, 0x0 ;  /* 0x00008000000079c5 */ /* 0x000fc40000010000 */
[----:B------:R-:W-:Y:S01]  /*32ea0*/  WARPGROUP.ARRIVE ;  /* 0x00000000000079c5 */ /* 0x000fe20000000000 */
[----:B------:R-:W-:Y:S01]  /*32eb0*/  UMOV UR38, UR10 ;  /* 0x0000000a00267c82 */ /* 0x000fe20008000000 */
[----:B------:R-:W-:-:S04]  /*32ec0*/  UMOV UR39, UR11 ;  /* 0x0000000b00277c82 */ /* 0x000fc80008000000 */
[----:B------:R-:W-:Y:S01]  /*32ed0*/  HGMMA.64x64x16.F32 R24, gdesc[UR36].tnspA, R24, gsb0 ;  /* 0x20e00000241879f0 */ /* 0x000fe20008000818 */
[--C-:B---3--:R-:W-:Y:S01]  /*32ee0*/  IMAD.X R5, R5, 0x1, R2.reuse, P5 ;  /* 0x0000000105057824 */ /* 0x108fe200028e0602 */
[-C--:B--2---:R-:W-:Y:S02]  /*32ef0*/  IADD3 R11, P5, R11, R12.reuse, RZ ;  /* 0x0000000c0b0b7210 */ /* 0x084fe40007fbe0ff */
[----:B------:R-:W-:Y:S01]  /*32f00*/  IADD3 R10, P6, R10, R12, RZ ;  /* 0x0000000c0a0a7210 */ /* 0x000fe20007fde0ff */
[----:B------:R-:W-:-:S05]  /*32f10*/  IMAD.X R7, R7, 0x1, R2, P4 ;  /* 0x0000000107077824 */ /* 0x000fca00020e0602 */
[----:B------:R1:W-:Y:S04]  /*32f20*/  STL [R1+0x598], R7 ;  /* 0x0005980701007387 */ /* 0x0003e80000100800 */
[----:B-1----:R-:W2:Y:S01]  /*32f30*/  LDL.LU R7, [R1+0x177c] ;  /* 0x00177c0001077983 */ /* 0x002ea20000300800 */
[----:B------:R-:W-:-:S05]  /*32f40*/  IADD3 R6, P4, R6, R12, RZ ;  /* 0x0000000c06067210 */ /* 0x000fca0007f9e0ff */
[----:B------:R1:W-:Y:S04]  /*32f50*/  STL [R1+0x56c], R6 ;  /* 0x00056c0601007387 */ /* 0x0003e80000100800 */
[----:B-1----:R-:W3:Y:S04]  /*32f60*/  LDL.LU R6, [R1+0x1778] ;  /* 0x0017780001067983 */ /* 0x002ee80000300800 */
[----:B------:R1:W-:Y:S04]  /*32f70*/  STL [R1+0x590], R5 ;  /* 0x0005900501007387 */ /* 0x0003e80000100800 */
[----:B-1----:R-:W4:Y:S04]  /*32f80*/  LDL.LU R5, [R1+0x1774] ;  /* 0x0017740001057983 */ /* 0x002f280000300800 */
[----:B------:R-:W-:Y:S04]  /*32f90*/  STL [R1+0x564], R11 ;  /* 0x0005640b01007387 */ /* 0x000fe80000100800 */
[----:B------:R1:W-:Y:S01]  /*32fa0*/  STL [R1+0x55c], R10 ;  /* 0x00055c0a01007387 */ /* 0x0003e20000100800 */
[----:B------:R-:W-:-:S02]  /*32fb0*/  WARPGROUP.DEPBAR.LE gsb0, 0x0 ;  /* 0x00008000000079c5 */ /* 0x000fc40000010000 */
[----:B------:R-:W-:Y:S01]  /*32fc0*/  UMOV UR42, UR14 ;  /* 0x0000000e002a7c82 */ /* 0x000fe20008000000 */
[----:B------:R-:W-:Y:S01]  /*32fd0*/  UMOV UR43, UR15 ;  /* 0x0000000f002b7c82 */ /* 0x000fe20008000000 */
[----:B------:R-:W-:Y:S01]  /*32fe0*/  UMOV UR46, UR18 ;  /* 0x00000012002e7c82 */ /* 0x000fe20008000000 */
[----:B------:R-:W-:Y:S01]  /*32ff0*/  UMOV UR47, UR19 ;  /* 0x00000013002f7c82 */ /* 0x000fe20008000000 */
[--C-:B------:R-:W-:Y:S02]  /*33000*/  IMAD.X R15, R15, 0x1, R2.reuse, P1 ;  /* 0x000000010f0f7824 */ /* 0x100fe400008e0602 */
[--C-:B------:R-:W-:Y:S02]  /*33010*/  IMAD.X R8, R8, 0x1, R2.reuse, P5 ;  /* 0x0000000108087824 */ /* 0x100fe400028e0602 */
[----:B------:R-:W-:Y:S01]  /*33020*/  IMAD.X R9, R9, 0x1, R2, P6 ;  /* 0x0000000109097824 */ /* 0x000fe200030e0602 */
[----:B-1----:R-:W4:Y:S01]  /*33030*/  LDL.LU R10, [R1+0x1770] ;  /* 0x00177000010a7983 */ /* 0x002f220000300800 */
[----:B------:R-:W-:Y:S01]  /*33040*/  WARPGROUP.ARRIVE ;  /* 0x00000000000079c5 */ /* 0x000fe20000000000 */
[----:B------:R-:W-:Y:S01]  /*33050*/  UMOV UR50, UR22 ;  /* 0x0000001600327c82 */ /* 0x000fe20008000000 */
[----:B------:R-:W-:Y:S01]  /*33060*/  UMOV UR51, UR23 ;  /* 0x0000001700337c82 */ /* 0x000fe20008000000 */
[----:B------:R-:W-:Y:S01]  /*33070*/  UMOV UR54, UR26 ;  /* 0x0000001a00367c82 */ /* 0x000fe20008000000 */
[----:B------:R-:W-:Y:S01]  /*33080*/  UMOV UR55, UR27 ;  /* 0x0000001b00377c82 */ /* 0x000fe20008000000 */
[----:B------:R-:W-:Y:S01]  /*33090*/  UMOV UR58, UR30 ;  /* 0x0000001e003a7c82 */ /* 0x000fe20008000000 */
[----:B------:R-:W-:Y:S01]  /*330a0*/  HGMMA.64x64x16.F32 R24, gdesc[UR40].tnspA, R24, gsb0 ;  /* 0x20e00000281879f0 */ /* 0x000fe20008000818 */
[----:B------:R-:W-:Y:S01]  /*330b0*/  IADD3 R17, P1, R17, R12, RZ ;  /* 0x0000000c11117210 */ /* 0x000fe20007f3e0ff */
[----:B------:R-:W-:Y:S01]  /*330c0*/  STL [R1+0x588], R13 ;  /* 0x0005880d01007387 */ /* 0x000fe20000100800 */
[----:B------:R-:W-:Y:S01]  /*330d0*/  UMOV UR59, UR31 ;  /* 0x0000001f003b7c82 */ /* 0x000fe20008000000 */
[----:B------:R-:W1:Y:S01]  /*330e0*/  LDC R11, c[0x0][0x238] ;  /* 0x00008e00ff0b7b82 */ /* 0x000e620000000800 */
[----:B------:R-:W-:-:S02]  /*330f0*/  WARPGROUP.DEPBAR.LE gsb0, 0x0 ;  /* 0x00008000000079c5 */ /* 0x000fc40000010000 */
[----:B------:R-:W-:-:S06]  /*33100*/  WARPGROUP.ARRIVE ;  /* 0x00000000000079c5 */ /* 0x000fcc0000000000 */
[----:B------:R-:W-:Y:S03]  /*33110*/  HGMMA.64x64x16.F32 R24, gdesc[UR44].tnspA, R24, gsb0 ;  /* 0x20e000002c1879f0 */ /* 0x000fe60008000818 */
[----:B------:R-:W-:Y:S02]  /*33120*/  WARPGROUP.DEPBAR.LE gsb0, 0x0 ;  /* 0x00008000000079c5 */ /* 0x000fe40000010000 */
[----:B------:R-:W-:-:S06]  /*33130*/  WARPGROUP.ARRIVE ;  /* 0x00000000000079c5 */ /* 0x000fcc0000000000 */
[----:B------:R-:W-:Y:S01]  /*33140*/  HGMMA.64x64x16.F32 R24, gdesc[UR48].tnspA, R24, gsb0 ;  /* 0x20e00000301879f0 */ /* 0x000fe20008000818 */
[--C-:B--2---:R-:W-:Y:S02]  /*33150*/  IMAD.X R7, R7, 0x1, R2.reuse, P4 ;  /* 0x0000000107077824 */ /* 0x104fe400020e0602 */
[--C-:B---3--:R-:W-:Y:S02]  /*33160*/  IMAD.X R6, R6, 0x1, R2.reuse, P3 ;  /* 0x0000000106067824 */ /* 0x108fe400018e0602 */
[----:B----4-:R-:W-:-:S05]  /*33170*/  IMAD.X R5, R5, 0x1, R2, P2 ;  /* 0x0000000105057824 */ /* 0x010fca00010e0602 */
[----:B------:R2:W-:Y:S04]  /*33180*/  STL [R1+0x578], R5 ;  /* 0x0005780501007387 */ /* 0x0005e80000100800 */
[----:B------:R-:W-:Y:S04]  /*33190*/  STL [R1+0x580], R15 ;  /* 0x0005800f01007387 */ /* 0x000fe80000100800 */
[----:B--2---:R0:W5:Y:S04]  /*331a0*/  LDL.LU R5, [R1+0x176c] ;  /* 0x00176c0001057983 */ /* 0x0041680000300800 */
[----:B------:R-:W-:Y:S04]  /*331b0*/  STL [R1+0x554], R17 ;  /* 0x0005541101007387 */ /* 0x000fe80000100800 */
[----:B------:R2:W-:Y:S01]  /*331c0*/  STL [R1+0x570], R6 ;  /* 0x0005700601007387 */ /* 0x0005e20000100800 */
[----:B------:R-:W-:-:S03]  /*331d0*/  IMAD.X R10, R10, 0x1, R2, P1 ;  /* 0x000000010a0a7824 */ /* 0x000fc600008e0602 */
[----:B--2---:R0:W5:Y:S04]  /*331e0*/  LDL.LU R6, [R1+0x1768] ;  /* 0x0017680001067983 */ /* 0x0041680000300800 */
[----:B------:R2:W-:Y:S04]  /*331f0*/  STL [R1+0x568], R7 ;  /* 0x0005680701007387 */ /* 0x0005e80000100800 */
[----:B--2---:R0:W5:Y:S04]  /*33200*/  LDL.LU R7, [R1+0x1764] ;  /* 0x0017640001077983 */ /* 0x0041680000300800 */
[----:B------:R2:W-:Y:S04]  /*33210*/  STL [R1+0x560], R8 ;  /* 0x0005600801007387 */ /* 0x0005e80000100800 */
[----:B--2---:R0:W5:Y:S04]  /*33220*/  LDL.LU R8, [R1+0x1760] ;  /* 0x0017600001087983 */ /* 0x0041680000300800 */
[----:B------:R2:W-:Y:S04]  /*33230*/  STL [R1+0x558], R9 ;  /* 0x0005580901007387 */ /* 0x0005e80000100800 */
[----:B--2---:R0:W5:Y:S04]  /*33240*/  LDL.LU R9, [R1+0x175c] ;  /* 0x00175c0001097983 */ /* 0x0041680000300800 */
[----:B------:R2:W-:Y:S04]  /*33250*/  STL [R1+0x550], R10 ;  /* 0x0005500a01007387 */ /* 0x0005e80000100800 */
[----:B--2---:R0:W5:Y:S01]  /*33260*/  LDL.LU R10, [R1+0x1758] ;  /* 0x00175800010a7983 */ /* 0x0041620000300800 */
[----:B------:R-:W-:-:S02]  /*33270*/  WARPGROUP.DEPBAR.LE gsb0, 0x0 ;  /* 0x00008000000079c5 */ /* 0x000fc40000010000 */
[----:B------:R-:W-:-:S06]  /*33280*/  WARPGROUP.ARRIVE ;  /* 0x00000000000079c5 */ /* 0x000fcc0000000000 */
[----:B------:R-:W-:Y:S03]  /*33290*/  HGMMA.64x64x16.F32 R24, gdesc[UR52].tnspA, R24, gsb0 ;  /* 0x20e00000341879f0 */ /* 0x000fe60008000818 */
[----:B------:R-:W-:Y:S02]  /*332a0*/  WARPGROUP.DEPBAR.LE gsb0, 0x0 ;  /* 0x00008000000079c5 */ /* 0x000fe40000010000 */
[----:B------:R-:W-:-:S06]  /*332b0*/  WARPGROUP.ARRIVE ;  /* 0x00000000000079c5 */ /* 0x000fcc0000000000 */
[----:B------:R-:W-:Y:S01]  /*332c0*/  HGMMA.64x64x16.F32 R24, gdesc[UR56].tnspA, R24, gsb0 ;  /* 0x20e00000381879f0 */ /* 0x000fe20008000818 */
[----:B-1----:R-:W-:Y:S02]  /*332d0*/  IMAD.SHL.U32 R11, R11, 0x80, RZ ;  /* 0x000000800b0b7824 */ /* 0x002fe400078e00ff */
[----:B------:R-:W-:Y:S02]  /*332e0*/  IMAD.MOV.U32 R17, RZ, RZ, R16 ;  /* 0x000000ffff117224 */ /* 0x000fe400078e0010 */
[----:B------:R-:W-:Y:S02]  /*332f0*/  IMAD.MOV.U32 R15, RZ, RZ, R14 ;  /* 0x000000ffff0f7224 */ /* 0x000fe400078e000e */
[----:B------:R-:W-:Y:S02]  /*33300*/  IMAD.MOV.U32 R16, RZ, RZ, R22 ;  /* 0x000000ffff107224 */ /* 0x000fe400078e0016 */
[----:B------:R-:W-:Y:S02]  /*33310*/  IMAD.SHL.U32 R11, R11, 0x2, RZ ;  /* 0x000000020b0b7824 */ /* 0x000fe400078e00ff */
[----:B------:R-:W-:Y:S01]  /*33320*/  IMAD.MOV.U32 R14, RZ, RZ, R23 ;  /* 0x000000ffff0e7224 */ /* 0x000fe200078e0017 */
[----:B------:R-:W-:-:S02]  /*33330*/  WARPGROUP.DEPBAR.LE gsb0, 0x0 ;  /* 0x00008000000079c5 */ /* 0x000fc40000010000 */
[----:B0-----:R-:W-:Y:S05]  /*33340*/  @P0 BRA `(.L_x_1) ;  /* 0xfffffd9c00700947 */ /* 0x001fea000383ffff */
[----:B-----5:R-:W2:Y:S04]  /*33350*/  LDL.LU R6, [R1+0x6c] ;  /* 0x00006c0001067983 */ /* 0x020ea80000300800 */
[----:B------:R-:W3:Y:S04]  /*33360*/  LDL.LU R5, [R1+0x68] ;  /* 0x0000680001057983 */ /* 0x000ee80000300800 */
[----:B------:R-:W4:Y:S04]  /*33370*/  LDL.LU R13, [R1+0x7c] ;  /* 0x00007c00010d7983 */ /* 0x000f280000300800 */
[----:B------:R-:W4:Y:S04]  /*33380*/  LDL.LU R12, [R1+0x74] ;  /* 0x00007400010c7983 */ /* 0x000f280000300800 */
[----:B------:R-:W4:Y:S04]  /*33390*/  LDL.LU R4, [R1+0x64] ;  /* 0x0000640001047983 */ /* 0x000f280000300800 */
[----:B------:R-:W4:Y:S01]  /*333a0*/  LDL.LU R23, [R1+0x78] ;  /* 0x0000780001177983 */ /* 0x000f220000300800 */
[----:B------:R-:W-:-:S03]  /*333b0*/  F2FP.F16.F32.PACK_AB R11, R55, R119 ;  /* 0x00000077370b723e */ /* 0x000fc600000000ff */
[----:B------:R-:W4:Y:S01]  /*333c0*/  LDL.LU R22, [R1+0x70] ;  /* 0x0000700001167983 */ /* 0x000f220000300800 */
[----:B------:R-:W-:-:S03]  /*333d0*/  F2FP.F16.F32.PACK_AB R10, R53, R117 ;  /* 0x00000075350a723e */ /* 0x000fc600000000ff */
[----:B------:R-:W4:Y:S01]  /*333e0*/  LDL.LU R2, [R1+0x1c] ;  /* 0x00001c0001027983 */ /* 0x000f220000300800 */
[----:B------:R-:W-:-:S03]  /*333f0*/  F2FP.F16.F32.PACK_AB R9, R87, R151 ;  /* 0x000000975709723e */ /* 0x000fc600000000ff */
[----:B------:R-:W4:Y:S04]  /*33400*/  LDL.LU R0, [R1+0x14] ;  /* 0x0000140001007983 */ /* 0x000f280000300800 */
[----:B------:R-:W4:Y:S01]  /*33410*/  LDL.LU R3, [R1+0x18] ;  /* 0x0000180001037983 */ /* 0x000f220000300800 */
[----:B------:R-:W-:-:S03]  /*33420*/  F2FP.F16.F32.PACK_AB R8, R85, R149 ;  /* 0x000000955508723e */ /* 0x000fc600000000ff */
[----:B------:R-:W4:Y:S01]  /*33430*/  LDL.LU R119, [R1+0x50] ;  /* 0x0000500001777983 */ /* 0x000f220000300800 */
[----:B------:R-:W-:-:S03]  /*33440*/  F2FP.F16.F32.PACK_AB R15, R183, R247 ;  /* 0x000000f7b70f723e */ /* 0x000fc600000000ff */
[----:B------:R-:W4:Y:S04]  /*33450*/  LDL.LU R117, [R1+0x58] ;  /* 0x0000580001757983 */ /* 0x000f280000300800 */
[----:B------:R-:W4:Y:S01]  /*33460*/  LDL.LU R87, [R1+0x60] ;  /* 0x0000600001577983 */ /* 0x000f220000300800 */
[----:B------:R-:W-:-:S03]  /*33470*/  F2FP.F16.F32.PACK_AB R14, R181, R245 ;  /* 0x000000f5b50e723e */ /* 0x000fc600000000ff */
[----:B------:R-:W4:Y:S04]  /*33480*/  LDL.LU R151, [R1+0x20] ;  /* 0x0000200001977983 */ /* 0x000f280000300800 */
[----:B------:R-:W4:Y:S04]  /*33490*/  LDL.LU R149, [R1+0x28] ;  /* 0x0000280001957983 */ /* 0x000f280000300800 */
[----:B------:R-:W4:Y:S04]  /*334a0*/  LDL.LU R247, [R1+0x2c] ;  /* 0x00002c0001f77983 */ /* 0x000f280000300800 */
[----:B------:R-:W4:Y:S01]  /*334b0*/  LDL.LU R183, [R1+0x24] ;  /* 0x0000240001b77983 */ /* 0x000f220000300800 */
[----:B------:R-:W-:-:S03]  /*334c0*/  F2FP.F16.F32.PACK_AB R7, R54, R118 ;  /* 0x000000763607723e */ /* 0x000fc600000000ff */
[----:B------:R-:W4:Y:S04]  /*334d0*/  LDL.LU R245, [R1+0x38] ;  /* 0x0000380001f57983 */ /* 0x000f280000300800 */
[----:B------:R-:W4:Y:S01]  /*334e0*/  LDL.LU R181, [R1+0x30] ;  /* 0x0000300001b57983 */ /* 0x000f220000300800 */
[----:B------:R-:W-:Y:S01]  /*334f0*/  F2FP.F16.F32.PACK_AB R19, R182, R246 ;  /* 0x000000f6b613723e */ /* 0x000fe200000000ff */
[----:B--2---:R-:W-:Y:S01]  /*33500*/  IMAD.MOV.U32 R53, RZ, RZ, R6 ;  /* 0x000000ffff357224 */ /* 0x004fe200078e0006 */
[----:B------:R-:W-:Y:S01]  /*33510*/  F2FP.F16.F32.PACK_AB R6, R52, R116 ;  /* 0x000000743406723e */ /* 0x000fe200000000ff */
[----:B---3--:R-:W-:Y:S01]  /*33520*/  IMAD.MOV.U32 R85, RZ, RZ, R5 ;  /* 0x000000ffff557224 */ /* 0x008fe200078e0005 */
[----:B----4-:R-:W-:Y:S02]  /*33530*/  F2FP.F16.F32.PACK_AB R13, R215, R13 ;  /* 0x0000000dd70d723e */ /* 0x010fe400000000ff */
[----:B------:R-:W2:Y:S01]  /*33540*/  LDL.LU R215, [R1+0x34] ;  /* 0x0000340001d77983 */ /* 0x000ea20000300800 */
[----:B------:R-:W-:-:S03]  /*33550*/  F2FP.F16.F32.PACK_AB R12, R213, R12 ;  /* 0x0000000cd50c723e */ /* 0x000fc600000000ff */
[----:B------:R-:W3:Y:S01]  /*33560*/  LDL.LU R213, [R1+0x3c] ;  /* 0x00003c0001d57983 */ /* 0x000ee20000300800 */
[----:B------:R-:W-:Y:S01]  /*33570*/  F2FP.F16.F32.PACK_AB R5, R86, R150 ;  /* 0x000000965605723e */ /* 0x000fe200000000ff */
[----:B------:R-:W-:Y:S02]  /*33580*/  IMAD.MOV.U32 R52, RZ, RZ, R4 ;  /* 0x000000ffff347224 */ /* 0x000fe400078e0004 */
[----:B------:R-:W4:Y:S01]  /*33590*/  LDL.LU R118, [R1+0x54] ;  /* 0x0000540001767983 */ /* 0x000f220000300800 */
[----:B------:R-:W-:-:S03]  /*335a0*/  F2FP.F16.F32.PACK_AB R4, R84, R148 ;  /* 0x000000945404723e */ /* 0x000fc600000000ff */
[----:B------:R-:W3:Y:S04]  /*335b0*/  LDL.LU R116, [R1+0x5c] ;  /* 0x00005c0001747983 */ /* 0x000ee80000300800 */
[----:B------:R-:W3:Y:S04]  /*335c0*/  LDL.LU R150, [R1+0x40] ;  /* 0x0000400001967983 */ /* 0x000ee80000300800 */
[----:B------:R-:W3:Y:S04]  /*335d0*/  LDL.LU R148, [R1+0x48] ;  /* 0x0000480001947983 */ /* 0x000ee80000300800 */
[----:B------:R-:W3:Y:S04]  /*335e0*/  LDL.LU R246, [R1+0x4c] ;  /* 0x00004c0001f67983 */ /* 0x000ee80000300800 */
[----:B------:R-:W3:Y:S01]  /*335f0*/  LDL.LU R182, [R1+0x44] ;  /* 0x0000440001b67983 */ /* 0x000ee20000300800 */
[----:B------:R-:W-:-:S02]  /*33600*/  F2FP.F16.F32.PACK_AB R17, R214, R23 ;  /* 0x00000017d611723e */ /* 0x000fc400000000ff */
[----:B------:R-:W-:Y:S02]  /*33610*/  F2FP.F16.F32.PACK_AB R23, R51, R115 ;  /* 0x000000733317723e */ /* 0x000fe400000000ff */
[----:B------:R-:W-:Y:S02]  /*33620*/  F2FP.F16.F32.PACK_AB R51, R50, R114 ;  /* 0x000000723233723e */ /* 0x000fe400000000ff */
[----:B------:R-:W-:Y:S02]  /*33630*/  F2FP.F16.F32.PACK_AB R50, R48, R112 ;  /* 0x000000703032723e */ /* 0x000fe400000000ff */
[----:B------:R-:W-:Y:S02]  /*33640*/  F2FP.F16.F32.PACK_AB R48, R80, R144 ;  /* 0x000000905030723e */ /* 0x000fe400000000ff */
[----:B------:R-:W-:Y:S02]  /*33650*/  F2FP.F16.F32.PACK_AB R80, R208, R87 ;  /* 0x00000057d050723e */ /* 0x000fe400000000ff */
        /* <DEDUP_REMOVED lines=82> */
[----:B--2---:R-:W-:Y:S02]  /*33b80*/  F2FP.F16.F32.PACK_AB R104, R197, R215 ;  /* 0x000000d7c568723e */ /* 0x004fe400000000ff */
[----:B----4-:R-:W-:Y:S02]  /*33b90*/  F2FP.F16.F32.PACK_AB R112, R205, R118 ;  /* 0x00000076cd70723e */ /* 0x010fe400000000ff */
[----:B------:R-:W-:-:S02]  /*33ba0*/  F2FP.F16.F32.PACK_AB R118, R41, R105 ;  /* 0x000000692976723e */ /* 0x000fc400000000ff */
[----:B------:R-:W-:Y:S02]  /*33bb0*/  F2FP.F16.F32.PACK_AB R41, R74, R138 ;  /* 0x0000008a4a29723e */ /* 0x000fe400000000ff */
[----:B---3--:R-:W-:Y:S02]  /*33bc0*/  F2FP.F16.F32.PACK_AB R113, R207, R116 ;  /* 0x00000074cf71723e */ /* 0x008fe400000000ff */
        /* <DEDUP_REMOVED lines=21> */
[----:B------:R-:W-:-:S07]  /*33d20*/  F2FP.F16.F32.PACK_AB R25, R186, R249 ;  /* 0x000000f9ba19723e */ /* 0x000fce00000000ff */
.L_x_0:
[----:B------:R-:W2:Y:S01]  /*33d30*/  LDL.LU R174, [R1+0x80] ;  /* 0x0000800001ae7983 */ /* 0x000ea20000300800 */
[----:B------:R-:W-:Y:S01]  /*33d40*/  MOV R56, 0x400 ;  /* 0x0000040000387802 */ /* 0x000fe20000000f00 */
[----:B------:R-:W0:Y:S01]  /*33d50*/  LDC.64 R2, c[0x0][0x228] ;  /* 0x00008a00ff027b82 */ /* 0x000e220000000a00 */
[----:B------:R-:W1:Y:S01]  /*33d60*/  S2R R28, SR_TID.X ;  /* 0x00000000001c7919 */ /* 0x000e620000002100 */
[----:B------:R-:W3:Y:S06]  /*33d70*/  S2R R57, SR_CgaCtaId ;  /* 0x0000000000397919 */ /* 0x000eec0000008800 */
[----:B------:R-:W4:Y:S01]  /*33d80*/  LDC.64 R146, c[0x0][0x228] ;  /* 0x00008a00ff927b82 */ /* 0x000f220000000a00 */
[----:B------:R-:W5:Y:S01]  /*33d90*/  S2R R31, SR_TID.X ;  /* 0x00000000001f7919 */ /* 0x000f620000002100 */
[----:B------:R-:W4:Y:S06]  /*33da0*/  LDL.LU R173, [R1+0x1f4] ;  /* 0x0001f40001ad7983 */ /* 0x000f2c0000300800 */
[----:B------:R-:W4:Y:S01]  /*33db0*/  LDC.64 R158, c[0x0][0x228] ;  /* 0x00008a00ff9e7b82 */ /* 0x000f220000000a00 */
[----:B------:R-:W4:Y:S04]  /*33dc0*/  LDL.LU R172, [R1+0x298] ;  /* 0x0002980001ac7983 */ /* 0x000f280000300800 */
[----:B------:R-:W4:Y:S03]  /*33dd0*/  LDL.LU R171, [R1+0x27c] ;  /* 0x00027c0001ab7983 */ /* 0x000f260000300800 */
[----:B------:R-:W4:Y:S01]  /*33de0*/  LDC R145, c[0x0][0x248] ;  /* 0x00009200ff917b82 */ /* 0x000f220000000800 */
[----:B------:R-:W4:Y:S07]  /*33df0*/  LDL.LU R170, [R1+0x278] ;  /* 0x0002780001aa7983 */ /* 0x000f2e0000300800 */
[----:B------:R-:W4:Y:S01]  /*33e00*/  LDC.64 R156, c[0x0][0x228] ;  /* 0x00008a00ff9c7b82 */ /* 0x000f220000000a00 */
[----:B-1----:R-:W-:-:S02]  /*33e10*/  IMAD.SHL.U32 R0, R28, 0x10, RZ ;  /* 0x000000101c007824 */ /* 0x002fc400078e00ff */
[C---:B------:R-:W-:Y:S02]  /*33e20*/  IMAD.SHL.U32 R29, R28.reuse, 0x40, RZ ;  /* 0x000000401c1d7824 */ /* 0x040fe400078e00ff */
[----:B------:R-:W-:Y:S01]  /*33e30*/  IMAD.SHL.U32 R28, R28, 0x8, RZ ;  /* 0x000000081c1c7824 */ /* 0x000fe200078e00ff */
[----:B------:R-:W-:Y:S02]  /*33e40*/  LOP3.LUT R0, R0, 0xf0, RZ, 0xc0, !PT ;  /* 0x000000f000007812 */ /* 0x000fe400078ec0ff */
[----:B------:R-:W-:Y:S02]  /*33e50*/  LOP3.LUT R29, R29, 0x400, RZ, 0xc0, !PT ;  /* 0x000004001d1d7812 */ /* 0x000fe400078ec0ff */
[----:B---3--:R-:W-:Y:S02]  /*33e60*/  LEA R56, R57, R56, 0x18 ;  /* 0x0000003839387211 */ /* 0x008fe400078ec0ff */
[----:B------:R-:W-:Y:S02]  /*33e70*/  LOP3.LUT R28, R28, 0x300, RZ, 0xc0, !PT ;  /* 0x000003001c1c7812 */ /* 0x000fe400078ec0ff */
[----:B------:R-:W-:-:S02]  /*33e80*/  IADD3 R29, R29, R56, R0 ;  /* 0x000000381d1d7210 */ /* 0x000fc40007ffe000 */
[----:B-----5:R-:W-:-:S03]  /*33e90*/  LOP3.LUT R31, R31, 0x7f, RZ, 0xc0, !PT ;  /* 0x0000007f1f1f7812 */ /* 0x020fc600078ec0ff */
[----:B------:R-:W-:Y:S01]  /*33ea0*/  IMAD.IADD R0, R28, 0x1, R29 ;  /* 0x000000011c007824 */ /* 0x000fe200078e021d */
[----:B------:R-:W-:Y:S01]  /*33eb0*/  BAR.SYNC.DEFER_BLOCKING 0x0 ;  /* 0x0000000000007b1d */ /* 0x000fe20000010000 */
[----:B------:R-:W-:-:S05]  /*33ec0*/  IMAD R144, R31, 0x10, R56 ;  /* 0x000000101f907824 */ /* 0x000fca00078e0238 */
[----:B------:R-:W-:Y:S02]  /*33ed0*/  STSM.16.M88.4 [R0], R24 ;  /* 0x0000001800007844 */ /* 0x000fe40000000200 */
[----:B------:R-:W-:Y:S06]  /*33ee0*/  BAR.SYNC.DEFER_BLOCKING 0x0 ;  /* 0x0000000000007b1d */ /* 0x000fec0000010000 */
[----:B------:R-:W1:Y:S02]  /*33ef0*/  LDS.128 R60, [R144] ;  /* 0x00000000903c7984 */ /* 0x000e640000000c00 */
[----:B------:R-:W-:Y:S06]  /*33f00*/  BAR.SYNC.DEFER_BLOCKING 0x0 ;  /* 0x0000000000007b1d */ /* 0x000fec0000010000 */
[----:B------:R-:W-:Y:S02]  /*33f10*/  STSM.16.M88.4 [R0], R88 ;  /* 0x0000005800007844 */ /* 0x000fe40000000200 */
[----:B------:R-:W-:Y:S01]  /*33f20*/  BAR.SYNC.DEFER_BLOCKING 0x0 ;  /* 0x0000000000007b1d */ /* 0x000fe20000010000 */
[----:B--2---:R-:W-:-:S05]  /*33f30*/  VIADD R30, R174, 0x3f ;  /* 0x0000003fae1e7836 */ /* 0x004fca0000000000 */
[----:B0-----:R-:W-:Y:S02]  /*33f40*/  ISETP.GE.AND P0, PT, R30, R3, PT ;  /* 0x000000031e00720c */ /* 0x001fe40003f06270 */
[----:B------:R-:W0:Y:S01]  /*33f50*/  LDS.128 R28, [R144] ;  /* 0x00000000901c7984 */ /* 0x000e220000000c00 */
[----:B------:R-:W4:Y:S08]  /*33f60*/  LDC R3, c[0x0][0x244] ;  /* 0x00009100ff037b82 */ /* 0x000f300000000800 */
[----:B------:R-:W-:Y:S06]  /*33f70*/  BAR.SYNC.DEFER_BLOCKING 0x0 ;  /* 0x0000000000007b1d */ /* 0x000fec0000010000 */
[----:B------:R-:W-:Y:S02]  /*33f80*/  STSM.16.M88.4 [R0], R92 ;  /* 0x0000005c00007844 */ /* 0x000fe40000000200 */
[----:B------:R-:W-:Y:S06]  /*33f90*/  BAR.SYNC.DEFER_BLOCKING 0x0 ;  /* 0x0000000000007b1d */ /* 0x000fec0000010000 */
[----:B------:R-:W2:Y:S02]  /*33fa0*/  LDS.128 R56, [R144] ;  /* 0x0000000090387984 */ /* 0x000ea40000000c00 */
[----:B------:R-:W-:Y:S06]  /*33fb0*/  BAR.SYNC.DEFER_BLOCKING 0x0 ;  /* 0x0000000000007b1d */ /* 0x000fec0000010000 */
[----:B------:R4:W-:Y:S02]  /*33fc0*/  STSM.16.M88.4 [R0], R148 ;  /* 0x0000009400007844 */ /* 0x0009e40000000200 */
[----:B------:R-:W-:Y:S06]  /*33fd0*/  BAR.SYNC.DEFER_BLOCKING 0x0 ;  /* 0x0000000000007b1d */ /* 0x000fec0000010000 */
[----:B------:R-:W3:Y:S02]  /*33fe0*/  LDS.128 R24, [R144] ;  /* 0x0000000090187984 */ /* 0x000ee40000000c00 */
[----:B------:R-:W-:Y:S06]  /*33ff0*/  BAR.SYNC.DEFER_BLOCKING 0x0 ;  /* 0x0000000000007b1d */ /* 0x000fec0000010000 */
[----:B------:R-:W-:Y:S02]  /*34000*/  STSM.16.M88.4 [R0], R124 ;  /* 0x0000007c00007844 */ /* 0x000fe40000000200 */
[----:B------:R-:W-:Y:S06]  /*34010*/  BAR.SYNC.DEFER_BLOCKING 0x0 ;  /* 0x0000000000007b1d */ /* 0x000fec0000010000 */
[----:B------:R-:W5:Y:S02]  /*34020*/  LDS.128 R88, [R144] ;  /* 0x0000000090587984 */ /* 0x000f640000000c00 */
        /* <DEDUP_REMOVED lines=85> */
[----:B------:R1:W-:Y:S02]  /*34580*/  STSM.16.M88.4 [R0], R52 ;  /* 0x0000003400007844 */ /* 0x0003e40000000200 */
[----:B------:R-:W-:Y:S01]  /*34590*/  BAR.SYNC.DEFER_BLOCKING 0x0 ;  /* 0x0000000000007b1d */ /* 0x000fe20000010000 */
[----:B----4-:R-:W-:-:S07]  /*345a0*/  IMAD R148, R173, R3, RZ ;  /* 0x00000003ad947224 */ /* 0x010fce00078e02ff */
[----:B-1----:R-:W1:Y:S08]  /*345b0*/  LDC.64 R54, c[0x0][0x220] ;  /* 0x00008800ff367b82 */ /* 0x002e700000000a00 */
[----:B------:R-:W4:Y:S01]  /*345c0*/  LDC.64 R52, c[0x0][0x228] ;  /* 0x00008a00ff347b82 */ /* 0x000f220000000a00 */
[----:B------:R-:W5:Y:S07]  /*345d0*/  LDS.128 R80, [R144] ;  /* 0x0000000090507984 */ /* 0x000f6e0000000c00 */
[----:B------:R-:W-:Y:S06]  /*345e0*/  BAR.SYNC.DEFER_BLOCKING 0x0 ;  /* 0x0000000000007b1d */ /* 0x000fec0000010000 */
[----:B------:R0:W-:Y:S02]  /*345f0*/  STSM.16.M88.4 [R0], R20 ;  /* 0x0000001400007844 */ /* 0x0001e40000000200 */
[----:B------:R-:W-:Y:S01]  /*34600*/  BAR.SYNC.DEFER_BLOCKING 0x0 ;  /* 0x0000000000007b1d */ /* 0x000fe20000010000 */
[----:B------:R-:W-:-:S07]  /*34610*/  IMAD R150, R3, 0x80, R148 ;  /* 0x0000008003967824 */ /* 0x000fce00078e0294 */
[----:B0-----:R-:W0:Y:S08]  /*34620*/  LDC.64 R22, c[0x0][0x228] ;  /* 0x00008a00ff167b82 */ /* 0x001e300000000a00 */
[----:B------:R-:W2:Y:S01]  /*34630*/  LDC.64 R20, c[0x0][0x228] ;  /* 0x00008a00ff147b82 */ /* 0x000ea20000000a00 */
[----:B------:R-:W5:Y:S07]  /*34640*/  LDS.128 R84, [R144] ;  /* 0x0000000090547984 */ /* 0x000f6e0000000c00 */
        /* <DEDUP_REMOVED lines=10> */
[----:B------:R-:W-:Y:S06]  /*346f0*/  BAR.SYNC.DEFER_BLOCKING 0x0 ;  /* 0x0000000000007b1d */ /* 0x000fec0000010000 */
[----:B------:R-:W5:Y:S02]  /*34700*/  LDS.128 R4, [R144] ;  /* 0x0000000090047984 */ /* 0x000f640000000c00 */
[----:B------:R-:W-:Y:S01]  /*34710*/  BAR.SYNC.DEFER_BLOCKING 0x0 ;  /* 0x0000000000007b1d */ /* 0x000fe20000010000 */
[----:B------:R-:W-:Y:S01]  /*34720*/  IMAD R152, R3, 0x80, R150 ;  /* 0x0000008003987824 */ /* 0x000fe200078e0296 */
[----:B------:R-:W-:-:S02]  /*34730*/  ISETP.GE.AND P2, PT, R173, R146, PT ;  /* 0x00000092ad00720c */ /* 0x000fc40003f46270 */
[-C--:B-1----:R-:W-:Y:S01]  /*34740*/  LEA R14, P4, R150, R54.reuse, 0x1 ;  /* 0x00000036960e7211 */ /* 0x082fe200078808ff */
[----:B------:R-:W-:Y:S01]  /*34750*/  IMAD R3, R3, 0x80, R152 ;  /* 0x0000008003037824 */ /* 0x000fe200078e0298 */
[-C--:B------:R-:W-:Y:S02]  /*34760*/  LEA R12, P5, R152, R54.reuse, 0x1 ;  /* 0x00000036980c7211 */ /* 0x080fe400078a08ff */
[-C--:B------:R-:W-:Y:S02]  /*34770*/  LEA R146, P3, R148, R54.reuse, 0x1 ;  /* 0x0000003694927211 */ /* 0x080fe400078608ff */
[----:B------:R-:W-:Y:S02]  /*34780*/  LEA.HI.X.SX32 R13, R152, R55, 0x1, P5 ;  /* 0x00000037980d7211 */ /* 0x000fe400028f0eff */
[----:B------:R-:W-:Y:S01]  /*34790*/  ISETP.GE.AND P1, PT, R174, R147, PT ;  /* 0x00000093ae00720c */ /* 0x000fe20003f26270 */
[----:B------:R-:W1:Y:S01]  /*347a0*/  LDC.64 R152, c[0x0][0x228] ;  /* 0x00008a00ff987b82 */ /* 0x000e620000000a00 */
[----:B------:R-:W-:Y:S01]  /*347b0*/  LEA.HI.X.SX32 R15, R150, R55, 0x1, P4 ;  /* 0x00000037960f7211 */ /* 0x000fe200020f0eff */
[----:B------:R3:W-:Y:S01]  /*347c0*/  STSM.16.M88.4 [R0], R8 ;  /* 0x0000000800007844 */ /* 0x0007e20000000200 */
[----:B------:R-:W-:-:S05]  /*347d0*/  LEA R54, P6, R3, R54, 0x1 ;  /* 0x0000003603367211 */ /* 0x000fca00078c08ff */
[----:B------:R-:W5:Y:S01]  /*347e0*/  LDC.64 R150, c[0x0][0x228] ;  /* 0x00008a00ff967b82 */ /* 0x000f620000000a00 */
[----:B------:R-:W-:Y:S02]  /*347f0*/  LEA.HI.X.SX32 R147, R148, R55, 0x1, P3 ;  /* 0x0000003794937211 */ /* 0x000fe400018f0eff */
[----:B------:R-:W-:-:S05]  /*34800*/  ISETP.LT.AND P2, PT, R174, R159, !P2 ;  /* 0x0000009fae00720c */ /* 0x000fca0005741270 */
[----:B---3--:R-:W3:Y:S01]  /*34810*/  LDC R0, c[0x0][0x22c] ;  /* 0x00008b00ff007b82 */ /* 0x008ee20000000800 */
[----:B------:R-:W-:Y:S01]  /*34820*/  LEA.HI.X.SX32 R55, R3, R55, 0x1, P6 ;  /* 0x0000003703377211 */ /* 0x000fe200030f0eff */
[----:B------:R-:W-:-:S06]  /*34830*/  IMAD R3, R174, R145, RZ ;  /* 0x00000091ae037224 */ /* 0x000fcc00078e02ff */
[----:B------:R-:W5:Y:S01]  /*34840*/  LDC.64 R148, c[0x0][0x228] ;  /* 0x00008a00ff947b82 */ /* 0x000f620000000a00 */
[----:B----4-:R-:W-:-:S07]  /*34850*/  ISETP.LT.AND P3, PT, R172, R52, !P1 ;  /* 0x00000034ac00720c */ /* 0x010fce0004f61270 */
[----:B------:R-:W4:Y:S01]  /*34860*/  LDC.64 R10, c[0x0][0x228] ;  /* 0x00008a00ff0a7b82 */ /* 0x000f220000000a00 */
[----:B0-----:R-:W-:Y:S01]  /*34870*/  ISETP.LT.AND P4, PT, R171, R22, !P1 ;  /* 0x00000016ab00720c */ /* 0x001fe20004f81270 */
[----:B------:R-:W-:-:S06]  /*34880*/  IMAD.WIDE R160, R3, 0x2, R146 ;  /* 0x0000000203a07825 */ /* 0x000fcc00078e0292 */
[----:B------:R-:W-:Y:S01]  /*34890*/  BAR.SYNC.DEFER_BLOCKING 0x0 ;  /* 0x0000000000007b1d */ /* 0x000fe20000010000 */
[----:B--2---:R-:W-:Y:S01]  /*348a0*/  ISETP.LT.AND P1, PT, R170, R20, !P1 ;  /* 0x00000014aa00720c */ /* 0x004fe20004f21270 */
[----:B------:R-:W-:-:S06]  /*348b0*/  VIADD R155, R174, 0x1 ;  /* 0x00000001ae9b7836 */ /* 0x000fcc0000000000 */
[----:B------:R-:W0:Y:S01]  /*348c0*/  LDC R20, c[0x0][0x22c] ;  /* 0x00008b00ff147b82 */ /* 0x000e220000000800 */
[----:B------:R-:W-:Y:S01]  /*348d0*/  IMAD.WIDE R162, R3, 0x2, R14 ;  /* 0x0000000203a27825 */ /* 0x000fe200078e020e */
[----:B------:R-:W-:-:S03]  /*348e0*/  PRMT R22, R60, 0x7632, R22 ;  /* 0x000076323c167816 */ /* 0x000fc60000000016 */
[----:B------:R-:W-:-:S03]  /*348f0*/  IMAD.WIDE R164, R3, 0x2, R12 ;  /* 0x0000000203a47825 */ /* 0x000fc600078e020c */
[----:B------:R-:W2:Y:S01]  /*34900*/  LDC.64 R8, c[0x0][0x228] ;  /* 0x00008a00ff087b82 */ /* 0x000ea20000000a00 */
[----:B------:R-:W-:Y:S01]  /*34910*/  @P2 STG.E.U16 desc[UR60][R160.64], R60 ;  /* 0x0000003ca0002986 */ /* 0x000fe2000c10153c */
[----:B---3--:R-:W-:-:S06]  /*34920*/  ISETP.GE.AND P2, PT, R155, R0, PT ;  /* 0x000000009b00720c */ /* 0x008fcc0003f46270 */
[----:B------:R-:W3:Y:S01]  /*34930*/  LDC.64 R154, c[0x0][0x228] ;  /* 0x00008a00ff9a7b82 */ /* 0x000ee20000000a00 */
[----:B------:R4:W-:Y:S01]  /*34940*/  @P3 STG.E.U16 desc[UR60][R162.64], R22 ;  /* 0x00000016a2003986 */ /* 0x0009e2000c10153c */
[----:B-1----:R-:W-:-:S06]  /*34950*/  ISETP.LT.AND P5, PT, R173, R152, !P2 ;  /* 0x00000098ad00720c */ /* 0x002fcc00057a1270 */
[----:B------:R-:W1:Y:S01]  /*34960*/  LDC R0, c[0x0][0x22c] ;  /* 0x00008b00ff007b82 */ /* 0x000e620000000800 */
[----:B------:R0:W-:Y:S01]  /*34970*/  @P4 STG.E.U16 desc[UR60][R164.64], R28 ;  /* 0x0000001ca4004986 */ /* 0x0001e2000c10153c */
[----:B-----5:R-:W-:Y:S01]  /*34980*/  ISETP.LT.AND P4, PT, R172, R150, !P2 ;  /* 0x00000096ac00720c */ /* 0x020fe20005781270 */
[----:B------:R-:W-:Y:S01]  /*34990*/  IMAD.WIDE R166, R3, 0x2, R54 ;  /* 0x0000000203a67825 */ /* 0x000fe200078e0236 */
[----:B------:R-:W-:Y:S02]  /*349a0*/  ISETP.LT.AND P3, PT, R171, R148, !P2 ;  /* 0x00000094ab00720c */ /* 0x000fe40005761270 */
[----:B----4-:R-:W-:Y:S01]  /*349b0*/  ISETP.LT.AND P2, PT, R170, R10, !P2 ;  /* 0x0000000aaa00720c */ /* 0x010fe20005741270 */
[----:B------:R-:W-:Y:S01]  /*349c0*/  IMAD.IADD R3, R3, 0x1, R145 ;  /* 0x0000000103037824 */ /* 0x000fe200078e0291 */
[----:B------:R-:W-:Y:S01]  /*349d0*/  PRMT R52, R28, 0x7632, R52 ;  /* 0x000076321c347816 */ /* 0x000fe20000000034 */
[----:B------:R-:W-:Y:S01]  /*349e0*/  VIADD R159, R174, 0x2 ;  /* 0x00000002ae9f7836 */ /* 0x000fe20000000000 */
[----:B------:R-:W-:Y:S01]  /*349f0*/  PRMT R22, R56, 0x7632, R22 ;  /* 0x0000763238167816 */ /* 0x000fe20000000016 */
[C---:B------:R-:W-:Y:S01]  /*34a00*/  IMAD.WIDE R160, R3.reuse, 0x2, R146 ;  /* 0x0000000203a07825 */ /* 0x040fe200078e0292 */
[----:B------:R-:W4:Y:S01]  /*34a10*/  LDC R10, c[0x0][0x228] ;  /* 0x00008a00ff0a7b82 */ /* 0x000f220000000800 */
[----:B------:R5:W-:Y:S02]  /*34a20*/  @P1 STG.E.U16 desc[UR60][R166.64], R52 ;  /* 0x00000034a6001986 */ /* 0x000be4000c10153c */
[----:B------:R-:W-:Y:S01]  /*34a30*/  IMAD.WIDE R162, R3, 0x2, R14 ;  /* 0x0000000203a27825 */ /* 0x000fe200078e020e */
[----:B0-----:R-:W-:-:S02]  /*34a40*/  ISETP.GE.AND P1, PT, R159, R20, PT ;  /* 0x000000149f00720c */ /* 0x001fc40003f26270 */
[----:B------:R-:W-:Y:S01]  /*34a50*/  PRMT R28, R24, 0x7632, R28 ;  /* 0x00007632181c7816 */ /* 0x000fe2000000001c */
[----:B------:R-:W-:Y:S01]  /*34a60*/  IMAD.WIDE R164, R3, 0x2, R12 ;  /* 0x0000000203a47825 */ /* 0x000fe200078e020c */
[----:B------:R-:W-:Y:S01]  /*34a70*/  @P5 STG.E.U16 desc[UR60][R160.64], R56 ;  /* 0x00000038a0005986 */ /* 0x000fe2000c10153c */
[----:B------:R-:W-:Y:S01]  /*34a80*/  PRMT R150, R25, 0x7632, R150 ;  /* 0x0000763219967816 */ /* 0x000fe20000000096 */
[----:B------:R-:W0:Y:S01]  /*34a90*/  LDC R20, c[0x0][0x228] ;  /* 0x00008a00ff147b82 */ /* 0x000e220000000800 */
[C---:B------:R-:W-:Y:S02]  /*34aa0*/  IMAD.IADD R159, R3.reuse, 0x1, R145 ;  /* 0x00000001039f7824 */ /* 0x040fe400078e0291 */
[----:B-----5:R-:W-:Y:S01]  /*34ab0*/  IMAD.WIDE R166, R3, 0x2, R54 ;  /* 0x0000000203a67825 */ /* 0x020fe200078e0236 */
[----:B------:R5:W-:Y:S03]  /*34ac0*/  @P4 STG.E.U16 desc[UR60][R162.64], R22 ;  /* 0x00000016a2004986 */ /* 0x000be6000c10153c */
[----:B------:R-:W-:Y:S01]  /*34ad0*/  VIADD R3, R174, 0x3 ;  /* 0x00000003ae037836 */ /* 0x000fe20000000000 */
[----:B------:R5:W-:Y:S01]  /*34ae0*/  @P3 STG.E.U16 desc[UR60][R164.64], R24 ;  /* 0x00000018a4003986 */ /* 0x000be2000c10153c */
[----:B--2---:R-:W-:Y:S01]  /*34af0*/  ISETP.LT.AND P6, PT, R173, R8, !P1 ;  /* 0x00000008ad00720c */ /* 0x004fe20004fc1270 */
[----:B------:R-:W2:Y:S01]  /*34b00*/  LDC R148, c[0x0][0x228] ;  /* 0x00008a00ff947b82 */ /* 0x000ea20000000800 */
[----:B------:R-:W-:Y:S01]  /*34b10*/  ISETP.LT.AND P3, PT, R170, R2, !P1 ;  /* 0x00000002aa00720c */ /* 0x000fe20004f61270 */
[----:B------:R-:W-:Y:S01]  /*34b20*/  @P2 STG.E.U16 desc[UR60][R166.64], R28 ;  /* 0x0000001ca6002986 */ /* 0x000fe2000c10153c */
[----:B------:R-:W-:-:S02]  /*34b30*/  ISETP.LT.AND P4, PT, R172, R156, !P1 ;  /* 0x0000009cac00720c */ /* 0x000fc40004f81270 */
[----:B---3--:R-:W-:Y:S02]  /*34b40*/  ISETP.LT.AND P2, PT, R171, R154, !P1 ;  /* 0x0000009aab00720c */ /* 0x008fe40004f41270 */
[----:B-1----:R-:W-:Y:S01]  /*34b50*/  ISETP.GE.AND P1, PT, R3, R0, PT ;  /* 0x000000000300720c */ /* 0x002fe20003f26270 */
[----:B------:R-:W1:Y:S08]  /*34b60*/  LDC R8, c[0x0][0x22c] ;  /* 0x00008b00ff087b82 */ /* 0x000e700000000800 */
[----:B------:R-:W3:Y:S01]  /*34b70*/  LDC R0, c[0x0][0x228] ;  /* 0x00008a00ff007b82 */ /* 0x000ee20000000800 */
[----:B------:R-:W-:Y:S01]  /*34b80*/  IMAD.WIDE R168, R159, 0x2, R146 ;  /* 0x000000029fa87825 */ /* 0x000fe200078e0292 */
[----:B------:R-:W-:-:S03]  /*34b90*/  PRMT R52, R61, 0x7632, R52 ;  /* 0x000076323d347816 */ /* 0x000fc60000000034 */
[----:B------:R-:W-:Y:S01]  /*34ba0*/  IMAD.WIDE R2, R159, 0x2, R14 ;  /* 0x000000029f027825 */ /* 0x000fe200078e020e */
[----:B------:R4:W-:Y:S02]  /*34bb0*/  @P6 STG.E.U16 desc[UR60][R168.64], R61 ;  /* 0x0000003da8006986 */ /* 0x0009e4000c10153c */
[----:B-----5:R-:W5:Y:S01]  /*34bc0*/  LDC R22, c[0x0][0x228] ;  /* 0x00008a00ff167b82 */ /* 0x020f620000000800 */
[----:B------:R-:W-:Y:S01]  /*34bd0*/  ISETP.LT.AND P5, PT, R173, R158, !P1 ;  /* 0x0000009ead00720c */ /* 0x000fe20004fa1270 */
[C---:B------:R-:W-:Y:S01]  /*34be0*/  IMAD.IADD R165, R159.reuse, 0x1, R145 ;  /* 0x000000019fa57824 */ /* 0x040fe200078e0291 */
[----:B------:R0:W-:Y:S05]  /*34bf0*/  @P4 STG.E.U16 desc[UR60][R2.64], R52 ;  /* 0x0000003402004986 */ /* 0x0001ea000c10153c */
[----:B------:R-:W2:Y:S01]  /*34c00*/  LDC R24, c[0x0][0x228] ;  /* 0x00008a00ff187b82 */ /* 0x000ea20000000800 */
[----:B----4-:R-:W-:-:S04]  /*34c10*/  IMAD.WIDE R60, R159, 0x2, R12 ;  /* 0x000000029f3c7825 */ /* 0x010fc800078e020c */
[----:B------:R-:W-:Y:S01]  /*34c20*/  IMAD.WIDE R158, R159, 0x2, R54 ;  /* 0x000000029f9e7825 */ /* 0x000fe200078e0236 */
[----:B0-----:R-:W-:Y:S02]  /*34c30*/  PRMT R3, R29, 0x7632, R3 ;  /* 0x000076321d037816 */ /* 0x001fe40000000003 */
[----:B------:R-:W0:Y:S01]  /*34c40*/  LDC R28, c[0x0][0x228] ;  /* 0x00008a00ff1c7b82 */ /* 0x000e220000000800 */
[----:B------:R-:W-:Y:S01]  /*34c50*/  @P2 STG.E.U16 desc[UR60][R60.64], R29 ;  /* 0x0000001d3c002986 */ /* 0x000fe2000c10153c */
[----:B------:R-:W-:-:S03]  /*34c60*/  ISETP.LT.AND P6, PT, R172, R10, !P1 ;  /* 0x0000000aac00720c */ /* 0x000fc60004fc1270 */
[----:B------:R4:W-:Y:S01]  /*34c70*/  @P3 STG.E.U16 desc[UR60][R158.64], R3 ;  /* 0x000000039e003986 */ /* 0x0009e2000c10153c */
[----:B------:R-:W-:Y:S02]  /*34c80*/  ISETP.LT.AND P3, PT, R171, R20, !P1 ;  /* 0x00000014ab00720c */ /* 0x000fe40004f61270 */
[----:B------:R-:W0:Y:S01]  /*34c90*/  LDC R10, c[0x0][0x228] ;  /* 0x00008a00ff0a7b82 */ /* 0x000e220000000800 */
[----:B---3--:R-:W-:Y:S01]  /*34ca0*/  ISETP.LT.AND P1, PT, R170, R0, !P1 ;  /* 0x00000000aa00720c */ /* 0x008fe20004f21270 */
[----:B------:R-:W-:-:S06]  /*34cb0*/  VIADD R167, R174, 0x4 ;  /* 0x00000004aea77836 */ /* 0x000fcc0000000000 */
[----:B------:R-:W3:Y:S01]  /*34cc0*/  LDC R0, c[0x0][0x22c] ;  /* 0x00008b00ff007b82 */ /* 0x000ee20000000800 */
[----:B-1----:R-:W-:Y:S01]  /*34cd0*/  ISETP.GE.AND P2, PT, R167, R8, PT ;  /* 0x00000008a700720c */ /* 0x002fe20003f46270 */
[----:B------:R-:W-:Y:S01]  /*34ce0*/  IMAD.WIDE R160, R165, 0x2, R146 ;  /* 0x00000002a5a07825 */ /* 0x000fe200078e0292 */
[----:B------:R-:W-:-:S03]  /*34cf0*/  PRMT R56, R57, 0x7632, R56 ;  /* 0x0000763239387816 */ /* 0x000fc60000000038 */
[----:B------:R-:W-:Y:S02]  /*34d00*/  IMAD.WIDE R162, R165, 0x2, R14 ;  /* 0x00000002a5a27825 */ /* 0x000fe400078e020e */
[----:B------:R-:W1:Y:S01]  /*34d10*/  LDC R20, c[0x0][0x228] ;  /* 0x00008a00ff147b82 */ /* 0x000e620000000800 */
[----:B-----5:R-:W-:Y:S01]  /*34d20*/  ISETP.LT.AND P4, PT, R173, R22, !P2 ;  /* 0x00000016ad00720c */ /* 0x020fe20005781270 */
[----:B------:R5:W-:Y:S01]  /*34d30*/  @P5 STG.E.U16 desc[UR60][R160.64], R57 ;  /* 0x00000039a0005986 */ /* 0x000be2000c10153c */
[----:B--2---:R-:W-:Y:S01]  /*34d40*/  ISETP.LT.AND P5, PT, R172, R24, !P2 ;  /* 0x00000018ac00720c */ /* 0x004fe200057a1270 */
[----:B----4-:R-:W-:Y:S02]  /*34d50*/  IMAD.WIDE R2, R165, 0x2, R12 ;  /* 0x00000002a5027825 */ /* 0x010fe400078e020c */
[----:B------:R2:W-:Y:S02]  /*34d60*/  @P6 STG.E.U16 desc[UR60][R162.64], R56 ;  /* 0x00000038a2006986 */ /* 0x0005e4000c10153c */
[----:B------:R-:W4:Y:S01]  /*34d70*/  LDC R22, c[0x0][0x228] ;  /* 0x00008a00ff167b82 */ /* 0x000f220000000800 */
[----:B0-----:R-:W-:Y:S01]  /*34d80*/  ISETP.LT.AND P6, PT, R171, R28, !P2 ;  /* 0x0000001cab00720c */ /* 0x001fe200057c1270 */
[----:B------:R-:W-:Y:S01]  /*34d90*/  IMAD.WIDE R28, R165, 0x2, R54 ;  /* 0x00000002a51c7825 */ /* 0x000fe200078e0236 */
[----:B------:R0:W-:Y:S03]  /*34da0*/  @P3 STG.E.U16 desc[UR60][R2.64], R25 ;  /* 0x0000001902003986 */ /* 0x0001e6000c10153c */
[----:B-----5:R-:W-:-:S02]  /*34db0*/  VIADD R161, R174, 0x5 ;  /* 0x00000005aea17836 */ /* 0x020fc40000000000 */
[----:B------:R-:W5:Y:S01]  /*34dc0*/  LDC R24, c[0x0][0x228] ;  /* 0x00008a00ff187b82 */ /* 0x000f620000000800 */
[----:B------:R0:W-:Y:S01]  /*34dd0*/  @P1 STG.E.U16 desc[UR60][R28.64], R150 ;  /* 0x000000961c001986 */ /* 0x0001e2000c10153c */
[----:B------:R-:W-:-:S06]  /*34de0*/  ISETP.LT.AND P1, PT, R170, R10, !P2 ;  /* 0x0000000aaa00720c */ /* 0x000fcc0005721270 */
[----:B------:R-:W5:Y:S01]  /*34df0*/  LDC R8, c[0x0][0x22c] ;  /* 0x00008b00ff087b82 */ /* 0x000f620000000800 */
[----:B---3--:R-:W-:Y:S01]  /*34e00*/  ISETP.GE.AND P2, PT, R161, R0, PT ;  /* 0x00000000a100720c */ /* 0x008fe20003f46270 */
[----:B------:R-:W-:-:S06]  /*34e10*/  IMAD.IADD R167, R165, 0x1, R145 ;  /* 0x00000001a5a77824 */ /* 0x000fcc00078e0291 */
[----:B------:R-:W3:Y:S01]  /*34e20*/  LDC R10, c[0x0][0x228] ;  /* 0x00008a00ff0a7b82 */ /* 0x000ee20000000800 */
[----:B--2---:R-:W-:Y:S01]  /*34e30*/  IMAD.WIDE R56, R167, 0x2, R146 ;  /* 0x00000002a7387825 */ /* 0x004fe200078e0292 */
[----:B------:R-:W-:-:S06]  /*34e40*/  PRMT R152, R62, 0x7632, R152 ;  /* 0x000076323e987816 */ /* 0x000fcc0000000098 */
[----:B------:R-:W2:Y:S01]  /*34e50*/  LDC R0, c[0x0][0x22c] ;  /* 0x00008b00ff007b82 */ /* 0x000ea20000000800 */
[C---:B------:R-:W-:Y:S01]  /*34e60*/  IMAD.WIDE R60, R167.reuse, 0x2, R14 ;  /* 0x00000002a73c7825 */ /* 0x040fe200078e020e */
[----:B------:R-:W-:Y:S03]  /*34e70*/  @P4 STG.E.U16 desc[UR60][R56.64], R62 ;  /* 0x0000003e38004986 */ /* 0x000fe6000c10153c */
[----:B------:R-:W-:-:S03]  /*34e80*/  IMAD.WIDE R158, R167, 0x2, R12 ;  /* 0x00000002a79e7825 */ /* 0x000fc600078e020c */
[----:B------:R-:W2:Y:S01]  /*34e90*/  LDC R52, c[0x0][0x228] ;  /* 0x00008a00ff347b82 */ /* 0x000ea20000000800 */
[----:B-1----:R-:W-:Y:S01]  /*34ea0*/  ISETP.LT.AND P3, PT, R173, R20, !P2 ;  /* 0x00000014ad00720c */ /* 0x002fe20005761270 */
[----:B------:R1:W-:Y:S01]  /*34eb0*/  @P5 STG.E.U16 desc[UR60][R60.64], R152 ;  /* 0x000000983c005986 */ /* 0x0003e2000c10153c */
[----:B----4-:R-:W-:Y:S01]  /*34ec0*/  ISETP.LT.AND P4, PT, R172, R22, !P2 ;  /* 0x00000016ac00720c */ /* 0x010fe20005781270 */
[----:B0-----:R-:W-:Y:S02]  /*34ed0*/  IMAD.WIDE R2, R167, 0x2, R54 ;  /* 0x00000002a7027825 */ /* 0x001fe400078e0236 */
[----:B------:R0:W-:Y:S02]  /*34ee0*/  @P6 STG.E.U16 desc[UR60][R158.64], R30 ;  /* 0x0000001e9e006986 */ /* 0x0001e4000c10153c */
[----:B------:R-:W4:Y:S01]  /*34ef0*/  LDC R150, c[0x0][0x228] ;  /* 0x00008a00ff967b82 */ /* 0x000f220000000800 */
[----:B-----5:R-:W-:Y:S01]  /*34f00*/  ISETP.LT.AND P5, PT, R171, R24, !P2 ;  /* 0x00000018ab00720c */ /* 0x020fe200057a1270 */
[----:B-1----:R-:W-:-:S06]  /*34f10*/  IMAD.IADD R61, R167, 0x1, R145 ;  /* 0x00000001a73d7824 */ /* 0x002fcc00078e0291 */
[----:B------:R-:W1:Y:S01]  /*34f20*/  LDC R20, c[0x0][0x228] ;  /* 0x00008a00ff147b82 */ /* 0x000e620000000800 */
[----:B0-----:R-:W-:Y:S01]  /*34f30*/  PRMT R30, R30, 0x7632, R30 ;  /* 0x000076321e1e7816 */ /* 0x001fe2000000001e */
[----:B------:R-:W-:-:S06]  /*34f40*/  VIADD R159, R174, 0x6 ;  /* 0x00000006ae9f7836 */ /* 0x000fcc0000000000 */
[----:B------:R-:W0:Y:S01]  /*34f50*/  LDC R22, c[0x0][0x228] ;  /* 0x00008a00ff167b82 */ /* 0x000e220000000800 */
[----:B------:R-:W-:Y:S01]  /*34f60*/  IMAD.WIDE R24, R61, 0x2, R146 ;  /* 0x000000023d187825 */ /* 0x000fe200078e0292 */
[----:B------:R5:W-:Y:S01]  /*34f70*/  @P1 STG.E.U16 desc[UR60][R2.64], R30 ;  /* 0x0000001e02001986 */ /* 0x000be2000c10153c */
[----:B------:R-:W-:Y:S02]  /*34f80*/  ISETP.GE.AND P1, PT, R159, R8, PT ;  /* 0x000000089f00720c */ /* 0x000fe40003f26270 */
[----:B------:R-:W-:Y:S01]  /*34f90*/  VIADD R159, R174, 0x7 ;  /* 0x00000007ae9f7836 */ /* 0x000fe20000000000 */
[----:B------:R-:W-:Y:S01]  /*34fa0*/  @P3 STG.E.U16 desc[UR60][R24.64], R58 ;  /* 0x0000003a18003986 */ /* 0x000fe2000c10153c */
[----:B---3--:R-:W-:Y:S01]  /*34fb0*/  ISETP.LT.AND P3, PT, R170, R10, !P2 ;  /* 0x0000000aaa00720c */ /* 0x008fe20005761270 */
[----:B------:R-:W-:Y:S01]  /*34fc0*/  IMAD.WIDE R28, R61, 0x2, R14 ;  /* 0x000000023d1c7825 */ /* 0x000fe200078e020e */
[----:B------:R-:W-:Y:S01]  /*34fd0*/  PRMT R60, R58, 0x7632, R60 ;  /* 0x000076323a3c7816 */ /* 0x000fe2000000003c */
[----:B------:R-:W3:Y:S01]  /*34fe0*/  LDC R10, c[0x0][0x228] ;  /* 0x00008a00ff0a7b82 */ /* 0x000ee20000000800 */
[----:B--2---:R-:W-:Y:S01]  /*34ff0*/  ISETP.GE.AND P2, PT, R159, R0, PT ;  /* 0x000000009f00720c */ /* 0x004fe20003f46270 */
[----:B------:R-:W-:-:S02]  /*35000*/  IMAD.WIDE R56, R61, 0x2, R12 ;  /* 0x000000023d387825 */ /* 0x000fc400078e020c */
[----:B------:R2:W-:Y:S04]  /*35010*/  @P4 STG.E.U16 desc[UR60][R28.64], R60 ;  /* 0x0000003c1c004986 */ /* 0x0005e8000c10153c */
[----:B------:R-:W3:Y:S01]  /*35020*/  LDC R0, c[0x0][0x22c] ;  /* 0x00008b00ff007b82 */ /* 0x000ee20000000800 */
[----:B------:R-:W-:Y:S01]  /*35030*/  ISETP.LT.AND P4, PT, R173, R52, !P1 ;  /* 0x00000034ad00720c */ /* 0x000fe20004f81270 */
[----:B-----5:R-:W-:Y:S01]  /*35040*/  IMAD.WIDE R2, R61, 0x2, R54 ;  /* 0x000000023d027825 */ /* 0x020fe200078e0236 */
[----:B------:R-:W-:Y:S01]  /*35050*/  ISETP.LT.AND P6, PT, R172, R148, !P1 ;  /* 0x00000094ac00720c */ /* 0x000fe20004fc1270 */
[----:B------:R5:W-:Y:S01]  /*35060*/  @P5 STG.E.U16 desc[UR60][R56.64], R26 ;  /* 0x0000001a38005986 */ /* 0x000be2000c10153c */
[----:B----4-:R-:W-:Y:S02]  /*35070*/  ISETP.LT.AND P5, PT, R171, R150, !P1 ;  /* 0x00000096ab00720c */ /* 0x010fe40004fa1270 */
[----:B--2---:R-:W-:Y:S01]  /*35080*/  PRMT R29, R26, 0x7632, R29 ;  /* 0x000076321a1d7816 */ /* 0x004fe2000000001d */
[----:B------:R-:W2:Y:S01]  /*35090*/  LDC R8, c[0x0][0x228] ;  /* 0x00008a00ff087b82 */ /* 0x000ea20000000800 */
[----:B------:R-:W-:Y:S01]  /*350a0*/  IMAD.IADD R159, R61, 0x1, R145 ;  /* 0x000000013d9f7824 */ /* 0x000fe200078e0291 */
[----:B-1----:R-:W-:-:S02]  /*350b0*/  ISETP.LT.AND P1, PT, R170, R20, !P1 ;  /* 0x00000014aa00720c */ /* 0x002fc40004f21270 */
[----:B------:R1:W-:Y:S01]  /*350c0*/  @P3 STG.E.U16 desc[UR60][R2.64], R29 ;  /* 0x0000001d02003986 */ /* 0x0003e2000c10153c */
[----:B0-----:R-:W-:-:S03]  /*350d0*/  ISETP.LT.AND P3, PT, R173, R22, !P2 ;  /* 0x00000016ad00720c */ /* 0x001fc60005761270 */
[----:B-----5:R-:W0:Y:S01]  /*350e0*/  LDC R26, c[0x0][0x228] ;  /* 0x00008a00ff1a7b82 */ /* 0x020e220000000800 */
[----:B------:R-:W-:Y:S01]  /*350f0*/  IMAD.WIDE R24, R159, 0x2, R146 ;  /* 0x000000029f187825 */ /* 0x000fe200078e0292 */
[----:B------:R-:W-:-:S03]  /*35100*/  PRMT R20, R31, 0x7632, R20 ;  /* 0x000076321f147816 */ /* 0x000fc60000000014 */
[----:B------:R-:W-:Y:S01]  /*35110*/  IMAD.IADD R161, R159, 0x1, R145 ;  /* 0x000000019fa17824 */ /* 0x000fe200078e0291 */
[----:B-1----:R-:W-:Y:S01]  /*35120*/  PRMT R3, R63, 0x7632, R3 ;  /* 0x000076323f037816 */ /* 0x002fe20000000003 */
[C---:B------:R-:W-:Y:S01]  /*35130*/  IMAD.WIDE R28, R159.reuse, 0x2, R14 ;  /* 0x000000029f1c7825 */ /* 0x040fe200078e020e */
[----:B------:R-:W1:Y:S01]  /*35140*/  LDC R52, c[0x0][0x228] ;  /* 0x00008a00ff347b82 */ /* 0x000e620000000800 */
[----:B------:R-:W-:Y:S02]  /*35150*/  @P4 STG.E.U16 desc[UR60][R24.64], R63 ;  /* 0x0000003f18004986 */ /* 0x000fe4000c10153c */
[C---:B------:R-:W-:Y:S02]  /*35160*/  IMAD.WIDE R56, R159.reuse, 0x2, R12 ;  /* 0x000000029f387825 */ /* 0x040fe400078e020c */
[----:B------:R4:W-:Y:S02]  /*35170*/  @P6 STG.E.U16 desc[UR60][R28.64], R3 ;  /* 0x000000031c006986 */ /* 0x0009e4000c10153c */
[----:B------:R-:W-:Y:S01]  /*35180*/  IMAD.WIDE R60, R159, 0x2, R54 ;  /* 0x000000029f3c7825 */ /* 0x000fe200078e0236 */
[----:B------:R-:W5:Y:S03]  /*35190*/  LDC R30, c[0x0][0x228] ;  /* 0x00008a00ff1e7b82 */ /* 0x000f660000000800 */
[----:B------:R-:W-:Y:S01]  /*351a0*/  VIADD R159, R174, 0x8 ;  /* 0x00000008ae9f7836 */ /* 0x000fe20000000000 */
[----:B------:R-:W-:Y:S04]  /*351b0*/  @P5 STG.E.U16 desc[UR60][R56.64], R31 ;  /* 0x0000001f38005986 */ /* 0x000fe8000c10153c */
[----:B------:R-:W5:Y:S01]  /*351c0*/  LDC R22, c[0x0][0x228] ;  /* 0x00008a00ff167b82 */ /* 0x000f620000000800 */
[----:B----4-:R-:W-:Y:S01]  /*351d0*/  IMAD.WIDE R2, R161, 0x2, R146 ;  /* 0x00000002a1027825 */ /* 0x010fe200078e0292 */
[----:B------:R4:W-:Y:S01]  /*351e0*/  @P1 STG.E.U16 desc[UR60][R60.64], R20 ;  /* 0x000000143c001986 */ /* 0x0009e2000c10153c */
[----:B---3--:R-:W-:-:S03]  /*351f0*/  ISETP.GE.AND P1, PT, R159, R0, PT ;  /* 0x000000009f00720c */ /* 0x008fc60003f26270 */
[----:B------:R3:W-:Y:S01]  /*35200*/  @P3 STG.E.U16 desc[UR60][R2.64], R59 ;  /* 0x0000003b02003986 */ /* 0x0007e2000c10153c */
[----:B------:R-:W-:Y:S01]  /*35210*/  ISETP.LT.AND P3, PT, R171, R10, !P2 ;  /* 0x0000000aab00720c */ /* 0x000fe20005761270 */
[----:B------:R-:W5:Y:S01]  /*35220*/  LDC R0, c[0x0][0x22c] ;  /* 0x00008b00ff007b82 */ /* 0x000f620000000800 */
[----:B--2---:R-:W-:-:S07]  /*35230*/  ISETP.LT.AND P4, PT, R172, R8, !P2 ;  /* 0x00000008ac00720c */ /* 0x004fce0005781270 */
[----:B------:R-:W2:Y:S01]  /*35240*/  LDC R10, c[0x0][0x228] ;  /* 0x00008a00ff0a7b82 */ /* 0x000ea20000000800 */
[----:B0-----:R-:W-:-:S07]  /*35250*/  ISETP.LT.AND P2, PT, R170, R26, !P2 ;  /* 0x0000001aaa00720c */ /* 0x001fce0005741270 */
[----:B----4-:R-:W0:Y:S01]  /*35260*/  LDC R20, c[0x0][0x228] ;  /* 0x00008a00ff147b82 */ /* 0x010e220000000800 */
[----:B-1----:R-:W-:-:S07]  /*35270*/  ISETP.LT.AND P6, PT, R172, R52, !P1 ;  /* 0x00000034ac00720c */ /* 0x002fce0004fc1270 */
[----:B------:R-:W1:Y:S01]  /*35280*/  LDC R26, c[0x0][0x228] ;  /* 0x00008a00ff1a7b82 */ /* 0x000e620000000800 */
[----:B------:R-:W-:Y:S01]  /*35290*/  PRMT R62, R59, 0x7632, R62 ;  /* 0x000076323b3e7816 */ /* 0x000fe2000000003e */
[----:B---3--:R-:W-:Y:S01]  /*352a0*/  IMAD.WIDE R2, R161, 0x2, R14 ;  /* 0x00000002a1027825 */ /* 0x008fe200078e020e */
[----:B-----5:R-:W-:-:S03]  /*352b0*/  ISETP.LT.AND P5, PT, R173, R30, !P1 ;  /* 0x0000001ead00720c */ /* 0x020fc60004fa1270 */
[----:B------:R-:W-:Y:S02]  /*352c0*/  IMAD.WIDE R24, R161, 0x2, R12 ;  /* 0x00000002a1187825 */ /* 0x000fe400078e020c */
[----:B------:R-:W3:Y:S01]  /*352d0*/  LDC R52, c[0x0][0x228] ;  /* 0x00008a00ff347b82 */ /* 0x000ee20000000800 */
[----:B------:R-:W-:Y:S01]  /*352e0*/  PRMT R63, R27, 0x7632, R63 ;  /* 0x000076321b3f7816 */ /* 0x000fe2000000003f */
[----:B------:R-:W-:Y:S02]  /*352f0*/  VIADD R61, R174, 0x9 ;  /* 0x00000009ae3d7836 */ /* 0x000fe40000000000 */
[C---:B------:R-:W-:Y:S01]  /*35300*/  IMAD.WIDE R28, R161.reuse, 0x2, R54 ;  /* 0x00000002a11c7825 */ /* 0x040fe200078e0236 */
[----:B------:R4:W-:Y:S03]  /*35310*/  @P4 STG.E.U16 desc[UR60][R2.64], R62 ;  /* 0x0000003e02004986 */ /* 0x0009e6000c10153c */
[----:B------:R-:W5:Y:S01]  /*35320*/  LDC R8, c[0x0][0x22c] ;  /* 0x00008b00ff087b82 */ /* 0x000f620000000800 */
[----:B------:R1:W-:Y:S01]  /*35330*/  @P3 STG.E.U16 desc[UR60][R24.64], R27 ;  /* 0x0000001b18003986 */ /* 0x0003e2000c10153c */
[----:B------:R-:W-:Y:S01]  /*35340*/  IMAD.IADD R59, R161, 0x1, R145 ;  /* 0x00000001a13b7824 */ /* 0x000fe200078e0291 */
[----:B------:R-:W-:-:S05]  /*35350*/  ISETP.GE.AND P3, PT, R61, R0, PT ;  /* 0x000000003d00720c */ /* 0x000fca0003f66270 */
[----:B------:R-:W5:Y:S01]  /*35360*/  LDC R58, c[0x0][0x228] ;  /* 0x00008a00ff3a7b82 */ /* 0x000f620000000800 */
[----:B------:R-:W-:Y:S01]  /*35370*/  @P2 STG.E.U16 desc[UR60][R28.64], R63 ;  /* 0x0000003f1c002986 */ /* 0x000fe2000c10153c */
[----:B--2---:R-:W-:Y:S01]  /*35380*/  ISETP.LT.AND P2, PT, R171, R10, !P1 ;  /* 0x0000000aab00720c */ /* 0x004fe20004f41270 */
[----:B------:R-:W-:Y:S01]  /*35390*/  IMAD.WIDE R30, R59, 0x2, R146 ;  /* 0x000000023b1e7825 */ /* 0x000fe200078e0292 */
[----:B0-----:R-:W-:-:S04]  /*353a0*/  ISETP.LT.AND P1, PT, R170, R20, !P1 ;  /* 0x00000014aa00720c */ /* 0x001fc80004f21270 */
[----:B------:R-:W0:Y:S08]  /*353b0*/  LDC R60, c[0x0][0x228] ;  /* 0x00008a00ff3c7b82 */ /* 0x000e300000000800 */
[----:B------:R-:W2:Y:S01]  /*353c0*/  LDC R61, c[0x0][0x228] ;  /* 0x00008a00ff3d7b82 */ /* 0x000ea20000000800 */
[----:B------:R-:W-:-:S07]  /*353d0*/  IMAD.WIDE R56, R59, 0x2, R14 ;  /* 0x000000023b387825 */ /* 0x000fce00078e020e */
[----:B----4-:R-:W4:Y:S01]  /*353e0*/  LDC R62, c[0x0][0x228] ;  /* 0x00008a00ff3e7b82 */ /* 0x010f220000000800 */
[----:B------:R-:W-:Y:S01]  /*353f0*/  PRMT R148, R88, 0x7632, R148 ;  /* 0x0000763258947816 */ /* 0x000fe20000000094 */
[----:B------:R3:W-:Y:S01]  /*35400*/  @P5 STG.E.U16 desc[UR60][R30.64], R88 ;  /* 0x000000581e005986 */ /* 0x0007e2000c10153c */
[----:B------:R-:W-:Y:S01]  /*35410*/  ISETP.LT.AND P4, PT, R173, R22, !P3 ;  /* 0x00000016ad00720c */ /* 0x000fe20005f81270 */
[----:B------:R-:W-:Y:S01]  /*35420*/  IMAD.WIDE R2, R59, 0x2, R12 ;  /* 0x000000023b027825 */ /* 0x000fe200078e020c */
[----:B-1----:R-:W-:-:S03]  /*35430*/  ISETP.LT.AND P5, PT, R172, R26, !P3 ;  /* 0x0000001aac00720c */ /* 0x002fc60005fa1270 */
[----:B------:R-:W1:Y:S01]  /*35440*/  LDC R10, c[0x0][0x228] ;  /* 0x00008a00ff0a7b82 */ /* 0x000e620000000800 */
[C---:B------:R-:W-:Y:S01]  /*35450*/  IMAD.WIDE R24, R59.reuse, 0x2, R54 ;  /* 0x000000023b187825 */ /* 0x040fe200078e0236 */
[----:B------:R-:W-:Y:S01]  /*35460*/  PRMT R22, R92, 0x7632, R22 ;  /* 0x000076325c167816 */ /* 0x000fe20000000016 */
[----:B------:R5:W-:Y:S02]  /*35470*/  @P6 STG.E.U16 desc[UR60][R56.64], R148 ;  /* 0x0000009438006986 */ /* 0x000be4000c10153c */
[----:B---3--:R-:W-:-:S03]  /*35480*/  IMAD.IADD R31, R59, 0x1, R145 ;  /* 0x000000013b1f7824 */ /* 0x008fc600078e0291 */
[----:B------:R-:W3:Y:S01]  /*35490*/  LDC R0, c[0x0][0x22c] ;  /* 0x00008b00ff007b82 */ /* 0x000ee20000000800 */
[----:B------:R-:W-:Y:S01]  /*354a0*/  @P2 STG.E.U16 desc[UR60][R2.64], R92 ;  /* 0x0000005c02002986 */ /* 0x000fe2000c10153c */
[----:B------:R-:W-:Y:S01]  /*354b0*/  IMAD.WIDE R26, R31, 0x2, R146 ;  /* 0x000000021f1a7825 */ /* 0x000fe200078e0292 */
[----:B------:R-:W-:Y:S02]  /*354c0*/  ISETP.LT.AND P6, PT, R171, R52, !P3 ;  /* 0x00000034ab00720c */ /* 0x000fe40005fc1270 */
[----:B------:R0:W-:Y:S01]  /*354d0*/  @P1 STG.E.U16 desc[UR60][R24.64], R22 ;  /* 0x0000001618001986 */ /* 0x0001e2000c10153c */
[----:B-----5:R-:W-:Y:S02]  /*354e0*/  VIADD R57, R174, 0xa ;  /* 0x0000000aae397836 */ /* 0x020fe40000000000 */
[----:B------:R-:W5:Y:S01]  /*354f0*/  LDC R20, c[0x0][0x228] ;  /* 0x00008a00ff147b82 */ /* 0x000f620000000800 */
[----:B------:R-:W-:Y:S01]  /*35500*/  IMAD.WIDE R28, R31, 0x2, R14 ;  /* 0x000000021f1c7825 */ /* 0x000fe200078e020e */
[----:B------:R-:W-:-:S02]  /*35510*/  PRMT R30, R120, 0x7632, R30 ;  /* 0x00007632781e7816 */ /* 0x000fc4000000001e */
[----:B------:R-:W-:Y:S02]  /*35520*/  ISETP.GE.AND P2, PT, R57, R8, PT ;  /* 0x000000083900720c */ /* 0x000fe40003f46270 */
[----:B------:R-:W-:Y:S02]  /*35530*/  ISETP.LT.AND P1, PT, R170, R58, !P3 ;  /* 0x0000003aaa00720c */ /* 0x000fe40005f21270 */
[----:B------:R-:W5:Y:S01]  /*35540*/  LDC R52, c[0x0][0x228] ;  /* 0x00008a00ff347b82 */ /* 0x000f620000000800 */
[----:B------:R1:W-:Y:S07]  /*35550*/  @P4 STG.E.U16 desc[UR60][R26.64], R120 ;  /* 0x000000781a004986 */ /* 0x0003ee000c10153c */
[----:B0-----:R-:W0:Y:S01]  /*35560*/  LDC R22, c[0x0][0x228] ;  /* 0x00008a00ff167b82 */ /* 0x001e220000000800 */
[----:B------:R1:W-:Y:S01]  /*35570*/  @P5 STG.E.U16 desc[UR60][R28.64], R30 ;  /* 0x0000001e1c005986 */ /* 0x0003e2000c10153c */
[----:B------:R-:W-:-:S02]  /*35580*/  ISETP.LT.AND P5, PT, R173, R60, !P2 ;  /* 0x0000003cad00720c */ /* 0x000fc400057a1270 */
[----:B--2---:R-:W-:-:S04]  /*35590*/  ISETP.LT.AND P4, PT, R172, R61, !P2 ;  /* 0x0000003dac00720c */ /* 0x004fc80005781270 */
[----:B------:R-:W2:Y:S01]  /*355a0*/  LDC R8, c[0x0][0x22c] ;  /* 0x00008b00ff087b82 */ /* 0x000ea20000000800 */
[----:B----4-:R-:W-:Y:S01]  /*355b0*/  ISETP.LT.AND P3, PT, R171, R62, !P2 ;  /* 0x0000003eab00720c */ /* 0x010fe20005761270 */
[C---:B------:R-:W-:Y:S02]  /*355c0*/  IMAD.IADD R59, R31.reuse, 0x1, R145 ;  /* 0x000000011f3b7824 */ /* 0x040fe400078e0291 */
[----:B------:R-:W-:-:S04]  /*355d0*/  IMAD.WIDE R2, R31, 0x2, R12 ;  /* 0x000000021f027825 */ /* 0x000fc800078e020c */
[----:B------:R-:W-:Y:S01]  /*355e0*/  IMAD.WIDE R24, R31, 0x2, R54 ;  /* 0x000000021f187825 */ /* 0x000fe200078e0236 */
[----:B------:R-:W-:Y:S01]  /*355f0*/  PRMT R31, R124, 0x7632, R31 ;  /* 0x000076327c1f7816 */ /* 0x000fe2000000001f */
[----:B------:R-:W-:Y:S01]  /*35600*/  @P6 STG.E.U16 desc[UR60][R2.64], R124 ;  /* 0x0000007c02006986 */ /* 0x000fe2000c10153c */
[----:B-1----:R-:W-:Y:S01]  /*35610*/  ISETP.LT.AND P2, PT, R170, R10, !P2 ;  /* 0x0000000aaa00720c */ /* 0x002fe20005741270 */
[----:B------:R-:W-:Y:S01]  /*35620*/  VIADD R61, R174, 0xb ;  /* 0x0000000bae3d7836 */ /* 0x000fe20000000000 */
[----:B------:R-:W1:Y:S01]  /*35630*/  LDC R10, c[0x0][0x228] ;  /* 0x00008a00ff0a7b82 */ /* 0x000e620000000800 */
[----:B------:R-:W-:Y:S01]  /*35640*/  IMAD.WIDE R26, R59, 0x2, R146 ;  /* 0x000000023b1a7825 */ /* 0x000fe200078e0292 */
[----:B------:R-:W-:Y:S01]  /*35650*/  PRMT R57, R89, 0x7632, R57 ;  /* 0x0000763259397816 */ /* 0x000fe20000000039 */
[----:B------:R4:W-:Y:S02]  /*35660*/  @P1 STG.E.U16 desc[UR60][R24.64], R31 ;  /* 0x0000001f18001986 */ /* 0x0009e4000c10153c */
[----:B------:R-:W-:-:S03]  /*35670*/  IMAD.WIDE R28, R59, 0x2, R14 ;  /* 0x000000023b1c7825 */ /* 0x000fc600078e020e */
[----:B------:R-:W1:Y:S01]  /*35680*/  LDC R58, c[0x0][0x228] ;  /* 0x00008a00ff3a7b82 */ /* 0x000e620000000800 */
[----:B---3--:R-:W-:Y:S01]  /*35690*/  ISETP.GE.AND P1, PT, R61, R0, PT ;  /* 0x000000003d00720c */ /* 0x008fe20003f26270 */
[----:B------:R-:W-:Y:S01]  /*356a0*/  @P5 STG.E.U16 desc[UR60][R26.64], R89 ;  /* 0x000000591a005986 */ /* 0x000fe2000c10153c */
[----:B----4-:R-:W-:-:S03]  /*356b0*/  IMAD.WIDE R30, R59, 0x2, R12 ;  /* 0x000000023b1e7825 */ /* 0x010fc600078e020c */
[----:B------:R3:W-:Y:S01]  /*356c0*/  @P4 STG.E.U16 desc[UR60][R28.64], R57 ;  /* 0x000000391c004986 */ /* 0x0007e2000c10153c */
[----:B------:R-:W-:Y:S01]  /*356d0*/  PRMT R25, R93, 0x7632, R25 ;  /* 0x000076325d197816 */ /* 0x000fe20000000019 */
[----:B------:R-:W4:Y:S02]  /*356e0*/  LDC R60, c[0x0][0x228] ;  /* 0x00008a00ff3c7b82 */ /* 0x000f240000000800 */
[----:B------:R-:W-:Y:S01]  /*356f0*/  @P3 STG.E.U16 desc[UR60][R30.64], R93 ;  /* 0x0000005d1e003986 */ /* 0x000fe2000c10153c */
[----:B-----5:R-:W-:Y:S01]  /*35700*/  ISETP.LT.AND P3, PT, R173, R20, !P1 ;  /* 0x00000014ad00720c */ /* 0x020fe20004f61270 */
[----:B------:R-:W-:Y:S01]  /*35710*/  VIADD R3, R174, 0xc ;  /* 0x0000000cae037836 */ /* 0x000fe20000000000 */
[----:B0-----:R-:W-:Y:S02]  /*35720*/  ISETP.LT.AND P4, PT, R172, R22, !P1 ;  /* 0x00000016ac00720c */ /* 0x001fe40004f81270 */
[----:B------:R-:W-:Y:S01]  /*35730*/  ISETP.LT.AND P5, PT, R171, R52, !P1 ;  /* 0x00000034ab00720c */ /* 0x000fe20004fa1270 */
[----:B------:R-:W0:Y:S01]  /*35740*/  LDC R20, c[0x0][0x228] ;  /* 0x00008a00ff147b82 */ /* 0x000e220000000800 */
[----:B---3--:R-:W-:-:S04]  /*35750*/  IMAD.WIDE R56, R59, 0x2, R54 ;  /* 0x000000023b387825 */ /* 0x008fc800078e0236 */
[----:B------:R-:W-:-:S03]  /*35760*/  IMAD.IADD R59, R59, 0x1, R145 ;  /* 0x000000013b3b7824 */ /* 0x000fc600078e0291 */
[----:B------:R-:W3:Y:S01]  /*35770*/  LDC R22, c[0x0][0x228] ;  /* 0x00008a00ff167b82 */ /* 0x000ee20000000800 */
[----:B------:R5:W-:Y:S01]  /*35780*/  @P2 STG.E.U16 desc[UR60][R56.64], R25 ;  /* 0x0000001938002986 */ /* 0x000be2000c10153c */
[----:B--2---:R-:W-:Y:S01]  /*35790*/  ISETP.GE.AND P2, PT, R3, R8, PT ;  /* 0x000000080300720c */ /* 0x004fe20003f46270 */
[----:B------:R-:W-:-:S05]  /*357a0*/  IMAD.WIDE R2, R59, 0x2, R146 ;  /* 0x000000023b027825 */ /* 0x000fca00078e0292 */
[----:B------:R-:W2:Y:S01]  /*357b0*/  LDC R0, c[0x0][0x22c] ;  /* 0x00008b00ff007b82 */ /* 0x000ea20000000800 */
[----:B------:R-:W-:-:S04]  /*357c0*/  IMAD.WIDE R26, R59, 0x2, R12 ;  /* 0x000000023b1a7825 */ /* 0x000fc800078e020c */
[----:B-----5:R-:W-:Y:S01]  /*357d0*/  IMAD.WIDE R24, R59, 0x2, R14 ;  /* 0x000000023b187825 */ /* 0x020fe200078e020e */
[----:B------:R-:W-:Y:S02]  /*357e0*/  PRMT R56, R121, 0x7632, R56 ;  /* 0x0000763279387816 */ /* 0x000fe40000000038 */
[----:B------:R-:W5:Y:S01]  /*357f0*/  LDC R30, c[0x0][0x228] ;  /* 0x00008a00ff1e7b82 */ /* 0x000f620000000800 */
[----:B------:R-:W-:Y:S01]  /*35800*/  @P3 STG.E.U16 desc[UR60][R2.64], R121 ;  /* 0x0000007902003986 */ /* 0x000fe2000c10153c */
[----:B-1----:R-:W-:-:S03]  /*35810*/  ISETP.LT.AND P1, PT, R170, R58, !P1 ;  /* 0x0000003aaa00720c */ /* 0x002fc60004f21270 */
[----:B------:R1:W-:Y:S03]  /*35820*/  @P4 STG.E.U16 desc[UR60][R24.64], R56 ;  /* 0x0000003818004986 */ /* 0x0003e6000c10153c */
[----:B------:R-:W5:Y:S01]  /*35830*/  LDC R8, c[0x0][0x22c] ;  /* 0x00008b00ff087b82 */ /* 0x000f620000000800 */
[----:B------:R-:W-:Y:S01]  /*35840*/  @P5 STG.E.U16 desc[UR60][R26.64], R125 ;  /* 0x0000007d1a005986 */ /* 0x000fe2000c10153c */
[----:B------:R-:W-:-:S06]  /*35850*/  ISETP.LT.AND P5, PT, R173, R10, !P2 ;  /* 0x0000000aad00720c */ /* 0x000fcc00057a1270 */
[----:B------:R-:W5:Y:S01]  /*35860*/  LDC R10, c[0x0][0x228] ;  /* 0x00008a00ff0a7b82 */ /* 0x000f620000000800 */
[----:B------:R-:W-:Y:S01]  /*35870*/  IMAD.WIDE R28, R59, 0x2, R54 ;  /* 0x000000023b1c7825 */ /* 0x000fe200078e0236 */
[----:B------:R-:W-:Y:S02]  /*35880*/  PRMT R57, R125, 0x7632, R57 ;  /* 0x000076327d397816 */ /* 0x000fe40000000039 */
[----:B----4-:R-:W-:-:S04]  /*35890*/  ISETP.LT.AND P4, PT, R172, R60, !P2 ;  /* 0x0000003cac00720c */ /* 0x010fc80005781270 */
[----:B------:R-:W4:Y:S01]  /*358a0*/  LDC R52, c[0x0][0x228] ;  /* 0x00008a00ff347b82 */ /* 0x000f220000000800 */
[----:B------:R-:W-:Y:S01]  /*358b0*/  IMAD.IADD R59, R59, 0x1, R145 ;  /* 0x000000013b3b7824 */ /* 0x000fe200078e0291 */
[----:B0-----:R-:W-:Y:S01]  /*358c0*/  ISETP.LT.AND P3, PT, R171, R20, !P2 ;  /* 0x00000014ab00720c */ /* 0x001fe20005761270 */
[----:B------:R-:W-:-:S05]  /*358d0*/  VIADD R31, R174, 0xd ;  /* 0x0000000dae1f7836 */ /* 0x000fca0000000000 */
[----:B-1----:R-:W0:Y:S01]  /*358e0*/  LDC R56, c[0x0][0x228] ;  /* 0x00008a00ff387b82 */ /* 0x002e220000000800 */
[----:B---3--:R-:W-:Y:S01]  /*358f0*/  ISETP.LT.AND P2, PT, R170, R22, !P2 ;  /* 0x00000016aa00720c */ /* 0x008fe20005741270 */
[----:B------:R-:W-:Y:S01]  /*35900*/  IMAD.WIDE R2, R59, 0x2, R146 ;  /* 0x000000023b027825 */ /* 0x000fe200078e0292 */
[----:B------:R1:W-:Y:S01]  /*35910*/  @P1 STG.E.U16 desc[UR60][R28.64], R57 ;  /* 0x000000391c001986 */ /* 0x0003e2000c10153c */
[----:B--2---:R-:W-:-:S04]  /*35920*/  ISETP.GE.AND P1, PT, R31, R0, PT ;  /* 0x000000001f00720c */ /* 0x004fc80003f26270 */
[----:B------:R-:W2:Y:S01]  /*35930*/  LDC R58, c[0x0][0x228] ;  /* 0x00008a00ff3a7b82 */ /* 0x000ea20000000800 */
[----:B------:R-:W-:Y:S01]  /*35940*/  PRMT R22, R90, 0x7632, R22 ;  /* 0x000076325a167816 */ /* 0x000fe20000000016 */
[----:B------:R-:W-:Y:S01]  /*35950*/  IMAD.WIDE R24, R59, 0x2, R14 ;  /* 0x000000023b187825 */ /* 0x000fe200078e020e */
[----:B------:R3:W-:Y:S01]  /*35960*/  @P5 STG.E.U16 desc[UR60][R2.64], R90 ;  /* 0x0000005a02005986 */ /* 0x0007e2000c10153c */
[----:B-----5:R-:W-:-:S04]  /*35970*/  ISETP.LT.AND P5, PT, R173, R30, !P1 ;  /* 0x0000001ead00720c */ /* 0x020fc80004fa1270 */
[----:B------:R-:W5:Y:S01]  /*35980*/  LDC R20, c[0x0][0x228] ;  /* 0x00008a00ff147b82 */ /* 0x000f620000000800 */
[C---:B-1----:R-:W-:Y:S02]  /*35990*/  IMAD.IADD R57, R59.reuse, 0x1, R145 ;  /* 0x000000013b397824 */ /* 0x042fe400078e0291 */
[----:B------:R-:W-:-:S04]  /*359a0*/  IMAD.WIDE R26, R59, 0x2, R12 ;  /* 0x000000023b1a7825 */ /* 0x000fc800078e020c */
[----:B------:R-:W-:Y:S01]  /*359b0*/  IMAD.WIDE R28, R59, 0x2, R54 ;  /* 0x000000023b1c7825 */ /* 0x000fe200078e0236 */
[----:B------:R-:W-:Y:S01]  /*359c0*/  PRMT R59, R94, 0x7632, R59 ;  /* 0x000076325e3b7816 */ /* 0x000fe2000000003b */
[----:B------:R-:W1:Y:S02]  /*359d0*/  LDC R0, c[0x0][0x22c] ;  /* 0x00008b00ff007b82 */ /* 0x000e640000000800 */
[----:B---3--:R-:W-:Y:S01]  /*359e0*/  VIADD R3, R174, 0xe ;  /* 0x0000000eae037836 */ /* 0x008fe20000000000 */
[----:B------:R3:W-:Y:S01]  /*359f0*/  @P4 STG.E.U16 desc[UR60][R24.64], R22 ;  /* 0x0000001618004986 */ /* 0x0007e2000c10153c */
[----:B------:R-:W-:-:S03]  /*35a00*/  ISETP.LT.AND P4, PT, R172, R10, !P1 ;  /* 0x0000000aac00720c */ /* 0x000fc60004f81270 */
[----:B------:R-:W-:Y:S01]  /*35a10*/  @P3 STG.E.U16 desc[UR60][R26.64], R94 ;  /* 0x0000005e1a003986 */ /* 0x000fe2000c10153c */
[----:B------:R-:W-:Y:S01]  /*35a20*/  IMAD.WIDE R30, R57, 0x2, R146 ;  /* 0x00000002391e7825 */ /* 0x000fe200078e0292 */
[----:B------:R-:W1:Y:S02]  /*35a30*/  LDC R10, c[0x0][0x228] ;  /* 0x00008a00ff0a7b82 */ /* 0x000e640000000800 */
[----:B------:R-:W-:Y:S01]  /*35a40*/  @P2 STG.E.U16 desc[UR60][R28.64], R59 ;  /* 0x0000003b1c002986 */ /* 0x000fe2000c10153c */
[----:B------:R-:W-:Y:S02]  /*35a50*/  ISETP.GE.AND P2, PT, R3, R8, PT ;  /* 0x000000080300720c */ /* 0x000fe40003f46270 */
[----:B----4-:R-:W-:-:S03]  /*35a60*/  ISETP.LT.AND P3, PT, R171, R52, !P1 ;  /* 0x00000034ab00720c */ /* 0x010fc60004f61270 */
[----:B------:R-:W4:Y:S01]  /*35a70*/  LDC R8, c[0x0][0x228] ;  /* 0x00008a00ff087b82 */ /* 0x000f220000000800 */
[----:B0-----:R-:W-:Y:S01]  /*35a80*/  ISETP.LT.AND P1, PT, R170, R56, !P1 ;  /* 0x00000038aa00720c */ /* 0x001fe20004f21270 */
[----:B------:R0:W-:Y:S01]  /*35a90*/  @P5 STG.E.U16 desc[UR60][R30.64], R122 ;  /* 0x0000007a1e005986 */ /* 0x0001e2000c10153c */
[----:B------:R-:W-:-:S05]  /*35aa0*/  IMAD.WIDE R2, R57, 0x2, R14 ;  /* 0x0000000239027825 */ /* 0x000fca00078e020e */
[----:B---3--:R-:W3:Y:S01]  /*35ab0*/  LDC R22, c[0x0][0x228] ;  /* 0x00008a00ff167b82 */ /* 0x008ee20000000800 */
[----:B------:R-:W-:-:S07]  /*35ac0*/  IMAD.WIDE R24, R57, 0x2, R12 ;  /* 0x0000000239187825 */ /* 0x000fce00078e020c */
[----:B------:R-:W3:Y:S01]  /*35ad0*/  LDC R52, c[0x0][0x228] ;  /* 0x00008a00ff347b82 */ /* 0x000ee20000000800 */
[----:B0-----:R-:W-:Y:S01]  /*35ae0*/  PRMT R122, R122, 0x7632, R122 ;  /* 0x000076327a7a7816 */ /* 0x001fe2000000007a */
[----:B------:R-:W-:Y:S01]  /*35af0*/  IMAD.IADD R59, R57, 0x1, R145 ;  /* 0x00000001393b7824 */ /* 0x000fe200078e0291 */
[----:B--2---:R-:W-:Y:S01]  /*35b00*/  ISETP.LT.AND P5, PT, R173, R58, !P2 ;  /* 0x0000003aad00720c */ /* 0x004fe200057a1270 */
[----:B------:R-:W-:Y:S01]  /*35b10*/  IMAD.WIDE R26, R57, 0x2, R54 ;  /* 0x00000002391a7825 */ /* 0x000fe200078e0236 */
[----:B------:R-:W-:Y:S01]  /*35b20*/  PRMT R31, R126, 0x7632, R31 ;  /* 0x000076327e1f7816 */ /* 0x000fe2000000001f */
[----:B------:R0:W-:Y:S01]  /*35b30*/  @P4 STG.E.U16 desc[UR60][R2.64], R122 ;  /* 0x0000007a02004986 */ /* 0x0001e2000c10153c */
[----:B-----5:R-:W-:Y:S01]  /*35b40*/  ISETP.LT.AND P4, PT, R172, R20, !P2 ;  /* 0x00000014ac00720c */ /* 0x020fe20005781270 */
[----:B------:R-:W-:Y:S01]  /*35b50*/  VIADD R57, R174, 0xf ;  /* 0x0000000fae397836 */ /* 0x000fe20000000000 */
[----:B------:R-:W2:Y:S01]  /*35b60*/  LDC R20, c[0x0][0x228] ;  /* 0x00008a00ff147b82 */ /* 0x000ea20000000800 */
[----:B------:R-:W-:Y:S01]  /*35b70*/  @P3 STG.E.U16 desc[UR60][R24.64], R126 ;  /* 0x0000007e18003986 */ /* 0x000fe2000c10153c */
[----:B------:R-:W-:-:S03]  /*35b80*/  IMAD.WIDE R28, R59, 0x2, R146 ;  /* 0x000000023b1c7825 */ /* 0x000fc600078e0292 */
[----:B------:R5:W-:Y:S01]  /*35b90*/  @P1 STG.E.U16 desc[UR60][R26.64], R31 ;  /* 0x0000001f1a001986 */ /* 0x000be2000c10153c */
[----:B-1----:R-:W-:Y:S02]  /*35ba0*/  ISETP.GE.AND P1, PT, R57, R0, PT ;  /* 0x000000003900720c */ /* 0x002fe40003f26270 */
[----:B------:R-:W1:Y:S01]  /*35bb0*/  LDC R56, c[0x0][0x228] ;  /* 0x00008a00ff387b82 */ /* 0x000e620000000800 */
[----:B0-----:R-:W-:Y:S01]  /*35bc0*/  PRMT R3, R91, 0x7632, R3 ;  /* 0x000076325b037816 */ /* 0x001fe20000000003 */
[----:B------:R-:W-:Y:S01]  /*35bd0*/  @P5 STG.E.U16 desc[UR60][R28.64], R91 ;  /* 0x0000005b1c005986 */ /* 0x000fe2000c10153c */
[----:B----4-:R-:W-:-:S05]  /*35be0*/  ISETP.LT.AND P3, PT, R171, R8, !P2 ;  /* 0x00000008ab00720c */ /* 0x010fca0005761270 */
[----:B------:R-:W0:Y:S01]  /*35bf0*/  LDC R0, c[0x0][0x22c] ;  /* 0x00008b00ff007b82 */ /* 0x000e220000000800 */
[----:B-----5:R-:W-:Y:S01]  /*35c00*/  IMAD.WIDE R30, R59, 0x2, R14 ;  /* 0x000000023b1e7825 */ /* 0x020fe200078e020e */
[----:B------:R-:W-:Y:S02]  /*35c10*/  ISETP.LT.AND P2, PT, R170, R10, !P2 ;  /* 0x0000000aaa00720c */ /* 0x000fe40005741270 */
[----:B---3--:R-:W-:Y:S02]  /*35c20*/  ISETP.LT.AND P5, PT, R172, R52, !P1 ;  /* 0x00000034ac00720c */ /* 0x008fe40004fa1270 */
[----:B------:R3:W-:Y:S01]  /*35c30*/  @P4 STG.E.U16 desc[UR60][R30.64], R3 ;  /* 0x000000031e004986 */ /* 0x0007e2000c10153c */
[----:B------:R-:W-:Y:S01]  /*35c40*/  ISETP.LT.AND P4, PT, R173, R22, !P1 ;  /* 0x00000016ad00720c */ /* 0x000fe20004f81270 */
[----:B------:R-:W4:Y:S01]  /*35c50*/  LDC R10, c[0x0][0x228] ;  /* 0x00008a00ff0a7b82 */ /* 0x000f220000000800 */
[----:B------:R-:W-:-:S07]  /*35c60*/  IMAD.IADD R57, R59, 0x1, R145 ;  /* 0x000000013b397824 */ /* 0x000fce00078e0291 */
[----:B------:R-:W5:Y:S01]  /*35c70*/  LDC R22, c[0x0][0x228] ;  /* 0x00008a00ff167b82 */ /* 0x000f620000000800 */
[----:B---3--:R-:W-:-:S07]  /*35c80*/  IMAD.WIDE R2, R59, 0x2, R12 ;  /* 0x000000023b027825 */ /* 0x008fce00078e020c */
[----:B------:R-:W3:Y:S01]  /*35c90*/  LDC R52, c[0x0][0x228] ;  /* 0x00008a00ff347b82 */ /* 0x000ee20000000800 */
[----:B------:R-:W-:Y:S01]  /*35ca0*/  IMAD.WIDE R24, R59, 0x2, R54 ;  /* 0x000000023b187825 */ /* 0x000fe200078e0236 */
[----:B------:R-:W-:Y:S01]  /*35cb0*/  PRMT R58, R95, 0x7632, R58 ;  /* 0x000076325f3a7816 */ /* 0x000fe2000000003a */
[----:B------:R0:W-:Y:S01]  /*35cc0*/  @P3 STG.E.U16 desc[UR60][R2.64], R95 ;  /* 0x0000005f02003986 */ /* 0x0001e2000c10153c */
[----:B--2---:R-:W-:Y:S01]  /*35cd0*/  ISETP.LT.AND P3, PT, R171, R20, !P1 ;  /* 0x00000014ab00720c */ /* 0x004fe20004f61270 */
[----:B------:R-:W-:Y:S02]  /*35ce0*/  VIADD R31, R174, 0x10 ;  /* 0x00000010ae1f7836 */ /* 0x000fe40000000000 */
[C---:B------:R-:W-:Y:S01]  /*35cf0*/  IMAD.WIDE R26, R57.reuse, 0x2, R146 ;  /* 0x00000002391a7825 */ /* 0x040fe200078e0292 */
[----:B------:R-:W2:Y:S01]  /*35d00*/  LDC R8, c[0x0][0x22c] ;  /* 0x00008b00ff087b82 */ /* 0x000ea20000000800 */
[----:B------:R-:W-:Y:S02]  /*35d10*/  @P2 STG.E.U16 desc[UR60][R24.64], R58 ;  /* 0x0000003a18002986 */ /* 0x000fe4000c10153c */
[----:B------:R-:W-:Y:S01]  /*35d20*/  IMAD.WIDE R28, R57, 0x2, R14 ;  /* 0x00000002391c7825 */ /* 0x000fe200078e020e */
[----:B-1----:R-:W-:-:S02]  /*35d30*/  ISETP.LT.AND P2, PT, R170, R56, !P1 ;  /* 0x00000038aa00720c */ /* 0x002fc40004f41270 */
[----:B0-----:R-:W-:Y:S02]  /*35d40*/  PRMT R3, R123, 0x7632, R3 ;  /* 0x000076327b037816 */ /* 0x001fe40000000003 */
[----:B------:R-:W0:Y:S01]  /*35d50*/  LDC R20, c[0x0][0x228] ;  /* 0x00008a00ff147b82 */ /* 0x000e220000000800 */
[----:B------:R-:W-:Y:S01]  /*35d60*/  ISETP.GE.AND P1, PT, R31, R0, PT ;  /* 0x000000001f00720c */ /* 0x000fe20003f26270 */
[----:B------:R-:W-:Y:S04]  /*35d70*/  @P4 STG.E.U16 desc[UR60][R26.64], R123 ;  /* 0x0000007b1a004986 */ /* 0x000fe8000c10153c */
[----:B------:R1:W-:Y:S02]  /*35d80*/  @P5 STG.E.U16 desc[UR60][R28.64], R3 ;  /* 0x000000031c005986 */ /* 0x0003e4000c10153c */
[----:B------:R-:W0:Y:S01]  /*35d90*/  LDC R30, c[0x0][0x228] ;  /* 0x00008a00ff1e7b82 */ /* 0x000e220000000800 */
[----:B----4-:R-:W-:-:S07]  /*35da0*/  ISETP.LT.AND P4, PT, R173, R10, !P1 ;  /* 0x0000000aad00720c */ /* 0x010fce0004f81270 */
[----:B------:R-:W4:Y:S01]  /*35db0*/  LDC R31, c[0x0][0x228] ;  /* 0x00008a00ff1f7b82 */ /* 0x000f220000000800 */
[----:B-1----:R-:W-:Y:S01]  /*35dc0*/  IMAD.WIDE R2, R57, 0x2, R12 ;  /* 0x0000000239027825 */ /* 0x002fe200078e020c */
[----:B------:R-:W-:-:S06]  /*35dd0*/  PRMT R27, R127, 0x7632, R27 ;  /* 0x000076327f1b7816 */ /* 0x000fcc000000001b */
[----:B------:R-:W1:Y:S01]  /*35de0*/  LDC R56, c[0x0][0x228] ;  /* 0x00008a00ff387b82 */ /* 0x000e620000000800 */
[----:B------:R-:W-:Y:S01]  /*35df0*/  @P3 STG.E.U16 desc[UR60][R2.64], R127 ;  /* 0x0000007f02003986 */ /* 0x000fe2000c10153c */
[----:B-----5:R-:W-:Y:S01]  /*35e00*/  ISETP.LT.AND P3, PT, R172, R22, !P1 ;  /* 0x00000016ac00720c */ /* 0x020fe20004f61270 */
[----:B------:R-:W-:Y:S01]  /*35e10*/  IMAD.WIDE R24, R57, 0x2, R54 ;  /* 0x0000000239187825 */ /* 0x000fe200078e0236 */
[----:B---3--:R-:W-:-:S04]  /*35e20*/  ISETP.LT.AND P5, PT, R171, R52, !P1 ;  /* 0x00000034ab00720c */ /* 0x008fc80004fa1270 */
[----:B------:R-:W3:Y:S01]  /*35e30*/  LDC R10, c[0x0][0x228] ;  /* 0x00008a00ff0a7b82 */ /* 0x000ee20000000800 */
[----:B------:R-:W-:Y:S01]  /*35e40*/  IMAD.IADD R57, R57, 0x1, R145 ;  /* 0x0000000139397824 */ /* 0x000fe200078e0291 */
[----:B------:R5:W-:Y:S01]  /*35e50*/  @P2 STG.E.U16 desc[UR60][R24.64], R27 ;  /* 0x0000001b18002986 */ /* 0x000be2000c10153c */
[----:B------:R-:W-:-:S05]  /*35e60*/  VIADD R59, R174, 0x11 ;  /* 0x00000011ae3b7836 */ /* 0x000fca0000000000 */
[----:B------:R-:W3:Y:S01]  /*35e70*/  LDC R0, c[0x0][0x22c] ;  /* 0x00008b00ff007b82 */ /* 0x000ee20000000800 */
[----:B------:R-:W-:Y:S01]  /*35e80*/  IMAD.WIDE R28, R57, 0x2, R14 ;  /* 0x00000002391c7825 */ /* 0x000fe200078e020e */
[----:B--2---:R-:W-:-:S03]  /*35e90*/  ISETP.GE.AND P2, PT, R59, R8, PT ;  /* 0x000000083b00720c */ /* 0x004fc60003f46270 */
[----:B-----5:R-:W-:-:S03]  /*35ea0*/  IMAD.WIDE R26, R57, 0x2, R146 ;  /* 0x00000002391a7825 */ /* 0x020fc600078e0292 */
[----:B------:R-:W2:Y:S01]  /*35eb0*/  LDC R22, c[0x0][0x228] ;  /* 0x00008a00ff167b82 */ /* 0x000ea20000000800 */
[----:B------:R-:W-:Y:S01]  /*35ec0*/  PRMT R25, R128, 0x7632, R25 ;  /* 0x0000763280197816 */ /* 0x000fe20000000019 */
[----:B------:R-:W-:Y:S01]  /*35ed0*/  IMAD.WIDE R2, R57, 0x2, R12 ;  /* 0x0000000239027825 */ /* 0x000fe200078e020c */
[----:B------:R5:W-:Y:S01]  /*35ee0*/  @P4 STG.E.U16 desc[UR60][R26.64], R128 ;  /* 0x000000801a004986 */ /* 0x000be2000c10153c */
[----:B0-----:R-:W-:-:S03]  /*35ef0*/  ISETP.LT.AND P1, PT, R170, R20, !P1 ;  /* 0x00000014aa00720c */ /* 0x001fc60004f21270 */
[----:B------:R0:W-:Y:S01]  /*35f00*/  @P3 STG.E.U16 desc[UR60][R28.64], R25 ;  /* 0x000000191c003986 */ /* 0x0001e2000c10153c */
[----:B------:R-:W2:Y:S01]  /*35f10*/  LDC R20, c[0x0][0x228] ;  /* 0x00008a00ff147b82 */ /* 0x000ea20000000800 */
[----:B----4-:R-:W-:Y:S02]  /*35f20*/  ISETP.LT.AND P4, PT, R172, R31, !P2 ;  /* 0x0000001fac00720c */ /* 0x010fe40005781270 */
[----:B------:R4:W-:Y:S01]  /*35f30*/  @P5 STG.E.U16 desc[UR60][R2.64], R140 ;  /* 0x0000008c02005986 */ /* 0x0009e2000c10153c */
[----:B------:R-:W-:Y:S01]  /*35f40*/  ISETP.LT.AND P5, PT, R173, R30, !P2 ;  /* 0x0000001ead00720c */ /* 0x000fe200057a1270 */
[----:B------:R-:W-:Y:S01]  /*35f50*/  IMAD.IADD R31, R57, 0x1, R145 ;  /* 0x00000001391f7824 */ /* 0x000fe200078e0291 */
[----:B-1----:R-:W-:Y:S01]  /*35f60*/  ISETP.LT.AND P3, PT, R171, R56, !P2 ;  /* 0x00000038ab00720c */ /* 0x002fe20005761270 */
[----:B------:R-:W-:Y:S01]  /*35f70*/  VIADD R59, R174, 0x12 ;  /* 0x00000012ae3b7836 */ /* 0x000fe20000000000 */
[----:B------:R-:W1:Y:S01]  /*35f80*/  LDC R52, c[0x0][0x228] ;  /* 0x00008a00ff347b82 */ /* 0x000e620000000800 */
[----:B-----5:R-:W-:Y:S01]  /*35f90*/  IMAD.WIDE R26, R31, 0x2, R14 ;  /* 0x000000021f1a7825 */ /* 0x020fe200078e020e */
[----:B0-----:R-:W-:-:S03]  /*35fa0*/  PRMT R29, R140, 0x7632, R29 ;  /* 0x000076328c1d7816 */ /* 0x001fc6000000001d */
[----:B------:R-:W-:-:S03]  /*35fb0*/  IMAD.WIDE R24, R31, 0x2, R146 ;  /* 0x000000021f187825 */ /* 0x000fc600078e0292 */
[----:B------:R-:W0:Y:S01]  /*35fc0*/  LDC R8, c[0x0][0x22c] ;  /* 0x00008b00ff087b82 */ /* 0x000e220000000800 */
[----:B----4-:R-:W-:Y:S01]  /*35fd0*/  IMAD.WIDE R2, R57, 0x2, R54 ;  /* 0x0000000239027825 */ /* 0x010fe200078e0236 */
[----:B------:R-:W-:Y:S02]  /*35fe0*/  PRMT R60, R96, 0x7632, R60 ;  /* 0x00007632603c7816 */ /* 0x000fe4000000003c */
[----:B---3--:R-:W-:-:S04]  /*35ff0*/  ISETP.LT.AND P6, PT, R170, R10, !P2 ;  /* 0x0000000aaa00720c */ /* 0x008fc800057c1270 */
[----:B------:R-:W3:Y:S01]  /*36000*/  LDC R56, c[0x0][0x228] ;  /* 0x00008a00ff387b82 */ /* 0x000ee20000000800 */
[----:B------:R-:W-:Y:S01]  /*36010*/  ISETP.GE.AND P2, PT, R59, R0, PT ;  /* 0x000000003b00720c */ /* 0x000fe20003f46270 */
[----:B------:R4:W-:Y:S04]  /*36020*/  @P1 STG.E.U16 desc[UR60][R2.64], R29 ;  /* 0x0000001d02001986 */ /* 0x0009e8000c10153c */
[----:B------:R5:W-:Y:S02]  /*36030*/  @P5 STG.E.U16 desc[UR60][R24.64], R96 ;  /* 0x0000006018005986 */ /* 0x000be4000c10153c */
[----:B------:R-:W0:Y:S02]  /*36040*/  LDC R58, c[0x0][0x228] ;  /* 0x00008a00ff3a7b82 */ /* 0x000e240000000800 */
[----:B------:R-:W-:Y:S01]  /*36050*/  @P4 STG.E.U16 desc[UR60][R26.64], R60 ;  /* 0x0000003c1a004986 */ /* 0x000fe2000c10153c */
[----:B--2---:R-:W-:Y:S01]  /*36060*/  ISETP.LT.AND P4, PT, R173, R22, !P2 ;  /* 0x00000016ad00720c */ /* 0x004fe20005781270 */
[----:B------:R-:W-:-:S02]  /*36070*/  IMAD.IADD R57, R31, 0x1, R145 ;  /* 0x000000011f397824 */ /* 0x000fc400078e0291 */
[C---:B----4-:R-:W-:Y:S02]  /*36080*/  IMAD.WIDE R28, R31.reuse, 0x2, R12 ;  /* 0x000000021f1c7825 */ /* 0x050fe400078e020c */
[----:B------:R-:W2:Y:S01]  /*36090*/  LDC R10, c[0x0][0x228] ;  /* 0x00008a00ff0a7b82 */ /* 0x000ea20000000800 */
[----:B------:R-:W-:Y:S01]  /*360a0*/  PRMT R22, R64, 0x7632, R22 ;  /* 0x0000763240167816 */ /* 0x000fe20000000016 */
[----:B------:R-:W-:Y:S01]  /*360b0*/  IMAD.WIDE R30, R31, 0x2, R54 ;  /* 0x000000021f1e7825 */ /* 0x000fe200078e0236 */
[----:B------:R-:W-:Y:S01]  /*360c0*/  @P3 STG.E.U16 desc[UR60][R28.64], R64 ;  /* 0x000000401c003986 */ /* 0x000fe2000c10153c */
[----:B------:R-:W-:-:S04]  /*360d0*/  ISETP.LT.AND P3, PT, R172, R20, !P2 ;  /* 0x00000014ac00720c */ /* 0x000fc80005761270 */
[----:B------:R-:W4:Y:S01]  /*360e0*/  LDC R0, c[0x0][0x22c] ;  /* 0x00008b00ff007b82 */ /* 0x000f220000000800 */
[----:B------:R-:W-:Y:S01]  /*360f0*/  IMAD.WIDE R2, R57, 0x2, R146 ;  /* 0x0000000239027825 */ /* 0x000fe200078e0292 */
[----:B------:R-:W-:Y:S03]  /*36100*/  @P6 STG.E.U16 desc[UR60][R30.64], R22 ;  /* 0x000000161e006986 */ /* 0x000fe6000c10153c */
[----:B------:R-:W-:Y:S01]  /*36110*/  VIADD R59, R174, 0x13 ;  /* 0x00000013ae3b7836 */ /* 0x000fe20000000000 */
[----:B------:R0:W-:Y:S01]  /*36120*/  @P4 STG.E.U16 desc[UR60][R2.64], R129 ;  /* 0x0000008102004986 */ /* 0x0001e2000c10153c */
[----:B-1----:R-:W-:Y:S01]  /*36130*/  ISETP.LT.AND P4, PT, R171, R52, !P2 ;  /* 0x00000034ab00720c */ /* 0x002fe20005781270 */
[----:B-----5:R-:W-:Y:S01]  /*36140*/  IMAD.WIDE R24, R57, 0x2, R14 ;  /* 0x0000000239187825 */ /* 0x020fe200078e020e */
[----:B---3--:R-:W-:Y:S01]  /*36150*/  ISETP.LT.AND P2, PT, R170, R56, !P2 ;  /* 0x00000038aa00720c */ /* 0x008fe20005741270 */
[----:B------:R-:W1:Y:S01]  /*36160*/  LDC R20, c[0x0][0x228] ;  /* 0x00008a00ff147b82 */ /* 0x000e620000000800 */
[----:B0-----:R-:W-:-:S07]  /*36170*/  ISETP.GE.AND P1, PT, R59, R8, PT ;  /* 0x000000083b00720c */ /* 0x001fce0003f26270 */
[----:B------:R-:W0:Y:S01]  /*36180*/  LDC R8, c[0x0][0x228] ;  /* 0x00008a00ff087b82 */ /* 0x000e220000000800 */
[----:B------:R-:W-:Y:S01]  /*36190*/  PRMT R3, R129, 0x7632, R3 ;  /* 0x0000763281037816 */ /* 0x000fe20000000003 */
[----:B------:R-:W-:Y:S01]  /*361a0*/  IMAD.IADD R31, R57, 0x1, R145 ;  /* 0x00000001391f7824 */ /* 0x000fe200078e0291 */
[----:B------:R-:W-:Y:S01]  /*361b0*/  ISETP.LT.AND P5, PT, R173, R58, !P1 ;  /* 0x0000003aad00720c */ /* 0x000fe20004fa1270 */
[----:B------:R-:W-:Y:S02]  /*361c0*/  IMAD.WIDE R26, R57, 0x2, R54 ;  /* 0x00000002391a7825 */ /* 0x000fe400078e0236 */
[----:B------:R3:W-:Y:S01]  /*361d0*/  @P3 STG.E.U16 desc[UR60][R24.64], R3 ;  /* 0x0000000318003986 */ /* 0x0007e2000c10153c */
[----:B--2---:R-:W-:Y:S01]  /*361e0*/  ISETP.LT.AND P3, PT, R172, R10, !P1 ;  /* 0x0000000aac00720c */ /* 0x004fe20004f61270 */
[----:B------:R-:W2:Y:S01]  /*361f0*/  LDC R22, c[0x0][0x228] ;  /* 0x00008a00ff167b82 */ /* 0x000ea20000000800 */
[----:B------:R-:W-:-:S07]  /*36200*/  IMAD.WIDE R28, R31, 0x2, R146 ;  /* 0x000000021f1c7825 */ /* 0x000fce00078e0292 */
[----:B------:R-:W5:Y:S01]  /*36210*/  LDC R30, c[0x0][0x228] ;  /* 0x00008a00ff1e7b82 */ /* 0x000f620000000800 */
[----:B---3--:R-:W-:Y:S01]  /*36220*/  IMAD.WIDE R2, R57, 0x2, R12 ;  /* 0x0000000239027825 */ /* 0x008fe200078e020c */
[----:B------:R-:W-:-:S03]  /*36230*/  PRMT R25, R141, 0x7632, R25 ;  /* 0x000076328d197816 */ /* 0x000fc60000000019 */
[----:B------:R-:W-:Y:S01]  /*36240*/  VIADD R57, R174, 0x14 ;  /* 0x00000014ae397836 */ /* 0x000fe20000000000 */
[----:B------:R3:W-:Y:S02]  /*36250*/  @P4 STG.E.U16 desc[UR60][R2.64], R141 ;  /* 0x0000008d02004986 */ /* 0x0007e4000c10153c */
[----:B------:R-:W5:Y:S02]  /*36260*/  LDC R10, c[0x0][0x228] ;  /* 0x00008a00ff0a7b82 */ /* 0x000f640000000800 */
[----:B------:R1:W-:Y:S01]  /*36270*/  @P2 STG.E.U16 desc[UR60][R26.64], R25 ;  /* 0x000000191a002986 */ /* 0x0003e2000c10153c */
[----:B----4-:R-:W-:-:S05]  /*36280*/  ISETP.GE.AND P2, PT, R57, R0, PT ;  /* 0x000000003900720c */ /* 0x010fca0003f46270 */
[----:B------:R-:W4:Y:S01]  /*36290*/  LDC R0, c[0x0][0x22c] ;  /* 0x00008b00ff007b82 */ /* 0x000f220000000800 */
[----:B---3--:R-:W-:Y:S01]  /*362a0*/  PRMT R3, R97, 0x7632, R3 ;  /* 0x0000763261037816 */ /* 0x008fe20000000003 */
[----:B-1----:R-:W-:Y:S01]  /*362b0*/  IMAD.WIDE R24, R31, 0x2, R14 ;  /* 0x000000021f187825 */ /* 0x002fe200078e020e */
[----:B------:R-:W-:Y:S05]  /*362c0*/  @P5 STG.E.U16 desc[UR60][R28.64], R97 ;  /* 0x000000611c005986 */ /* 0x000fea000c10153c */
[----:B------:R-:W1:Y:S01]  /*362d0*/  LDC R52, c[0x0][0x228] ;  /* 0x00008a00ff347b82 */ /* 0x000e620000000800 */
[----:B------:R3:W-:Y:S01]  /*362e0*/  @P3 STG.E.U16 desc[UR60][R24.64], R3 ;  /* 0x0000000318003986 */ /* 0x0007e2000c10153c */
[----:B0-----:R-:W-:-:S02]  /*362f0*/  ISETP.LT.AND P3, PT, R171, R8, !P1 ;  /* 0x00000008ab00720c */ /* 0x001fc40004f61270 */
[----:B------:R-:W-:-:S04]  /*36300*/  ISETP.LT.AND P1, PT, R170, R20, !P1 ;  /* 0x00000014aa00720c */ /* 0x000fc80004f21270 */
[----:B------:R-:W0:Y:S01]  /*36310*/  LDC R56, c[0x0][0x228] ;  /* 0x00008a00ff387b82 */ /* 0x000e220000000800 */
[----:B------:R-:W-:Y:S01]  /*36320*/  IMAD.WIDE R26, R31, 0x2, R54 ;  /* 0x000000021f1a7825 */ /* 0x000fe200078e0236 */
[----:B------:R-:W-:-:S06]  /*36330*/  PRMT R8, R65, 0x7632, R8 ;  /* 0x0000763241087816 */ /* 0x000fcc0000000008 */
[----:B------:R-:W0:Y:S01]  /*36340*/  LDC R58, c[0x0][0x228] ;  /* 0x00008a00ff3a7b82 */ /* 0x000e220000000800 */
[----:B---3--:R-:W-:-:S04]  /*36350*/  IMAD.WIDE R2, R31, 0x2, R12 ;  /* 0x000000021f027825 */ /* 0x008fc800078e020c */
[----:B------:R-:W-:Y:S01]  /*36360*/  VIADD R59, R174, 0x15 ;  /* 0x00000015ae3b7836 */ /* 0x000fe20000000000 */
[----:B------:R-:W-:Y:S01]  /*36370*/  @P3 STG.E.U16 desc[UR60][R2.64], R65 ;  /* 0x0000004102003986 */ /* 0x000fe2000c10153c */
[----:B--2---:R-:W-:Y:S01]  /*36380*/  ISETP.LT.AND P4, PT, R173, R22, !P2 ;  /* 0x00000016ad00720c */ /* 0x004fe20005781270 */
[----:B------:R-:W2:Y:S02]  /*36390*/  LDC R20, c[0x0][0x228] ;  /* 0x00008a00ff147b82 */ /* 0x000ea40000000800 */
[----:B------:R3:W-:Y:S01]  /*363a0*/  @P1 STG.E.U16 desc[UR60][R26.64], R8 ;  /* 0x000000081a001986 */ /* 0x0007e2000c10153c */
[----:B----4-:R-:W-:Y:S02]  /*363b0*/  ISETP.GE.AND P1, PT, R59, R0, PT ;  /* 0x000000003b00720c */ /* 0x010fe40003f26270 */
[----:B-----5:R-:W-:-:S03]  /*363c0*/  ISETP.LT.AND P5, PT, R172, R30, !P2 ;  /* 0x0000001eac00720c */ /* 0x020fc600057a1270 */
[----:B------:R-:W4:Y:S01]  /*363d0*/  LDC R22, c[0x0][0x228] ;  /* 0x00008a00ff167b82 */ /* 0x000f220000000800 */
[----:B------:R-:W-:Y:S01]  /*363e0*/  IMAD.IADD R57, R31, 0x1, R145 ;  /* 0x000000011f397824 */ /* 0x000fe200078e0291 */
[----:B------:R-:W-:-:S06]  /*363f0*/  ISETP.LT.AND P3, PT, R171, R10, !P2 ;  /* 0x0000000aab00720c */ /* 0x000fcc0005761270 */
[----:B------:R-:W5:Y:S01]  /*36400*/  LDC R0, c[0x0][0x22c] ;  /* 0x00008b00ff007b82 */ /* 0x000f620000000800 */
[----:B------:R-:W-:Y:S01]  /*36410*/  IMAD.WIDE R24, R57, 0x2, R146 ;  /* 0x0000000239187825 */ /* 0x000fe200078e0292 */
[----:B------:R-:W-:Y:S02]  /*36420*/  PRMT R30, R130, 0x7632, R30 ;  /* 0x00007632821e7816 */ /* 0x000fe4000000001e */
[----:B-1----:R-:W-:-:S04]  /*36430*/  ISETP.LT.AND P2, PT, R170, R52, !P2 ;  /* 0x00000034aa00720c */ /* 0x002fc80005741270 */
[----:B------:R-:W1:Y:S01]  /*36440*/  LDC R10, c[0x0][0x228] ;  /* 0x00008a00ff0a7b82 */ /* 0x000e620000000800 */
[----:B------:R-:W-:Y:S01]  /*36450*/  IMAD.WIDE R28, R57, 0x2, R14 ;  /* 0x00000002391c7825 */ /* 0x000fe200078e020e */
[----:B------:R2:W-:Y:S01]  /*36460*/  @P4 STG.E.U16 desc[UR60][R24.64], R130 ;  /* 0x0000008218004986 */ /* 0x0005e2000c10153c */
[----:B0-----:R-:W-:-:S05]  /*36470*/  ISETP.LT.AND P6, PT, R173, R56, !P1 ;  /* 0x00000038ad00720c */ /* 0x001fca0004fc1270 */
[----:B---3--:R-:W0:Y:S01]  /*36480*/  LDC R8, c[0x0][0x22c] ;  /* 0x00008b00ff087b82 */ /* 0x008e220000000800 */
[----:B------:R3:W-:Y:S01]  /*36490*/  @P5 STG.E.U16 desc[UR60][R28.64], R30 ;  /* 0x0000001e1c005986 */ /* 0x0007e2000c10153c */
[----:B------:R-:W-:Y:S01]  /*364a0*/  ISETP.LT.AND P5, PT, R172, R58, !P1 ;  /* 0x0000003aac00720c */ /* 0x000fe20004fa1270 */
[----:B------:R-:W-:-:S05]  /*364b0*/  IMAD.WIDE R2, R57, 0x2, R12 ;  /* 0x0000000239027825 */ /* 0x000fca00078e020c */
[----:B------:R-:W0:Y:S01]  /*364c0*/  LDC R52, c[0x0][0x228] ;  /* 0x00008a00ff347b82 */ /* 0x000e220000000800 */
[----:B--2---:R-:W-:Y:S01]  /*364d0*/  IMAD.WIDE R24, R57, 0x2, R54 ;  /* 0x0000000239187825 */ /* 0x004fe200078e0236 */
[----:B---3--:R-:W-:-:S03]  /*364e0*/  PRMT R29, R142, 0x7632, R29 ;  /* 0x000076328e1d7816 */ /* 0x008fc6000000001d */
[----:B------:R-:W-:-:S03]  /*364f0*/  IMAD.IADD R59, R57, 0x1, R145 ;  /* 0x00000001393b7824 */ /* 0x000fc600078e0291 */
[----:B------:R-:W2:Y:S01]  /*36500*/  LDC R58, c[0x0][0x228] ;  /* 0x00008a00ff3a7b82 */ /* 0x000ea20000000800 */
[----:B------:R-:W-:Y:S01]  /*36510*/  VIADD R63, R174, 0x16 ;  /* 0x00000016ae3f7836 */ /* 0x000fe20000000000 */
[----:B------:R-:W-:Y:S01]  /*36520*/  @P3 STG.E.U16 desc[UR60][R2.64], R142 ;  /* 0x0000008e02003986 */ /* 0x000fe2000c10153c */
[----:B------:R-:W-:Y:S01]  /*36530*/  IMAD.WIDE R26, R59, 0x2, R146 ;  /* 0x000000023b1a7825 */ /* 0x000fe200078e0292 */
[----:B------:R-:W-:Y:S02]  /*36540*/  ISETP.LT.AND P4, PT, R171, R20, !P1 ;  /* 0x00000014ab00720c */ /* 0x000fe40004f81270 */
[----:B------:R3:W-:Y:S01]  /*36550*/  @P2 STG.E.U16 desc[UR60][R24.64], R29 ;  /* 0x0000001d18002986 */ /* 0x0007e2000c10153c */
[----:B------:R-:W-:Y:S01]  /*36560*/  PRMT R20, R98, 0x7632, R20 ;  /* 0x0000763262147816 */ /* 0x000fe20000000014 */
[----:B------:R-:W2:Y:S01]  /*36570*/  LDC R60, c[0x0][0x228] ;  /* 0x00008a00ff3c7b82 */ /* 0x000ea20000000800 */
[----:B----4-:R-:W-:Y:S02]  /*36580*/  ISETP.LT.AND P3, PT, R170, R22, !P1 ;  /* 0x00000016aa00720c */ /* 0x010fe40004f61270 */
[----:B-----5:R-:W-:Y:S01]  /*36590*/  ISETP.GE.AND P1, PT, R63, R0, PT ;  /* 0x000000003f00720c */ /* 0x020fe20003f26270 */
[----:B------:R-:W-:Y:S04]  /*365a0*/  @P6 STG.E.U16 desc[UR60][R26.64], R98 ;  /* 0x000000621a006986 */ /* 0x000fe8000c10153c */
[----:B------:R-:W4:Y:S01]  /*365b0*/  LDC R61, c[0x0][0x228] ;  /* 0x00008a00ff3d7b82 */ /* 0x000f220000000800 */
[----:B---3--:R-:W-:-:S04]  /*365c0*/  IMAD.WIDE R28, R59, 0x2, R14 ;  /* 0x000000023b1c7825 */ /* 0x008fc800078e020e */
[----:B------:R-:W-:Y:S01]  /*365d0*/  VIADD R3, R174, 0x17 ;  /* 0x00000017ae037836 */ /* 0x000fe20000000000 */
[----:B------:R3:W-:Y:S01]  /*365e0*/  @P5 STG.E.U16 desc[UR60][R28.64], R20 ;  /* 0x000000141c005986 */ /* 0x0007e2000c10153c */
[----:B-1----:R-:W-:Y:S01]  /*365f0*/  ISETP.LT.AND P5, PT, R173, R10, !P1 ;  /* 0x0000000aad00720c */ /* 0x002fe20004fa1270 */
[C---:B------:R-:W-:Y:S01]  /*36600*/  IMAD.WIDE R30, R59.reuse, 0x2, R12 ;  /* 0x000000023b1e7825 */ /* 0x040fe200078e020c */
[----:B------:R-:W1:Y:S01]  /*36610*/  LDC R10, c[0x0][0x228] ;  /* 0x00008a00ff0a7b82 */ /* 0x000e620000000800 */
[----:B------:R-:W-:Y:S02]  /*36620*/  PRMT R22, R66, 0x7632, R22 ;  /* 0x0000763242167816 */ /* 0x000fe40000000016 */
[----:B------:R-:W-:Y:S01]  /*36630*/  IMAD.WIDE R56, R59, 0x2, R54 ;  /* 0x000000023b387825 */ /* 0x000fe200078e0236 */
[----:B0-----:R-:W-:Y:S01]  /*36640*/  ISETP.GE.AND P2, PT, R3, R8, PT ;  /* 0x000000080300720c */ /* 0x001fe20003f46270 */
[----:B------:R-:W-:Y:S03]  /*36650*/  @P4 STG.E.U16 desc[UR60][R30.64], R66 ;  /* 0x000000421e004986 */ /* 0x000fe6000c10153c */
[----:B------:R-:W0:Y:S01]  /*36660*/  LDC R8, c[0x0][0x228] ;  /* 0x00008a00ff087b82 */ /* 0x000e220000000800 */
[----:B------:R5:W-:Y:S01]  /*36670*/  @P3 STG.E.U16 desc[UR60][R56.64], R22 ;  /* 0x0000001638003986 */ /* 0x000be2000c10153c */
[----:B------:R-:W-:-:S02]  /*36680*/  ISETP.LT.AND P4, PT, R172, R52, !P1 ;  /* 0x00000034ac00720c */ /* 0x000fc40004f81270 */
[----:B--2---:R-:W-:Y:S01]  /*36690*/  ISETP.LT.AND P3, PT, R171, R58, !P1 ;  /* 0x0000003aab00720c */ /* 0x004fe20004f61270 */
[----:B---3--:R-:W-:-:S03]  /*366a0*/  IMAD.IADD R29, R59, 0x1, R145 ;  /* 0x000000013b1d7824 */ /* 0x008fc600078e0291 */
[----:B------:R-:W2:Y:S01]  /*366b0*/  LDC R20, c[0x0][0x228] ;  /* 0x00008a00ff147b82 */ /* 0x000ea20000000800 */
[----:B------:R-:W-:-:S04]  /*366c0*/  IMAD.WIDE R2, R29, 0x2, R146 ;  /* 0x000000021d027825 */ /* 0x000fc800078e0292 */
[----:B------:R-:W-:Y:S01]  /*366d0*/  IMAD.WIDE R24, R29, 0x2, R14 ;  /* 0x000000021d187825 */ /* 0x000fe200078e020e */
[----:B-----5:R-:W-:Y:S02]  /*366e0*/  PRMT R56, R131, 0x7632, R56 ;  /* 0x0000763283387816 */ /* 0x020fe40000000038 */
[----:B------:R-:W3:Y:S01]  /*366f0*/  LDC R0, c[0x0][0x22c] ;  /* 0x00008b00ff007b82 */ /* 0x000ee20000000800 */
[----:B------:R-:W-:Y:S01]  /*36700*/  IMAD.WIDE R26, R29, 0x2, R12 ;  /* 0x000000021d1a7825 */ /* 0x000fe200078e020c */
[----:B------:R-:W-:Y:S04]  /*36710*/  @P5 STG.E.U16 desc[UR60][R2.64], R131 ;  /* 0x0000008302005986 */ /* 0x000fe8000c10153c */
[----:B------:R5:W-:Y:S02]  /*36720*/  @P4 STG.E.U16 desc[UR60][R24.64], R56 ;  /* 0x0000003818004986 */ /* 0x000be4000c10153c */
[----:B------:R-:W3:Y:S02]  /*36730*/  LDC R22, c[0x0][0x228] ;  /* 0x00008a00ff167b82 */ /* 0x000ee40000000800 */
[----:B------:R-:W-:Y:S01]  /*36740*/  @P3 STG.E.U16 desc[UR60][R26.64], R143 ;  /* 0x0000008f1a003986 */ /* 0x000fe2000c10153c */
[----:B-1----:R-:W-:-:S05]  /*36750*/  ISETP.LT.AND P3, PT, R171, R10, !P2 ;  /* 0x0000000aab00720c */ /* 0x002fca0005761270 */
[----:B------:R-:W1:Y:S01]  /*36760*/  LDC R52, c[0x0][0x228] ;  /* 0x00008a00ff347b82 */ /* 0x000e620000000800 */
[----:B------:R-:W-:Y:S02]  /*36770*/  ISETP.LT.AND P1, PT, R170, R60, !P1 ;  /* 0x0000003caa00720c */ /* 0x000fe40004f21270 */
[----:B----4-:R-:W-:-:S05]  /*36780*/  ISETP.LT.AND P6, PT, R173, R61, !P2 ;  /* 0x0000003dad00720c */ /* 0x010fca00057c1270 */
[----:B------:R-:W4:Y:S01]  /*36790*/  LDC R10, c[0x0][0x228] ;  /* 0x00008a00ff0a7b82 */ /* 0x000f220000000800 */
[----:B0-----:R-:W-:Y:S01]  /*367a0*/  ISETP.LT.AND P4, PT, R172, R8, !P2 ;  /* 0x00000008ac00720c */ /* 0x001fe20005781270 */
[----:B------:R-:W-:Y:S01]  /*367b0*/  IMAD.IADD R57, R29, 0x1, R145 ;  /* 0x000000011d397824 */ /* 0x000fe200078e0291 */
[----:B------:R-:W-:Y:S01]  /*367c0*/  PRMT R60, R143, 0x7632, R60 ;  /* 0x000076328f3c7816 */ /* 0x000fe2000000003c */
[----:B------:R-:W-:Y:S01]  /*367d0*/  IMAD.WIDE R28, R29, 0x2, R54 ;  /* 0x000000021d1c7825 */ /* 0x000fe200078e0236 */
[----:B--2---:R-:W-:-:S03]  /*367e0*/  ISETP.LT.AND P2, PT, R170, R20, !P2 ;  /* 0x00000014aa00720c */ /* 0x004fc60005741270 */
[----:B------:R-:W0:Y:S01]  /*367f0*/  LDC R8, c[0x0][0x22c] ;  /* 0x00008b00ff087b82 */ /* 0x000e220000000800 */
[----:B------:R-:W-:Y:S01]  /*36800*/  IMAD.WIDE R30, R57, 0x2, R146 ;  /* 0x00000002391e7825 */ /* 0x000fe200078e0292 */
[----:B-----5:R-:W-:-:S03]  /*36810*/  PRMT R25, R99, 0x7632, R25 ;  /* 0x0000763263197816 */ /* 0x020fc60000000019 */
[----:B------:R-:W-:Y:S02]  /*36820*/  VIADD R59, R174, 0x18 ;  /* 0x00000018ae3b7836 */ /* 0x000fe40000000000 */
[----:B------:R-:W-:Y:S01]  /*36830*/  IMAD.WIDE R2, R57, 0x2, R14 ;  /* 0x0000000239027825 */ /* 0x000fe200078e020e */
[----:B------:R-:W2:Y:S01]  /*36840*/  LDC R20, c[0x0][0x228] ;  /* 0x00008a00ff147b82 */ /* 0x000ea20000000800 */
[----:B------:R-:W-:Y:S01]  /*36850*/  @P1 STG.E.U16 desc[UR60][R28.64], R60 ;  /* 0x0000003c1c001986 */ /* 0x000fe2000c10153c */
[----:B---3--:R-:W-:-:S03]  /*36860*/  ISETP.GE.AND P1, PT, R59, R0, PT ;  /* 0x000000003b00720c */ /* 0x008fc60003f26270 */
[----:B------:R-:W-:Y:S03]  /*36870*/  @P6 STG.E.U16 desc[UR60][R30.64], R99 ;  /* 0x000000631e006986 */ /* 0x000fe6000c10153c */
[----:B------:R-:W3:Y:S01]  /*36880*/  LDC R56, c[0x0][0x228] ;  /* 0x00008a00ff387b82 */ /* 0x000ee20000000800 */
[----:B------:R5:W-:Y:S01]  /*36890*/  @P4 STG.E.U16 desc[UR60][R2.64], R25 ;  /* 0x0000001902004986 */ /* 0x000be2000c10153c */
[----:B------:R-:W-:Y:S02]  /*368a0*/  ISETP.LT.AND P5, PT, R173, R22, !P1 ;  /* 0x00000016ad00720c */ /* 0x000fe40004fa1270 */
[----:B-1----:R-:W-:-:S04]  /*368b0*/  ISETP.LT.AND P6, PT, R172, R52, !P1 ;  /* 0x00000034ac00720c */ /* 0x002fc80004fc1270 */
[----:B------:R-:W1:Y:S01]  /*368c0*/  LDC R58, c[0x0][0x228] ;  /* 0x00008a00ff3a7b82 */ /* 0x000e620000000800 */
[----:B-----5:R-:W-:-:S07]  /*368d0*/  IMAD.WIDE R24, R57, 0x2, R12 ;  /* 0x0000000239187825 */ /* 0x020fce00078e020c */
[----:B------:R-:W5:Y:S01]  /*368e0*/  LDC R60, c[0x0][0x228] ;  /* 0x00008a00ff3c7b82 */ /* 0x000f620000000800 */
[----:B------:R-:W-:Y:S01]  /*368f0*/  @P3 STG.E.U16 desc[UR60][R24.64], R67 ;  /* 0x0000004318003986 */ /* 0x000fe2000c10153c */
[----:B----4-:R-:W-:Y:S01]  /*36900*/  ISETP.LT.AND P3, PT, R171, R10, !P1 ;  /* 0x0000000aab00720c */ /* 0x010fe20004f61270 */
[----:B------:R-:W-:Y:S01]  /*36910*/  IMAD.IADD R59, R57, 0x1, R145 ;  /* 0x00000001393b7824 */ /* 0x000fe200078e0291 */
[----:B------:R-:W-:Y:S01]  /*36920*/  PRMT R3, R67, 0x7632, R3 ;  /* 0x0000763243037816 */ /* 0x000fe20000000003 */
[----:B------:R-:W-:-:S03]  /*36930*/  IMAD.WIDE R26, R57, 0x2, R54 ;  /* 0x00000002391a7825 */ /* 0x000fc600078e0236 */
[----:B------:R-:W4:Y:S01]  /*36940*/  LDC R10, c[0x0][0x228] ;  /* 0x00008a00ff0a7b82 */ /* 0x000f220000000800 */
[----:B------:R-:W-:Y:S01]  /*36950*/  VIADD R57, R174, 0x19 ;  /* 0x00000019ae397836 */ /* 0x000fe20000000000 */
[----:B------:R-:W-:Y:S01]  /*36960*/  PRMT R52, R32, 0x7632, R52 ;  /* 0x0000763220347816 */ /* 0x000fe20000000034 */
[C---:B------:R-:W-:Y:S01]  /*36970*/  IMAD.WIDE R28, R59.reuse, 0x2, R146 ;  /* 0x000000023b1c7825 */ /* 0x040fe200078e0292 */
[----:B------:R-:W-:Y:S04]  /*36980*/  @P2 STG.E.U16 desc[UR60][R26.64], R3 ;  /* 0x000000031a002986 */ /* 0x000fe8000c10153c */
[----:B------:R-:W4:Y:S01]  /*36990*/  LDC R0, c[0x0][0x22c] ;  /* 0x00008b00ff007b82 */ /* 0x000f220000000800 */
[----:B------:R-:W-:Y:S01]  /*369a0*/  IMAD.WIDE R30, R59, 0x2, R14 ;  /* 0x000000023b1e7825 */ /* 0x000fe200078e020e */
[----:B0-----:R-:W-:Y:S01]  /*369b0*/  ISETP.GE.AND P2, PT, R57, R8, PT ;  /* 0x000000083900720c */ /* 0x001fe20003f46270 */
[----:B------:R0:W-:Y:S05]  /*369c0*/  @P5 STG.E.U16 desc[UR60][R28.64], R32 ;  /* 0x000000201c005986 */ /* 0x0001ea000c10153c */
[----:B------:R-:W4:Y:S01]  /*369d0*/  LDC R22, c[0x0][0x228] ;  /* 0x00008a00ff167b82 */ /* 0x000f220000000800 */
[----:B------:R1:W-:Y:S01]  /*369e0*/  @P6 STG.E.U16 desc[UR60][R30.64], R52 ;  /* 0x000000341e006986 */ /* 0x0003e2000c10153c */
[----:B--2---:R-:W-:-:S02]  /*369f0*/  ISETP.LT.AND P4, PT, R171, R20, !P2 ;  /* 0x00000014ab00720c */ /* 0x004fc40005781270 */
[----:B---3--:R-:W-:-:S04]  /*36a00*/  ISETP.LT.AND P1, PT, R170, R56, !P1 ;  /* 0x00000038aa00720c */ /* 0x008fc80004f21270 */
[----:B0-----:R-:W0:Y:S01]  /*36a10*/  LDC R32, c[0x0][0x228] ;  /* 0x00008a00ff207b82 */ /* 0x001e220000000800 */
[----:B-1----:R-:W-:-:S07]  /*36a20*/  ISETP.LT.AND P5, PT, R173, R58, !P2 ;  /* 0x0000003aad00720c */ /* 0x002fce00057a1270 */
[----:B------:R-:W1:Y:S01]  /*36a30*/  LDC R52, c[0x0][0x228] ;  /* 0x00008a00ff347b82 */ /* 0x000e620000000800 */
[----:B-----5:R-:W-:-:S07]  /*36a40*/  ISETP.LT.AND P6, PT, R172, R60, !P2 ;  /* 0x0000003cac00720c */ /* 0x020fce00057c1270 */
[----:B------:R-:W2:Y:S01]  /*36a50*/  LDC R20, c[0x0][0x228] ;  /* 0x00008a00ff147b82 */ /* 0x000ea20000000800 */
[----:B------:R-:W-:Y:S01]  /*36a60*/  IMAD.WIDE R2, R59, 0x2, R12 ;  /* 0x000000023b027825 */ /* 0x000fe200078e020c */
[----:B------:R-:W-:-:S03]  /*36a70*/  PRMT R31, R132, 0x7632, R31 ;  /* 0x00007632841f7816 */ /* 0x000fc6000000001f */
[----:B------:R-:W-:-:S03]  /*36a80*/  IMAD.IADD R57, R59, 0x1, R145 ;  /* 0x000000013b397824 */ /* 0x000fc600078e0291 */
[----:B------:R-:W3:Y:S01]  /*36a90*/  LDC R8, c[0x0][0x22c] ;  /* 0x00008b00ff087b82 */ /* 0x000ee20000000800 */
[----:B------:R-:W-:Y:S01]  /*36aa0*/  IMAD.WIDE R24, R59, 0x2, R54 ;  /* 0x000000023b187825 */ /* 0x000fe200078e0236 */
[----:B----4-:R-:W-:-:S03]  /*36ab0*/  ISETP.LT.AND P2, PT, R170, R10, !P2 ;  /* 0x0000000aaa00720c */ /* 0x010fc60005741270 */
[----:B------:R-:W-:Y:S01]  /*36ac0*/  VIADD R59, R174, 0x1a ;  /* 0x0000001aae3b7836 */ /* 0x000fe20000000000 */
[----:B------:R-:W-:Y:S02]  /*36ad0*/  @P3 STG.E.U16 desc[UR60][R2.64], R132 ;  /* 0x0000008402003986 */ /* 0x000fe4000c10153c */
[----:B------:R-:W4:Y:S01]  /*36ae0*/  LDC R56, c[0x0][0x228] ;  /* 0x00008a00ff387b82 */ /* 0x000f220000000800 */
[C---:B------:R-:W-:Y:S01]  /*36af0*/  IMAD.WIDE R26, R57.reuse, 0x2, R146 ;  /* 0x00000002391a7825 */ /* 0x040fe200078e0292 */
[----:B------:R5:W-:Y:S01]  /*36b00*/  @P1 STG.E.U16 desc[UR60][R24.64], R31 ;  /* 0x0000001f18001986 */ /* 0x000be2000c10153c */
[----:B------:R-:W-:Y:S02]  /*36b10*/  PRMT R61, R100, 0x7632, R61 ;  /* 0x00007632643d7816 */ /* 0x000fe4000000003d */
[----:B------:R-:W-:-:S03]  /*36b20*/  IMAD.WIDE R28, R57, 0x2, R14 ;  /* 0x00000002391c7825 */ /* 0x000fc600078e020e */
[----:B------:R-:W4:Y:S01]  /*36b30*/  LDC R58, c[0x0][0x228] ;  /* 0x00008a00ff3a7b82 */ /* 0x000f220000000800 */
[----:B------:R-:W-:Y:S01]  /*36b40*/  ISETP.GE.AND P1, PT, R59, R0, PT ;  /* 0x000000003b00720c */ /* 0x000fe20003f26270 */
[----:B------:R-:W-:Y:S06]  /*36b50*/  @P5 STG.E.U16 desc[UR60][R26.64], R100 ;  /* 0x000000641a005986 */ /* 0x000fec000c10153c */
[----:B------:R-:W4:Y:S01]  /*36b60*/  LDC R60, c[0x0][0x228] ;  /* 0x00008a00ff3c7b82 */ /* 0x000f220000000800 */
[----:B-----5:R-:W-:Y:S01]  /*36b70*/  IMAD.WIDE R30, R57, 0x2, R12 ;  /* 0x00000002391e7825 */ /* 0x020fe200078e020c */
[----:B------:R-:W-:Y:S01]  /*36b80*/  ISETP.LT.AND P3, PT, R173, R22, !P1 ;  /* 0x00000016ad00720c */ /* 0x000fe20004f61270 */
[----:B------:R-:W-:Y:S01]  /*36b90*/  @P6 STG.E.U16 desc[UR60][R28.64], R61 ;  /* 0x0000003d1c006986 */ /* 0x000fe2000c10153c */
[----:B------:R-:W-:-:S04]  /*36ba0*/  PRMT R22, R68, 0x7632, R22 ;  /* 0x0000763244167816 */ /* 0x000fc80000000016 */
[----:B------:R-:W5:Y:S01]  /*36bb0*/  LDC R10, c[0x0][0x228] ;  /* 0x00008a00ff0a7b82 */ /* 0x000f620000000800 */
[----:B------:R-:W-:Y:S01]  /*36bc0*/  IMAD.WIDE R2, R57, 0x2, R54 ;  /* 0x0000000239027825 */ /* 0x000fe200078e0236 */
[----:B------:R3:W-:Y:S01]  /*36bd0*/  @P4 STG.E.U16 desc[UR60][R30.64], R68 ;  /* 0x000000441e004986 */ /* 0x0007e2000c10153c */
[----:B0-----:R-:W-:Y:S02]  /*36be0*/  ISETP.LT.AND P4, PT, R172, R32, !P1 ;  /* 0x00000020ac00720c */ /* 0x001fe40004f81270 */
[----:B-1----:R-:W-:-:S03]  /*36bf0*/  ISETP.LT.AND P5, PT, R171, R52, !P1 ;  /* 0x00000034ab00720c */ /* 0x002fc60004fa1270 */
[----:B------:R-:W0:Y:S01]  /*36c00*/  LDC R0, c[0x0][0x22c] ;  /* 0x00008b00ff007b82 */ /* 0x000e220000000800 */
[----:B--2---:R-:W-:Y:S01]  /*36c10*/  ISETP.LT.AND P1, PT, R170, R20, !P1 ;  /* 0x00000014aa00720c */ /* 0x004fe20004f21270 */
[----:B------:R-:W-:Y:S01]  /*36c20*/  IMAD.IADD R59, R57, 0x1, R145 ;  /* 0x00000001393b7824 */ /* 0x000fe200078e0291 */
[----:B------:R1:W-:Y:S01]  /*36c30*/  @P2 STG.E.U16 desc[UR60][R2.64], R22 ;  /* 0x0000001602002986 */ /* 0x0003e2000c10153c */
[----:B---3--:R-:W-:-:S04]  /*36c40*/  VIADD R31, R174, 0x1b ;  /* 0x0000001bae1f7836 */ /* 0x008fc80000000000 */
[----:B------:R-:W2:Y:S01]  /*36c50*/  LDC R20, c[0x0][0x228] ;  /* 0x00008a00ff147b82 */ /* 0x000ea20000000800 */
[----:B------:R-:W-:Y:S01]  /*36c60*/  IMAD.WIDE R24, R59, 0x2, R146 ;  /* 0x000000023b187825 */ /* 0x000fe200078e0292 */
[----:B------:R-:W-:-:S06]  /*36c70*/  PRMT R30, R33, 0x7632, R30 ;  /* 0x00007632211e7816 */ /* 0x000fcc000000001e */
[----:B-1----:R-:W1:Y:S01]  /*36c80*/  LDC R22, c[0x0][0x228] ;  /* 0x00008a00ff167b82 */ /* 0x002e620000000800 */
[----:B------:R-:W-:Y:S01]  /*36c90*/  IMAD.WIDE R26, R59, 0x2, R14 ;  /* 0x000000023b1a7825 */ /* 0x000fe200078e020e */
[----:B------:R-:W-:-:S06]  /*36ca0*/  ISETP.GE.AND P2, PT, R31, R8, PT ;  /* 0x000000081f00720c */ /* 0x000fcc0003f46270 */
[----:B------:R-:W3:Y:S01]  /*36cb0*/  LDC R32, c[0x0][0x228] ;  /* 0x00008a00ff207b82 */ /* 0x000ee20000000800 */
[----:B------:R-:W-:Y:S01]  /*36cc0*/  IMAD.WIDE R28, R59, 0x2, R12 ;  /* 0x000000023b1c7825 */ /* 0x000fe200078e020c */
[----:B------:R5:W-:Y:S01]  /*36cd0*/  @P3 STG.E.U16 desc[UR60][R24.64], R33 ;  /* 0x0000002118003986 */ /* 0x000be2000c10153c */
[----:B----4-:R-:W-:-:S03]  /*36ce0*/  ISETP.LT.AND P3, PT, R173, R56, !P2 ;  /* 0x00000038ad00720c */ /* 0x010fc60005761270 */
[----:B------:R4:W-:Y:S01]  /*36cf0*/  @P4 STG.E.U16 desc[UR60][R26.64], R30 ;  /* 0x0000001e1a004986 */ /* 0x0009e2000c10153c */
[----:B------:R-:W-:Y:S01]  /*36d00*/  ISETP.LT.AND P4, PT, R172, R58, !P2 ;  /* 0x0000003aac00720c */ /* 0x000fe20005781270 */
[----:B------:R-:W3:Y:S02]  /*36d10*/  LDC R52, c[0x0][0x228] ;  /* 0x00008a00ff347b82 */ /* 0x000ee40000000800 */
[----:B------:R0:W-:Y:S01]  /*36d20*/  @P5 STG.E.U16 desc[UR60][R28.64], R133 ;  /* 0x000000851c005986 */ /* 0x0001e2000c10153c */
[----:B------:R-:W-:Y:S01]  /*36d30*/  ISETP.LT.AND P5, PT, R171, R60, !P2 ;  /* 0x0000003cab00720c */ /* 0x000fe200057a1270 */
[----:B------:R-:W-:Y:S01]  /*36d40*/  IMAD.WIDE R2, R59, 0x2, R54 ;  /* 0x000000023b027825 */ /* 0x000fe200078e0236 */
[----:B------:R-:W-:-:S03]  /*36d50*/  PRMT R31, R133, 0x7632, R31 ;  /* 0x00007632851f7816 */ /* 0x000fc6000000001f */
[----:B------:R-:W3:Y:S01]  /*36d60*/  LDC R8, c[0x0][0x22c] ;  /* 0x00008b00ff087b82 */ /* 0x000ee20000000800 */
[----:B-----5:R-:W-:Y:S01]  /*36d70*/  IMAD.IADD R33, R59, 0x1, R145 ;  /* 0x000000013b217824 */ /* 0x020fe200078e0291 */
[----:B------:R-:W-:Y:S01]  /*36d80*/  ISETP.LT.AND P2, PT, R170, R10, !P2 ;  /* 0x0000000aaa00720c */ /* 0x000fe20005741270 */
[----:B------:R-:W-:Y:S01]  /*36d90*/  VIADD R57, R174, 0x1c ;  /* 0x0000001cae397836 */ /* 0x000fe20000000000 */
[----:B------:R-:W-:Y:S01]  /*36da0*/  PRMT R58, R101, 0x7632, R58 ;  /* 0x00007632653a7816 */ /* 0x000fe2000000003a */
[----:B------:R-:W-:-:S03]  /*36db0*/  IMAD.WIDE R24, R33, 0x2, R146 ;  /* 0x0000000221187825 */ /* 0x000fc600078e0292 */
[----:B------:R-:W5:Y:S01]  /*36dc0*/  LDC R10, c[0x0][0x228] ;  /* 0x00008a00ff0a7b82 */ /* 0x000f620000000800 */
[----:B----4-:R-:W-:Y:S01]  /*36dd0*/  IMAD.WIDE R26, R33, 0x2, R14 ;  /* 0x00000002211a7825 */ /* 0x010fe200078e020e */
[----:B------:R4:W-:Y:S01]  /*36de0*/  @P1 STG.E.U16 desc[UR60][R2.64], R31 ;  /* 0x0000001f02001986 */ /* 0x0009e2000c10153c */
[----:B0-----:R-:W-:Y:S02]  /*36df0*/  ISETP.GE.AND P1, PT, R57, R0, PT ;  /* 0x000000003900720c */ /* 0x001fe40003f26270 */
[----:B------:R-:W-:Y:S01]  /*36e00*/  IMAD.WIDE R28, R33, 0x2, R12 ;  /* 0x00000002211c7825 */ /* 0x000fe200078e020c */
[----:B------:R0:W-:Y:S01]  /*36e10*/  @P3 STG.E.U16 desc[UR60][R24.64], R101 ;  /* 0x0000006518003986 */ /* 0x0001e2000c10153c */
[----:B--2---:R-:W-:Y:S01]  /*36e20*/  ISETP.LT.AND P3, PT, R173, R20, !P1 ;  /* 0x00000014ad00720c */ /* 0x004fe20004f61270 */
[----:B------:R-:W2:Y:S02]  /*36e30*/  LDC R56, c[0x0][0x228] ;  /* 0x00008a00ff387b82 */ /* 0x000ea40000000800 */
[----:B------:R0:W-:Y:S01]  /*36e40*/  @P4 STG.E.U16 desc[UR60][R26.64], R58 ;  /* 0x0000003a1a004986 */ /* 0x0001e2000c10153c */
[----:B-1----:R-:W-:-:S03]  /*36e50*/  ISETP.LT.AND P4, PT, R172, R22, !P1 ;  /* 0x00000016ac00720c */ /* 0x002fc60004f81270 */
[----:B------:R-:W-:Y:S01]  /*36e60*/  @P5 STG.E.U16 desc[UR60][R28.64], R69 ;  /* 0x000000451c005986 */ /* 0x000fe2000c10153c */
[----:B----4-:R-:W-:Y:S01]  /*36e70*/  PRMT R3, R69, 0x7632, R3 ;  /* 0x0000763245037816 */ /* 0x010fe20000000003 */
[----:B------:R-:W-:Y:S01]  /*36e80*/  IMAD.WIDE R30, R33, 0x2, R54 ;  /* 0x00000002211e7825 */ /* 0x000fe200078e0236 */
[----:B---3--:R-:W-:Y:S01]  /*36e90*/  ISETP.LT.AND P5, PT, R171, R32, !P1 ;  /* 0x00000020ab00720c */ /* 0x008fe20004fa1270 */
[----:B------:R-:W1:Y:S02]  /*36ea0*/  LDC R57, c[0x0][0x228] ;  /* 0x00008a00ff397b82 */ /* 0x000e640000000800 */
[----:B------:R-:W-:Y:S01]  /*36eb0*/  IMAD.IADD R33, R33, 0x1, R145 ;  /* 0x0000000121217824 */ /* 0x000fe200078e0291 */
[----:B------:R3:W-:Y:S01]  /*36ec0*/  @P2 STG.E.U16 desc[UR60][R30.64], R3 ;  /* 0x000000031e002986 */ /* 0x0007e2000c10153c */
[----:B------:R-:W-:-:S04]  /*36ed0*/  VIADD R59, R174, 0x1d ;  /* 0x0000001dae3b7836 */ /* 0x000fc80000000000 */
[----:B------:R-:W4:Y:S01]  /*36ee0*/  LDC R20, c[0x0][0x228] ;  /* 0x00008a00ff147b82 */ /* 0x000f220000000800 */
[----:B0-----:R-:W-:Y:S01]  /*36ef0*/  IMAD.WIDE R24, R33, 0x2, R14 ;  /* 0x0000000221187825 */ /* 0x001fe200078e020e */
[----:B------:R-:W-:-:S03]  /*36f00*/  ISETP.LT.AND P2, PT, R170, R52, !P1 ;  /* 0x00000034aa00720c */ /* 0x000fc60004f41270 */
[C---:B------:R-:W-:Y:S01]  /*36f10*/  IMAD.WIDE R26, R33.reuse, 0x2, R12 ;  /* 0x00000002211a7825 */ /* 0x040fe200078e020c */
[----:B---3--:R-:W-:Y:S02]  /*36f20*/  PRMT R30, R34, 0x7632, R30 ;  /* 0x00007632221e7816 */ /* 0x008fe4000000001e */
[----:B------:R-:W0:Y:S01]  /*36f30*/  LDC R0, c[0x0][0x22c] ;  /* 0x00008b00ff007b82 */ /* 0x000e220000000800 */
[----:B------:R-:W-:Y:S01]  /*36f40*/  IMAD.WIDE R2, R33, 0x2, R146 ;  /* 0x0000000221027825 */ /* 0x000fe200078e0292 */
[----:B------:R-:W-:-:S04]  /*36f50*/  ISETP.GE.AND P1, PT, R59, R8, PT ;  /* 0x000000083b00720c */ /* 0x000fc80003f26270 */
[----:B------:R-:W-:Y:S02]  /*36f60*/  @P3 STG.E.U16 desc[UR60][R2.64], R34 ;  /* 0x0000002202003986 */ /* 0x000fe4000c10153c */
[----:B------:R-:W3:Y:S02]  /*36f70*/  LDC R22, c[0x0][0x228] ;  /* 0x00008a00ff167b82 */ /* 0x000ee40000000800 */
[----:B------:R-:W-:Y:S04]  /*36f80*/  @P4 STG.E.U16 desc[UR60][R24.64], R30 ;  /* 0x0000001e18004986 */ /* 0x000fe8000c10153c */
[----:B------:R-:W-:Y:S01]  /*36f90*/  @P5 STG.E.U16 desc[UR60][R26.64], R134 ;  /* 0x000000861a005986 */ /* 0x000fe2000c10153c */
[----:B-----5:R-:W-:Y:S01]  /*36fa0*/  ISETP.LT.AND P5, PT, R173, R10, !P1 ;  /* 0x0000000aad00720c */ /* 0x020fe20004fa1270 */
[----:B------:R-:W-:Y:S01]  /*36fb0*/  IMAD.WIDE R28, R33, 0x2, R54 ;  /* 0x00000002211c7825 */ /* 0x000fe200078e0236 */
[----:B------:R-:W5:Y:S01]  /*36fc0*/  LDC R10, c[0x0][0x228] ;  /* 0x00008a00ff0a7b82 */ /* 0x000f620000000800 */
[----:B------:R-:W-:-:S02]  /*36fd0*/  PRMT R32, R134, 0x7632, R32 ;  /* 0x0000763286207816 */ /* 0x000fc40000000020 */
[----:B--2---:R-:W-:-:S05]  /*36fe0*/  ISETP.LT.AND P4, PT, R172, R56, !P1 ;  /* 0x00000038ac00720c */ /* 0x004fca0004f81270 */
[----:B------:R-:W2:Y:S01]  /*36ff0*/  LDC R8, c[0x0][0x228] ;  /* 0x00008a00ff087b82 */ /* 0x000ea20000000800 */
[----:B------:R4:W-:Y:S01]  /*37000*/  @P2 STG.E.U16 desc[UR60][R28.64], R32 ;  /* 0x000000201c002986 */ /* 0x0009e2000c10153c */
[----:B-1----:R-:W-:Y:S02]  /*37010*/  ISETP.LT.AND P3, PT, R171, R57, !P1 ;  /* 0x00000039ab00720c */ /* 0x002fe40004f61270 */
[----:B----4-:R-:W-:Y:S01]  /*37020*/  ISETP.LT.AND P2, PT, R170, R20, !P1 ;  /* 0x00000014aa00720c */ /* 0x010fe20004f41270 */
[----:B------:R-:W-:-:S03]  /*37030*/  VIADD R31, R174, 0x1e ;  /* 0x0000001eae1f7836 */ /* 0x000fc60000000000 */
[----:B------:R-:W1:Y:S01]  /*37040*/  LDC R20, c[0x0][0x228] ;  /* 0x00008a00ff147b82 */ /* 0x000e620000000800 */
[----:B------:R-:W-:Y:S01]  /*37050*/  IMAD.IADD R29, R33, 0x1, R145 ;  /* 0x00000001211d7824 */ /* 0x000fe200078e0291 */
[----:B------:R-:W-:Y:S02]  /*37060*/  PRMT R34, R102, 0x7632, R34 ;  /* 0x0000763266227816 */ /* 0x000fe40000000022 */
[----:B------:R-:W-:Y:S01]  /*37070*/  PRMT R52, R70, 0x7632, R52 ;  /* 0x0000763246347816 */ /* 0x000fe20000000034 */
[----:B------:R-:W-:Y:S01]  /*37080*/  IMAD.WIDE R2, R29, 0x2, R146 ;  /* 0x000000021d027825 */ /* 0x000fe200078e0292 */
[----:B0-----:R-:W-:Y:S02]  /*37090*/  ISETP.GE.AND P1, PT, R31, R0, PT ;  /* 0x000000001f00720c */ /* 0x001fe40003f26270 */
[----:B------:R-:W0:Y:S01]  /*370a0*/  LDC R32, c[0x0][0x228] ;  /* 0x00008a00ff207b82 */ /* 0x000e220000000800 */
[C---:B------:R-:W-:Y:S01]  /*370b0*/  IMAD.WIDE R24, R29.reuse, 0x2, R14 ;  /* 0x000000021d187825 */ /* 0x040fe200078e020e */
[----:B------:R-:W-:Y:S03]  /*370c0*/  @P5 STG.E.U16 desc[UR60][R2.64], R102 ;  /* 0x0000006602005986 */ /* 0x000fe6000c10153c */
[----:B------:R-:W-:-:S03]  /*370d0*/  IMAD.WIDE R26, R29, 0x2, R12 ;  /* 0x000000021d1a7825 */ /* 0x000fc600078e020c */
[----:B------:R-:W4:Y:S01]  /*370e0*/  LDC R0, c[0x0][0x22c] ;  /* 0x00008b00ff007b82 */ /* 0x000f220000000800 */
[----:B------:R1:W-:Y:S01]  /*370f0*/  @P4 STG.E.U16 desc[UR60][R24.64], R34 ;  /* 0x0000002218004986 */ /* 0x0003e2000c10153c */
[----:B---3--:R-:W-:-:S03]  /*37100*/  ISETP.LT.AND P6, PT, R173, R22, !P1 ;  /* 0x00000016ad00720c */ /* 0x008fc60004fc1270 */
[----:B------:R-:W-:Y:S01]  /*37110*/  @P3 STG.E.U16 desc[UR60][R26.64], R70 ;  /* 0x000000461a003986 */ /* 0x000fe2000c10153c */
[----:B-----5:R-:W-:Y:S02]  /*37120*/  ISETP.LT.AND P3, PT, R171, R10, !P1 ;  /* 0x0000000aab00720c */ /* 0x020fe40004f61270 */
[----:B------:R-:W3:Y:S01]  /*37130*/  LDC R22, c[0x0][0x228] ;  /* 0x00008a00ff167b82 */ /* 0x000ee20000000800 */
[C---:B------:R-:W-:Y:S01]  /*37140*/  IMAD.IADD R33, R29.reuse, 0x1, R145 ;  /* 0x000000011d217824 */ /* 0x040fe200078e0291 */
[----:B--2---:R-:W-:Y:S01]  /*37150*/  ISETP.LT.AND P4, PT, R172, R8, !P1 ;  /* 0x00000008ac00720c */ /* 0x004fe20004f81270 */
[----:B------:R-:W-:-:S05]  /*37160*/  IMAD.WIDE R28, R29, 0x2, R54 ;  /* 0x000000021d1c7825 */ /* 0x000fca00078e0236 */
[----:B------:R-:W2:Y:S01]  /*37170*/  LDC R10, c[0x0][0x228] ;  /* 0x00008a00ff0a7b82 */ /* 0x000ea20000000800 */
[----:B------:R5:W-:Y:S01]  /*37180*/  @P2 STG.E.U16 desc[UR60][R28.64], R52 ;  /* 0x000000341c002986 */ /* 0x000be2000c10153c */
[----:B-1----:R-:W-:Y:S01]  /*37190*/  ISETP.LT.AND P2, PT, R170, R20, !P1 ;  /* 0x00000014aa00720c */ /* 0x002fe20004f41270 */
[----:B------:R-:W-:Y:S01]  /*371a0*/  IMAD.WIDE R30, R33, 0x2, R146 ;  /* 0x00000002211e7825 */ /* 0x000fe200078e0292 */
[----:B------:R-:W-:-:S03]  /*371b0*/  PRMT R25, R35, 0x7632, R25 ;  /* 0x0000763223197816 */ /* 0x000fc60000000019 */
[----:B------:R-:W-:Y:S01]  /*371c0*/  IMAD.WIDE R2, R33, 0x2, R14 ;  /* 0x0000000221027825 */ /* 0x000fe200078e020e */
[----:B------:R-:W1:Y:S01]  /*371d0*/  LDC R20, c[0x0][0x228] ;  /* 0x00008a00ff147b82 */ /* 0x000e620000000800 */
[----:B------:R-:W-:Y:S02]  /*371e0*/  @P6 STG.E.U16 desc[UR60][R30.64], R35 ;  /* 0x000000231e006986 */ /* 0x000fe4000c10153c */
[----:B------:R-:W-:Y:S02]  /*371f0*/  VIADD R57, R174, 0x1f ;  /* 0x0000001fae397836 */ /* 0x000fe40000000000 */
[----:B------:R0:W-:Y:S03]  /*37200*/  @P4 STG.E.U16 desc[UR60][R2.64], R25 ;  /* 0x0000001902004986 */ /* 0x0001e6000c10153c */
[----:B------:R-:W1:Y:S01]  /*37210*/  LDC R8, c[0x0][0x22c] ;  /* 0x00008b00ff087b82 */ /* 0x000e620000000800 */
[----:B----4-:R-:W-:-:S07]  /*37220*/  ISETP.GE.AND P1, PT, R57, R0, PT ;  /* 0x000000003900720c */ /* 0x010fce0003f26270 */
[----:B-----5:R-:W4:Y:S01]  /*37230*/  LDC R52, c[0x0][0x228] ;  /* 0x00008a00ff347b82 */ /* 0x020f220000000800 */
[----:B0-----:R-:W-:Y:S01]  /*37240*/  IMAD.WIDE R24, R33, 0x2, R12 ;  /* 0x0000000221187825 */ /* 0x001fe200078e020c */
[----:B---3--:R-:W-:-:S04]  /*37250*/  ISETP.LT.AND P5, PT, R173, R22, !P1 ;  /* 0x00000016ad00720c */ /* 0x008fc80004fa1270 */
[----:B------:R-:W-:Y:S01]  /*37260*/  @P3 STG.E.U16 desc[UR60][R24.64], R135 ;  /* 0x0000008718003986 */ /* 0x000fe2000c10153c */
[----:B--2---:R-:W-:Y:S01]  /*37270*/  ISETP.LT.AND P3, PT, R171, R10, !P1 ;  /* 0x0000000aab00720c */ /* 0x004fe20004f61270 */
[----:B------:R-:W0:Y:S08]  /*37280*/  LDC R34, c[0x0][0x228] ;  /* 0x00008a00ff227b82 */ /* 0x000e300000000800 */
[----:B------:R-:W2:Y:S08]  /*37290*/  LDC R22, c[0x0][0x228] ;  /* 0x00008a00ff167b82 */ /* 0x000eb00000000800 */
[----:B------:R-:W3:Y:S01]  /*372a0*/  LDC R10, c[0x0][0x228] ;  /* 0x00008a00ff0a7b82 */ /* 0x000ee20000000800 */
[----:B------:R-:W-:-:S07]  /*372b0*/  ISETP.LT.AND P6, PT, R172, R32, !P1 ;  /* 0x00000020ac00720c */ /* 0x000fce0004fc1270 */
[----:B------:R-:W5:Y:S01]  /*372c0*/  LDC R0, c[0x0][0x22c] ;  /* 0x00008b00ff007b82 */ /* 0x000f620000000800 */
[----:B-1----:R-:W-:Y:S01]  /*372d0*/  ISETP.LT.AND P1, PT, R170, R20, !P1 ;  /* 0x00000014aa00720c */ /* 0x002fe20004f21270 */
[----:B------:R-:W-:Y:S01]  /*372e0*/  IMAD.IADD R35, R33, 0x1, R145 ;  /* 0x0000000121237824 */ /* 0x000fe200078e0291 */
[----:B------:R-:W-:Y:S01]  /*372f0*/  PRMT R3, R135, 0x7632, R3 ;  /* 0x0000763287037816 */ /* 0x000fe20000000003 */
[----:B------:R-:W-:-:S04]  /*37300*/  IMAD.WIDE R26, R33, 0x2, R54 ;  /* 0x00000002211a7825 */ /* 0x000fc800078e0236 */
[----:B------:R-:W1:Y:S01]  /*37310*/  LDC R20, c[0x0][0x228] ;  /* 0x00008a00ff147b82 */ /* 0x000e620000000800 */
[----:B------:R-:W-:Y:S01]  /*37320*/  VIADD R33, R174, 0x20 ;  /* 0x00000020ae217836 */ /* 0x000fe20000000000 */
[----:B------:R0:W-:Y:S01]  /*37330*/  @P2 STG.E.U16 desc[UR60][R26.64], R3 ;  /* 0x000000031a002986 */ /* 0x0001e2000c10153c */
[----:B------:R-:W-:Y:S01]  /*37340*/  IMAD.WIDE R28, R35, 0x2, R146 ;  /* 0x00000002231c7825 */ /* 0x000fe200078e0292 */
[----:B------:R-:W-:Y:S02]  /*37350*/  PRMT R56, R103, 0x7632, R56 ;  /* 0x0000763267387816 */ /* 0x000fe40000000038 */
[----:B------:R-:W-:Y:S01]  /*37360*/  ISETP.GE.AND P2, PT, R33, R8, PT ;  /* 0x000000082100720c */ /* 0x000fe20003f46270 */
[C---:B------:R-:W-:Y:S01]  /*37370*/  IMAD.WIDE R30, R35.reuse, 0x2, R14 ;  /* 0x00000002231e7825 */ /* 0x040fe200078e020e */
[----:B------:R-:W1:Y:S01]  /*37380*/  LDC R32, c[0x0][0x228] ;  /* 0x00008a00ff207b82 */ /* 0x000e620000000800 */
[----:B------:R-:W-:Y:S01]  /*37390*/  @P5 STG.E.U16 desc[UR60][R28.64], R103 ;  /* 0x000000671c005986 */ /* 0x000fe2000c10153c */
[----:B----4-:R-:W-:Y:S01]  /*373a0*/  ISETP.LT.AND P5, PT, R172, R52, !P2 ;  /* 0x00000034ac00720c */ /* 0x010fe200057a1270 */
[----:B------:R-:W-:Y:S01]  /*373b0*/  IMAD.IADD R33, R35, 0x1, R145 ;  /* 0x0000000123217824 */ /* 0x000fe200078e0291 */
[----:B------:R-:W-:Y:S01]  /*373c0*/  PRMT R52, R71, 0x7632, R52 ;  /* 0x0000763247347816 */ /* 0x000fe20000000034 */
[----:B------:R4:W-:Y:S01]  /*373d0*/  @P6 STG.E.U16 desc[UR60][R30.64], R56 ;  /* 0x000000381e006986 */ /* 0x0009e2000c10153c */
[----:B0-----:R-:W-:Y:S01]  /*373e0*/  IMAD.WIDE R2, R35, 0x2, R12 ;  /* 0x0000000223027825 */ /* 0x001fe200078e020c */
[----:B------:R-:W-:Y:S01]  /*373f0*/  ISETP.LT.AND P4, PT, R173, R34, !P2 ;  /* 0x00000022ad00720c */ /* 0x000fe20005781270 */
[----:B------:R-:W0:Y:S01]  /*37400*/  LDC R8, c[0x0][0x22c] ;  /* 0x00008b00ff087b82 */ /* 0x000e220000000800 */
[----:B--2---:R-:W-:Y:S01]  /*37410*/  ISETP.LT.AND P6, PT, R171, R22, !P2 ;  /* 0x00000016ab00720c */ /* 0x004fe200057c1270 */
[----:B------:R-:W-:Y:S01]  /*37420*/  IMAD.WIDE R24, R35, 0x2, R54 ;  /* 0x0000000223187825 */ /* 0x000fe200078e0236 */
[----:B---3--:R-:W-:-:S03]  /*37430*/  ISETP.LT.AND P2, PT, R170, R10, !P2 ;  /* 0x0000000aaa00720c */ /* 0x008fc60005741270 */
[----:B------:R-:W-:Y:S02]  /*37440*/  VIADD R35, R174, 0x21 ;  /* 0x00000021ae237836 */ /* 0x000fe40000000000 */
[----:B------:R-:W2:Y:S01]  /*37450*/  LDC R34, c[0x0][0x228] ;  /* 0x00008a00ff227b82 */ /* 0x000ea20000000800 */
[----:B------:R3:W-:Y:S04]  /*37460*/  @P3 STG.E.U16 desc[UR60][R2.64], R71 ;  /* 0x0000004702003986 */ /* 0x0007e8000c10153c */
[----:B------:R-:W-:Y:S03]  /*37470*/  @P1 STG.E.U16 desc[UR60][R24.64], R52 ;  /* 0x0000003418001986 */ /* 0x000fe6000c10153c */
[----:B------:R-:W0:Y:S01]  /*37480*/  LDC R10, c[0x0][0x228] ;  /* 0x00008a00ff0a7b82 */ /* 0x000e220000000800 */
[----:B-----5:R-:W-:Y:S01]  /*37490*/  ISETP.GE.AND P1, PT, R35, R0, PT ;  /* 0x000000002300720c */ /* 0x020fe20003f26270 */
[----:B------:R-:W-:Y:S01]  /*374a0*/  IMAD.WIDE R26, R33, 0x2, R146 ;  /* 0x00000002211a7825 */ /* 0x000fe200078e0292 */
[----:B----4-:R-:W-:-:S05]  /*374b0*/  PRMT R56, R36, 0x7632, R56 ;  /* 0x0000763224387816 */ /* 0x010fca0000000038 */
[----:B------:R-:W4:Y:S01]  /*374c0*/  LDC R0, c[0x0][0x22c] ;  /* 0x00008b00ff007b82 */ /* 0x000f220000000800 */
[----:B------:R-:W-:Y:S01]  /*374d0*/  IMAD.WIDE R28, R33, 0x2, R14 ;  /* 0x00000002211c7825 */ /* 0x000fe200078e020e */
[----:B-1----:R-:W-:-:S03]  /*374e0*/  ISETP.LT.AND P3, PT, R173, R20, !P1 ;  /* 0x00000014ad00720c */ /* 0x002fc60004f61270 */
[----:B------:R-:W-:-:S03]  /*374f0*/  IMAD.WIDE R30, R33, 0x2, R12 ;  /* 0x00000002211e7825 */ /* 0x000fc600078e020c */
[----:B------:R-:W1:Y:S01]  /*37500*/  LDC R22, c[0x0][0x228] ;  /* 0x00008a00ff167b82 */ /* 0x000e620000000800 */
[----:B------:R-:W-:Y:S04]  /*37510*/  @P4 STG.E.U16 desc[UR60][R26.64], R36 ;  /* 0x000000241a004986 */ /* 0x000fe8000c10153c */
[----:B------:R-:W-:Y:S03]  /*37520*/  @P5 STG.E.U16 desc[UR60][R28.64], R56 ;  /* 0x000000381c005986 */ /* 0x000fe6000c10153c */
[----:B------:R-:W5:Y:S01]  /*37530*/  LDC R35, c[0x0][0x228] ;  /* 0x00008a00ff237b82 */ /* 0x000f620000000800 */
[----:B------:R2:W-:Y:S01]  /*37540*/  @P6 STG.E.U16 desc[UR60][R30.64], R104 ;  /* 0x000000681e006986 */ /* 0x0005e2000c10153c */
[----:B---3--:R-:W-:Y:S01]  /*37550*/  IMAD.WIDE R2, R33, 0x2, R54 ;  /* 0x0000000221027825 */ /* 0x008fe200078e0236 */
[----:B------:R-:W-:-:S05]  /*37560*/  ISETP.LT.AND P4, PT, R172, R32, !P1 ;  /* 0x00000020ac00720c */ /* 0x000fca0004f81270 */
[----:B------:R-:W3:Y:S01]  /*37570*/  LDC R20, c[0x0][0x228] ;  /* 0x00008a00ff147b82 */ /* 0x000ee20000000800 */
[----:B--2---:R-:W-:Y:S01]  /*37580*/  IMAD.IADD R31, R33, 0x1, R145 ;  /* 0x00000001211f7824 */ /* 0x004fe200078e0291 */
[----:B------:R-:W-:-:S06]  /*37590*/  PRMT R104, R104, 0x7632, R104 ;  /* 0x0000763268687816 */ /* 0x000fcc0000000068 */
[----:B------:R-:W2:Y:S01]  /*375a0*/  LDC R30, c[0x0][0x228] ;  /* 0x00008a00ff1e7b82 */ /* 0x000ea20000000800 */
[----:B------:R-:W-:Y:S01]  /*375b0*/  IMAD.WIDE R24, R31, 0x2, R146 ;  /* 0x000000021f187825 */ /* 0x000fe200078e0292 */
[----:B------:R-:W-:Y:S01]  /*375c0*/  ISETP.LT.AND P5, PT, R171, R34, !P1 ;  /* 0x00000022ab00720c */ /* 0x000fe20004fa1270 */
[----:B------:R1:W-:Y:S02]  /*375d0*/  @P2 STG.E.U16 desc[UR60][R2.64], R104 ;  /* 0x0000006802002986 */ /* 0x0003e4000c10153c */
[C---:B------:R-:W-:Y:S02]  /*375e0*/  VIADD R57, R174.reuse, 0x22 ;  /* 0x00000022ae397836 */ /* 0x040fe40000000000 */
[----:B------:R-:W-:Y:S01]  /*375f0*/  @P3 STG.E.U16 desc[UR60][R24.64], R136 ;  /* 0x0000008818003986 */ /* 0x000fe2000c10153c */
[----:B------:R-:W-:Y:S01]  /*37600*/  VIADD R33, R174, 0x23 ;  /* 0x00000023ae217836 */ /* 0x000fe20000000000 */
[----:B0-----:R-:W-:Y:S01]  /*37610*/  ISETP.LT.AND P3, PT, R170, R10, !P1 ;  /* 0x0000000aaa00720c */ /* 0x001fe20004f61270 */
[----:B------:R-:W-:Y:S01]  /*37620*/  IMAD.WIDE R26, R31, 0x2, R14 ;  /* 0x000000021f1a7825 */ /* 0x000fe200078e020e */
[----:B------:R-:W-:Y:S01]  /*37630*/  PRMT R34, R136, 0x7632, R34 ;  /* 0x0000763288227816 */ /* 0x000fe20000000022 */
[----:B------:R-:W0:Y:S01]  /*37640*/  LDC R10, c[0x0][0x228] ;  /* 0x00008a00ff0a7b82 */ /* 0x000e220000000800 */
[----:B------:R-:W-:-:S02]  /*37650*/  ISETP.GE.AND P2, PT, R57, R8, PT ;  /* 0x000000083900720c */ /* 0x000fc40003f46270 */
[----:B----4-:R-:W-:Y:S01]  /*37660*/  ISETP.GE.AND P1, PT, R33, R0, PT ;  /* 0x000000002100720c */ /* 0x010fe20003f26270 */
[----:B------:R-:W-:Y:S01]  /*37670*/  IMAD.WIDE R28, R31, 0x2, R12 ;  /* 0x000000021f1c7825 */ /* 0x000fe200078e020c */
[----:B------:R4:W-:Y:S03]  /*37680*/  @P4 STG.E.U16 desc[UR60][R26.64], R34 ;  /* 0x000000221a004986 */ /* 0x0009e6000c10153c */
[----:B------:R-:W0:Y:S01]  /*37690*/  LDC R0, c[0x0][0x22c] ;  /* 0x00008b00ff007b82 */ /* 0x000e220000000800 */
[----:B-1----:R-:W-:Y:S01]  /*376a0*/  ISETP.LT.AND P4, PT, R173, R22, !P2 ;  /* 0x00000016ad00720c */ /* 0x002fe20005781270 */
[C---:B------:R-:W-:Y:S01]  /*376b0*/  IMAD.WIDE R2, R31.reuse, 0x2, R54 ;  /* 0x000000021f027825 */ /* 0x040fe200078e0236 */
[----:B------:R-:W-:Y:S05]  /*376c0*/  @P5 STG.E.U16 desc[UR60][R28.64], R72 ;  /* 0x000000481c005986 */ /* 0x000fea000c10153c */
[----:B------:R-:W1:Y:S01]  /*376d0*/  LDC R32, c[0x0][0x228] ;  /* 0x00008a00ff207b82 */ /* 0x000e620000000800 */
[----:B----4-:R-:W-:Y:S01]  /*376e0*/  PRMT R27, R72, 0x7632, R27 ;  /* 0x00007632481b7816 */ /* 0x010fe2000000001b */
[----:B------:R-:W-:Y:S01]  /*376f0*/  IMAD.IADD R33, R31, 0x1, R145 ;  /* 0x000000011f217824 */ /* 0x000fe200078e0291 */
[----:B-----5:R-:W-:-:S05]  /*37700*/  ISETP.LT.AND P5, PT, R172, R35, !P2 ;  /* 0x00000023ac00720c */ /* 0x020fca00057a1270 */
[----:B------:R-:W4:Y:S01]  /*37710*/  LDC R8, c[0x0][0x228] ;  /* 0x00008a00ff087b82 */ /* 0x000f220000000800 */
[----:B------:R5:W-:Y:S01]  /*37720*/  @P3 STG.E.U16 desc[UR60][R2.64], R27 ;  /* 0x0000001b02003986 */ /* 0x000be2000c10153c */
[----:B---3--:R-:W-:-:S06]  /*37730*/  ISETP.LT.AND P3, PT, R171, R20, !P2 ;  /* 0x00000014ab00720c */ /* 0x008fcc0005761270 */
[----:B------:R-:W3:Y:S01]  /*37740*/  LDC R22, c[0x0][0x228] ;  /* 0x00008a00ff167b82 */ /* 0x000ee20000000800 */
[----:B--2---:R-:W-:Y:S01]  /*37750*/  ISETP.LT.AND P2, PT, R170, R30, !P2 ;  /* 0x0000001eaa00720c */ /* 0x004fe20005741270 */
[----:B------:R-:W-:Y:S01]  /*37760*/  IMAD.WIDE R24, R33, 0x2, R146 ;  /* 0x0000000221187825 */ /* 0x000fe200078e0292 */
[----:B------:R-:W-:-:S03]  /*37770*/  PRMT R20, R37, 0x7632, R20 ;  /* 0x0000763225147816 */ /* 0x000fc60000000014 */
[C---:B-----5:R-:W-:Y:S01]  /*37780*/  IMAD.WIDE R26, R33.reuse, 0x2, R14 ;  /* 0x00000002211a7825 */ /* 0x060fe200078e020e */
[----:B------:R2:W-:Y:S01]  /*37790*/  @P4 STG.E.U16 desc[UR60][R24.64], R37 ;  /* 0x0000002518004986 */ /* 0x0005e2000c10153c */
[----:B------:R-:W5:Y:S02]  /*377a0*/  LDC R34, c[0x0][0x228] ;  /* 0x00008a00ff227b82 */ /* 0x000f640000000800 */
[C---:B------:R-:W-:Y:S01]  /*377b0*/  IMAD.WIDE R28, R33.reuse, 0x2, R12 ;  /* 0x00000002211c7825 */ /* 0x040fe200078e020c */
[----:B------:R3:W-:Y:S03]  /*377c0*/  @P5 STG.E.U16 desc[UR60][R26.64], R20 ;  /* 0x000000141a005986 */ /* 0x0007e6000c10153c */
[C---:B------:R-:W-:Y:S02]  /*377d0*/  IMAD.IADD R35, R33.reuse, 0x1, R145 ;  /* 0x0000000121237824 */ /* 0x040fe400078e0291 */
[----:B------:R-:W-:Y:S01]  /*377e0*/  IMAD.WIDE R30, R33, 0x2, R54 ;  /* 0x00000002211e7825 */ /* 0x000fe200078e0236 */
[----:B------:R-:W5:Y:S01]  /*377f0*/  LDC R36, c[0x0][0x228] ;  /* 0x00008a00ff247b82 */ /* 0x000f620000000800 */
[----:B--2---:R-:W-:-:S02]  /*37800*/  PRMT R25, R105, 0x7632, R25 ;  /* 0x0000763269197816 */ /* 0x004fc40000000019 */
[----:B------:R-:W-:Y:S01]  /*37810*/  VIADD R33, R174, 0x24 ;  /* 0x00000024ae217836 */ /* 0x000fe20000000000 */
[----:B------:R-:W-:Y:S01]  /*37820*/  @P3 STG.E.U16 desc[UR60][R28.64], R105 ;  /* 0x000000691c003986 */ /* 0x000fe2000c10153c */
[----:B0-----:R-:W-:-:S03]  /*37830*/  ISETP.LT.AND P3, PT, R171, R10, !P1 ;  /* 0x0000000aab00720c */ /* 0x001fc60004f61270 */
[----:B------:R0:W-:Y:S01]  /*37840*/  @P2 STG.E.U16 desc[UR60][R30.64], R25 ;  /* 0x000000191e002986 */ /* 0x0001e2000c10153c */
[----:B------:R-:W-:Y:S01]  /*37850*/  ISETP.GE.AND P2, PT, R33, R0, PT ;  /* 0x000000002100720c */ /* 0x000fe20003f46270 */
[----:B------:R-:W2:Y:S01]  /*37860*/  LDC R10, c[0x0][0x228] ;  /* 0x00008a00ff0a7b82 */ /* 0x000ea20000000800 */
[----:B-1----:R-:W-:Y:S02]  /*37870*/  ISETP.LT.AND P6, PT, R173, R32, !P1 ;  /* 0x00000020ad00720c */ /* 0x002fe40004fc1270 */
[----:B----4-:R-:W-:Y:S02]  /*37880*/  ISETP.LT.AND P4, PT, R172, R8, !P1 ;  /* 0x00000008ac00720c */ /* 0x010fe40004f81270 */
[----:B---3--:R-:W-:-:S03]  /*37890*/  ISETP.LT.AND P1, PT, R170, R22, !P1 ;  /* 0x00000016aa00720c */ /* 0x008fc60004f21270 */
[----:B------:R-:W1:Y:S08]  /*378a0*/  LDC R0, c[0x0][0x22c] ;  /* 0x00008b00ff007b82 */ /* 0x000e700000000800 */
[----:B------:R-:W3:Y:S01]  /*378b0*/  LDC R20, c[0x0][0x228] ;  /* 0x00008a00ff147b82 */ /* 0x000ee20000000800 */
[----:B------:R-:W-:-:S07]  /*378c0*/  IMAD.WIDE R2, R35, 0x2, R146 ;  /* 0x0000000223027825 */ /* 0x000fce00078e0292 */
[----:B------:R-:W4:Y:S01]  /*378d0*/  LDC R22, c[0x0][0x228] ;  /* 0x00008a00ff167b82 */ /* 0x000f220000000800 */
[----:B------:R2:W-:Y:S01]  /*378e0*/  @P6 STG.E.U16 desc[UR60][R2.64], R137 ;  /* 0x0000008902006986 */ /* 0x0005e2000c10153c */
[----:B-----5:R-:W-:Y:S01]  /*378f0*/  ISETP.LT.AND P5, PT, R173, R34, !P2 ;  /* 0x00000022ad00720c */ /* 0x020fe200057a1270 */
[----:B0-----:R-:W-:Y:S01]  /*37900*/  IMAD.WIDE R24, R35, 0x2, R12 ;  /* 0x0000000223187825 */ /* 0x001fe200078e020c */
[----:B------:R-:W-:-:S04]  /*37910*/  PRMT R52, R137, 0x7632, R52 ;  /* 0x0000763289347816 */ /* 0x000fc80000000034 */
[----:B------:R-:W0:Y:S01]  /*37920*/  LDC R8, c[0x0][0x22c] ;  /* 0x00008b00ff087b82 */ /* 0x000e220000000800 */
[----:B------:R-:W-:Y:S01]  /*37930*/  ISETP.LT.AND P6, PT, R172, R36, !P2 ;  /* 0x00000024ac00720c */ /* 0x000fe200057c1270 */
[----:B------:R-:W-:Y:S01]  /*37940*/  IMAD.WIDE R26, R35, 0x2, R54 ;  /* 0x00000002231a7825 */ /* 0x000fe200078e0236 */
[----:B------:R-:W-:-:S03]  /*37950*/  PRMT R56, R73, 0x7632, R56 ;  /* 0x0000763249387816 */ /* 0x000fc60000000038 */
[C---:B--2---:R-:W-:Y:S02]  /*37960*/  IMAD.WIDE R2, R35.reuse, 0x2, R14 ;  /* 0x0000000223027825 */ /* 0x044fe400078e020e */
[----:B------:R-:W2:Y:S02]  /*37970*/  LDC R32, c[0x0][0x228] ;  /* 0x00008a00ff207b82 */ /* 0x000ea40000000800 */
[----:B------:R-:W-:Y:S01]  /*37980*/  VIADD R57, R174, 0x25 ;  /* 0x00000025ae397836 */ /* 0x000fe20000000000 */
[----:B------:R5:W-:Y:S01]  /*37990*/  @P4 STG.E.U16 desc[UR60][R2.64], R52 ;  /* 0x0000003402004986 */ /* 0x000be2000c10153c */
[----:B------:R-:W-:-:S04]  /*379a0*/  IMAD.IADD R33, R35, 0x1, R145 ;  /* 0x0000000123217824 */ /* 0x000fc800078e0291 */
[----:B------:R-:W2:Y:S01]  /*379b0*/  LDC R34, c[0x0][0x228] ;  /* 0x00008a00ff227b82 */ /* 0x000ea20000000800 */
[----:B------:R5:W-:Y:S01]  /*379c0*/  @P3 STG.E.U16 desc[UR60][R24.64], R73 ;  /* 0x0000004918003986 */ /* 0x000be2000c10153c */
[----:B-1----:R-:W-:Y:S01]  /*379d0*/  ISETP.GE.AND P3, PT, R57, R0, PT ;  /* 0x000000003900720c */ /* 0x002fe20003f66270 */
[----:B------:R-:W-:Y:S02]  /*379e0*/  IMAD.WIDE R28, R33, 0x2, R146 ;  /* 0x00000002211c7825 */ /* 0x000fe400078e0292 */
[----:B------:R-:W-:Y:S01]  /*379f0*/  @P1 STG.E.U16 desc[UR60][R26.64], R56 ;  /* 0x000000381a001986 */ /* 0x000fe2000c10153c */
[----:B------:R-:W-:Y:S02]  /*37a00*/  ISETP.LT.AND P1, PT, R171, R10, !P2 ;  /* 0x0000000aab00720c */ /* 0x000fe40005721270 */
[----:B------:R-:W1:Y:S01]  /*37a10*/  LDC R36, c[0x0][0x228] ;  /* 0x00008a00ff247b82 */ /* 0x000e620000000800 */
[----:B------:R-:W-:Y:S01]  /*37a20*/  IMAD.WIDE R30, R33, 0x2, R14 ;  /* 0x00000002211e7825 */ /* 0x000fe200078e020e */
[----:B------:R-:W-:-:S02]  /*37a30*/  PRMT R58, R38, 0x7632, R58 ;  /* 0x00007632263a7816 */ /* 0x000fc4000000003a */
[----:B---3--:R-:W-:-:S04]  /*37a40*/  ISETP.LT.AND P2, PT, R170, R20, !P2 ;  /* 0x00000014aa00720c */ /* 0x008fc80005741270 */
[----:B------:R-:W3:Y:S01]  /*37a50*/  LDC R35, c[0x0][0x228] ;  /* 0x00008a00ff237b82 */ /* 0x000ee20000000800 */
[----:B----4-:R-:W-:Y:S01]  /*37a60*/  ISETP.LT.AND P4, PT, R173, R22, !P3 ;  /* 0x00000016ad00720c */ /* 0x010fe20005f81270 */
[----:B------:R-:W-:Y:S01]  /*37a70*/  @P5 STG.E.U16 desc[UR60][R28.64], R38 ;  /* 0x000000261c005986 */ /* 0x000fe2000c10153c */
[----:B-----5:R-:W-:-:S03]  /*37a80*/  IMAD.WIDE R2, R33, 0x2, R12 ;  /* 0x0000000221027825 */ /* 0x020fc600078e020c */
[----:B------:R4:W-:Y:S02]  /*37a90*/  @P6 STG.E.U16 desc[UR60][R30.64], R58 ;  /* 0x0000003a1e006986 */ /* 0x0009e4000c10153c */
[----:B------:R-:W5:Y:S01]  /*37aa0*/  LDC R37, c[0x0][0x228] ;  /* 0x00008a00ff257b82 */ /* 0x000f620000000800 */
[----:B------:R-:W-:Y:S01]  /*37ab0*/  VIADD R57, R174, 0x26 ;  /* 0x00000026ae397836 */ /* 0x000fe20000000000 */
[----:B------:R-:W-:Y:S01]  /*37ac0*/  PRMT R22, R106, 0x7632, R22 ;  /* 0x000076326a167816 */ /* 0x000fe20000000016 */
[----:B------:R-:W-:-:S05]  /*37ad0*/  IMAD.WIDE R24, R33, 0x2, R54 ;  /* 0x0000000221187825 */ /* 0x000fca00078e0236 */
[----:B------:R-:W5:Y:S01]  /*37ae0*/  LDC R52, c[0x0][0x228] ;  /* 0x00008a00ff347b82 */ /* 0x000f620000000800 */
[----:B----4-:R-:W-:-:S07]  /*37af0*/  IMAD.IADD R31, R33, 0x1, R145 ;  /* 0x00000001211f7824 */ /* 0x010fce00078e0291 */
[----:B------:R-:W4:Y:S01]  /*37b00*/  LDC R10, c[0x0][0x228] ;  /* 0x00008a00ff0a7b82 */ /* 0x000f220000000800 */
[----:B------:R-:W-:Y:S01]  /*37b10*/  IMAD.WIDE R26, R31, 0x2, R146 ;  /* 0x000000021f1a7825 */ /* 0x000fe200078e0292 */
[----:B------:R3:W-:Y:S01]  /*37b20*/  @P1 STG.E.U16 desc[UR60][R2.64], R106 ;  /* 0x0000006a02001986 */ /* 0x0007e2000c10153c */
[----:B0-----:R-:W-:Y:S02]  /*37b30*/  ISETP.GE.AND P1, PT, R57, R8, PT ;  /* 0x000000083900720c */ /* 0x001fe40003f26270 */
[----:B--2---:R-:W-:-:S03]  /*37b40*/  ISETP.LT.AND P5, PT, R172, R32, !P3 ;  /* 0x00000020ac00720c */ /* 0x004fc60005fa1270 */
[----:B------:R-:W0:Y:S01]  /*37b50*/  LDC R0, c[0x0][0x22c] ;  /* 0x00008b00ff007b82 */ /* 0x000e220000000800 */
[----:B------:R2:W-:Y:S04]  /*37b60*/  @P2 STG.E.U16 desc[UR60][R24.64], R22 ;  /* 0x0000001618002986 */ /* 0x0005e8000c10153c */
[----:B------:R-:W-:Y:S01]  /*37b70*/  @P4 STG.E.U16 desc[UR60][R26.64], R138 ;  /* 0x0000008a1a004986 */ /* 0x000fe2000c10153c */
[----:B------:R-:W-:Y:S02]  /*37b80*/  ISETP.LT.AND P4, PT, R171, R34, !P3 ;  /* 0x00000022ab00720c */ /* 0x000fe40005f81270 */
[----:B------:R-:W0:Y:S01]  /*37b90*/  LDC R8, c[0x0][0x22c] ;  /* 0x00008b00ff087b82 */ /* 0x000e220000000800 */
[----:B-1----:R-:W-:Y:S01]  /*37ba0*/  ISETP.LT.AND P6, PT, R173, R36, !P1 ;  /* 0x00000024ad00720c */ /* 0x002fe20004fc1270 */
[----:B------:R-:W-:Y:S01]  /*37bb0*/  IMAD.WIDE R28, R31, 0x2, R14 ;  /* 0x000000021f1c7825 */ /* 0x000fe200078e020e */
[----:B------:R-:W-:-:S02]  /*37bc0*/  PRMT R30, R138, 0x7632, R30 ;  /* 0x000076328a1e7816 */ /* 0x000fc4000000001e */
[----:B---3--:R-:W-:-:S03]  /*37bd0*/  ISETP.LT.AND P2, PT, R170, R35, !P3 ;  /* 0x00000023aa00720c */ /* 0x008fc60005f41270 */
[----:B------:R-:W1:Y:S01]  /*37be0*/  LDC R20, c[0x0][0x228] ;  /* 0x00008a00ff147b82 */ /* 0x000e620000000800 */
[----:B------:R-:W-:-:S07]  /*37bf0*/  IMAD.WIDE R2, R31, 0x2, R12 ;  /* 0x000000021f027825 */ /* 0x000fce00078e020c */
[----:B--2---:R-:W2:Y:S01]  /*37c00*/  LDC R22, c[0x0][0x228] ;  /* 0x00008a00ff167b82 */ /* 0x004ea20000000800 */
[----:B------:R3:W-:Y:S07]  /*37c10*/  @P5 STG.E.U16 desc[UR60][R28.64], R30 ;  /* 0x0000001e1c005986 */ /* 0x0007ee000c10153c */
[----:B------:R-:W2:Y:S01]  /*37c20*/  LDC R34, c[0x0][0x228] ;  /* 0x00008a00ff227b82 */ /* 0x000ea20000000800 */
[----:B-----5:R-:W-:Y:S01]  /*37c30*/  ISETP.LT.AND P5, PT, R172, R37, !P1 ;  /* 0x00000025ac00720c */ /* 0x020fe20004fa1270 */
[----:B------:R-:W-:-:S06]  /*37c40*/  IMAD.IADD R35, R31, 0x1, R145 ;  /* 0x000000011f237824 */ /* 0x000fcc00078e0291 */
[----:B------:R-:W5:Y:S01]  /*37c50*/  LDC R36, c[0x0][0x228] ;  /* 0x00008a00ff247b82 */ /* 0x000f620000000800 */
[----:B------:R-:W-:Y:S01]  /*37c60*/  ISETP.LT.AND P3, PT, R171, R52, !P1 ;  /* 0x00000034ab00720c */ /* 0x000fe20004f61270 */
[----:B------:R0:W-:Y:S01]  /*37c70*/  @P4 STG.E.U16 desc[UR60][R2.64], R74 ;  /* 0x0000004a02004986 */ /* 0x0001e2000c10153c */
[----:B------:R-:W-:Y:S01]  /*37c80*/  IMAD.WIDE R24, R31, 0x2, R54 ;  /* 0x000000021f187825 */ /* 0x000fe200078e0236 */
[----:B---3--:R-:W-:Y:S02]  /*37c90*/  PRMT R29, R74, 0x7632, R29 ;  /* 0x000076324a1d7816 */ /* 0x008fe4000000001d */
[----:B----4-:R-:W-:Y:S01]  /*37ca0*/  ISETP.LT.AND P4, PT, R170, R10, !P1 ;  /* 0x0000000aaa00720c */ /* 0x010fe20004f81270 */
[C---:B------:R-:W-:Y:S01]  /*37cb0*/  VIADD R57, R174.reuse, 0x27 ;  /* 0x00000027ae397836 */ /* 0x040fe20000000000 */
[----:B------:R-:W3:Y:S01]  /*37cc0*/  LDC R37, c[0x0][0x228] ;  /* 0x00008a00ff257b82 */ /* 0x000ee20000000800 */
[----:B------:R-:W-:Y:S01]  /*37cd0*/  IMAD.WIDE R26, R35, 0x2, R146 ;  /* 0x00000002231a7825 */ /* 0x000fe200078e0292 */
[----:B------:R4:W-:Y:S02]  /*37ce0*/  @P2 STG.E.U16 desc[UR60][R24.64], R29 ;  /* 0x0000001d18002986 */ /* 0x0009e4000c10153c */
[----:B0-----:R-:W-:Y:S01]  /*37cf0*/  ISETP.GE.AND P1, PT, R57, R0, PT ;  /* 0x000000003900720c */ /* 0x001fe20003f26270 */
[----:B------:R-:W-:Y:S01]  /*37d00*/  VIADD R3, R174, 0x28 ;  /* 0x00000028ae037836 */ /* 0x000fe20000000000 */
[----:B------:R0:W-:Y:S02]  /*37d10*/  @P6 STG.E.U16 desc[UR60][R26.64], R39 ;  /* 0x000000271a006986 */ /* 0x0001e4000c10153c */
[----:B------:R-:W3:Y:S01]  /*37d20*/  LDC R0, c[0x0][0x22c] ;  /* 0x00008b00ff007b82 */ /* 0x000ee20000000800 */
[----:B------:R-:W-:Y:S01]  /*37d30*/  IMAD.WIDE R30, R35, 0x2, R12 ;  /* 0x00000002231e7825 */ /* 0x000fe200078e020c */
[----:B------:R-:W-:-:S02]  /*37d40*/  ISETP.GE.AND P2, PT, R3, R8, PT ;  /* 0x000000080300720c */ /* 0x000fc40003f46270 */
[----:B----4-:R-:W-:Y:S01]  /*37d50*/  PRMT R25, R39, 0x7632, R25 ;  /* 0x0000763227197816 */ /* 0x010fe20000000019 */
[----:B------:R-:W-:-:S03]  /*37d60*/  IMAD.WIDE R28, R35, 0x2, R14 ;  /* 0x00000002231c7825 */ /* 0x000fc600078e020e */
[----:B------:R-:W4:Y:S01]  /*37d70*/  LDC R8, c[0x0][0x228] ;  /* 0x00008a00ff087b82 */ /* 0x000f220000000800 */
[----:B------:R-:W-:Y:S01]  /*37d80*/  IMAD.WIDE R32, R35, 0x2, R54 ;  /* 0x0000000223207825 */ /* 0x000fe200078e0236 */
[----:B0-----:R-:W-:Y:S01]  /*37d90*/  PRMT R27, R107, 0x7632, R27 ;  /* 0x000076326b1b7816 */ /* 0x001fe2000000001b */
[----:B------:R0:W-:Y:S05]  /*37da0*/  @P5 STG.E.U16 desc[UR60][R28.64], R25 ;  /* 0x000000191c005986 */ /* 0x0001ea000c10153c */
[----:B------:R-:W4:Y:S01]  /*37db0*/  LDC R10, c[0x0][0x228] ;  /* 0x00008a00ff0a7b82 */ /* 0x000f220000000800 */
[----:B------:R-:W-:Y:S01]  /*37dc0*/  @P3 STG.E.U16 desc[UR60][R30.64], R107 ;  /* 0x0000006b1e003986 */ /* 0x000fe2000c10153c */
[----:B-1----:R-:W-:-:S03]  /*37dd0*/  ISETP.LT.AND P5, PT, R173, R20, !P1 ;  /* 0x00000014ad00720c */ /* 0x002fc60004fa1270 */
[----:B------:R1:W-:Y:S01]  /*37de0*/  @P4 STG.E.U16 desc[UR60][R32.64], R27 ;  /* 0x0000001b20004986 */ /* 0x0003e2000c10153c */
[----:B--2---:R-:W-:Y:S02]  /*37df0*/  ISETP.LT.AND P4, PT, R172, R22, !P1 ;  /* 0x00000016ac00720c */ /* 0x004fe40004f81270 */
[----:B------:R-:W-:Y:S01]  /*37e00*/  ISETP.LT.AND P3, PT, R171, R34, !P1 ;  /* 0x00000022ab00720c */ /* 0x000fe20004f61270 */
[----:B0-----:R-:W-:Y:S01]  /*37e10*/  IMAD.IADD R29, R35, 0x1, R145 ;  /* 0x00000001231d7824 */ /* 0x001fe200078e0291 */
[----:B-----5:R-:W-:Y:S01]  /*37e20*/  ISETP.LT.AND P1, PT, R170, R36, !P1 ;  /* 0x00000024aa00720c */ /* 0x020fe20004f21270 */
[----:B------:R-:W0:Y:S01]  /*37e30*/  LDC R20, c[0x0][0x228] ;  /* 0x00008a00ff147b82 */ /* 0x000e220000000800 */
[----:B------:R-:W-:Y:S01]  /*37e40*/  PRMT R34, R139, 0x7632, R34 ;  /* 0x000076328b227816 */ /* 0x000fe20000000022 */
[----:B------:R-:W-:Y:S01]  /*37e50*/  IMAD.WIDE R2, R29, 0x2, R146 ;  /* 0x000000021d027825 */ /* 0x000fe200078e0292 */
[----:B------:R-:W-:-:S03]  /*37e60*/  PRMT R36, R75, 0x7632, R36 ;  /* 0x000076324b247816 */ /* 0x000fc60000000024 */
[----:B------:R-:W-:Y:S01]  /*37e70*/  IMAD.WIDE R24, R29, 0x2, R14 ;  /* 0x000000021d187825 */ /* 0x000fe200078e020e */
[----:B------:R-:W-:Y:S01]  /*37e80*/  @P5 STG.E.U16 desc[UR60][R2.64], R139 ;  /* 0x0000008b02005986 */ /* 0x000fe2000c10153c */
[----:B---3--:R-:W-:Y:S01]  /*37e90*/  ISETP.LT.AND P6, PT, R173, R37, !P2 ;  /* 0x00000025ad00720c */ /* 0x008fe200057c1270 */
[----:B------:R-:W2:Y:S01]  /*37ea0*/  LDC R22, c[0x0][0x228] ;  /* 0x00008a00ff167b82 */ /* 0x000ea20000000800 */
[C---:B-1----:R-:W-:Y:S02]  /*37eb0*/  IMAD.IADD R33, R29.reuse, 0x1, R145 ;  /* 0x000000011d217824 */ /* 0x042fe400078e0291 */
[C---:B------:R-:W-:Y:S01]  /*37ec0*/  IMAD.WIDE R26, R29.reuse, 0x2, R12 ;  /* 0x000000021d1a7825 */ /* 0x040fe200078e020c */
[----:B------:R1:W-:Y:S03]  /*37ed0*/  @P4 STG.E.U16 desc[UR60][R24.64], R34 ;  /* 0x0000002218004986 */ /* 0x0003e6000c10153c */
[----:B------:R-:W-:Y:S01]  /*37ee0*/  IMAD.WIDE R28, R29, 0x2, R54 ;  /* 0x000000021d1c7825 */ /* 0x000fe200078e0236 */
[----:B------:R3:W-:Y:S01]  /*37ef0*/  @P3 STG.E.U16 desc[UR60][R26.64], R75 ;  /* 0x0000004b1a003986 */ /* 0x0007e2000c10153c */
[----:B------:R-:W5:Y:S02]  /*37f00*/  LDC R32, c[0x0][0x228] ;  /* 0x00008a00ff207b82 */ /* 0x000f640000000800 */
[----:B------:R-:W-:Y:S01]  /*37f10*/  VIADD R35, R174, 0x29 ;  /* 0x00000029ae237836 */ /* 0x000fe20000000000 */
[----:B------:R3:W-:Y:S01]  /*37f20*/  @P1 STG.E.U16 desc[UR60][R28.64], R36 ;  /* 0x000000241c001986 */ /* 0x0007e2000c10153c */
[----:B----4-:R-:W-:-:S03]  /*37f30*/  ISETP.LT.AND P4, PT, R172, R8, !P2 ;  /* 0x00000008ac00720c */ /* 0x010fc60005781270 */
[----:B------:R-:W-:Y:S01]  /*37f40*/  ISETP.GE.AND P1, PT, R35, R0, PT ;  /* 0x000000002300720c */ /* 0x000fe20003f26270 */
[----:B------:R-:W4:Y:S01]  /*37f50*/  LDC R8, c[0x0][0x228] ;  /* 0x00008a00ff087b82 */ /* 0x000f220000000800 */
[----:B------:R-:W-:-:S07]  /*37f60*/  ISETP.LT.AND P3, PT, R171, R10, !P2 ;  /* 0x0000000aab00720c */ /* 0x000fce0005761270 */
[----:B------:R-:W2:Y:S01]  /*37f70*/  LDC R0, c[0x0][0x22c] ;  /* 0x00008b00ff007b82 */ /* 0x000ea20000000800 */
[----:B------:R-:W-:Y:S01]  /*37f80*/  IMAD.WIDE R30, R33, 0x2, R146 ;  /* 0x00000002211e7825 */ /* 0x000fe200078e0292 */
[----:B0-----:R-:W-:-:S06]  /*37f90*/  ISETP.LT.AND P2, PT, R170, R20, !P2 ;  /* 0x00000014aa00720c */ /* 0x001fcc0005741270 */
[----:B------:R-:W0:Y:S01]  /*37fa0*/  LDC R10, c[0x0][0x228] ;  /* 0x00008a00ff0a7b82 */ /* 0x000e220000000800 */
[----:B-1----:R-:W-:Y:S01]  /*37fb0*/  PRMT R25, R40, 0x7632, R25 ;  /* 0x0000763228197816 */ /* 0x002fe20000000019 */
[C---:B------:R-:W-:Y:S01]  /*37fc0*/  IMAD.WIDE R2, R33.reuse, 0x2, R14 ;  /* 0x0000000221027825 */ /* 0x040fe200078e020e */
[----:B------:R-:W-:Y:S05]  /*37fd0*/  @P6 STG.E.U16 desc[UR60][R30.64], R40 ;  /* 0x000000281e006986 */ /* 0x000fea000c10153c */
[----:B------:R-:W1:Y:S01]  /*37fe0*/  LDC R34, c[0x0][0x228] ;  /* 0x00008a00ff227b82 */ /* 0x000e620000000800 */
[----:B------:R5:W-:Y:S01]  /*37ff0*/  @P4 STG.E.U16 desc[UR60][R2.64], R25 ;  /* 0x0000001902004986 */ /* 0x000be2000c10153c */
[----:B------:R-:W-:-:S02]  /*38000*/  IMAD.IADD R35, R33, 0x1, R145 ;  /* 0x0000000121237824 */ /* 0x000fc400078e0291 */
[----:B---3--:R-:W-:-:S04]  /*38010*/  IMAD.WIDE R26, R33, 0x2, R54 ;  /* 0x00000002211a7825 */ /* 0x008fc800078e0236 */
[----:B------:R-:W3:Y:S01]  /*38020*/  LDC R36, c[0x0][0x228] ;  /* 0x00008a00ff247b82 */ /* 0x000ee20000000800 */
[----:B-----5:R-:W-:Y:S01]  /*38030*/  IMAD.WIDE R24, R33, 0x2, R12 ;  /* 0x0000000221187825 */ /* 0x020fe200078e020c */
[----:B------:R-:W-:-:S06]  /*38040*/  PRMT R3, R108, 0x7632, R3 ;  /* 0x000076326c037816 */ /* 0x000fcc0000000003 */
[----:B------:R-:W5:Y:S01]  /*38050*/  LDC R20, c[0x0][0x228] ;  /* 0x00008a00ff147b82 */ /* 0x000f620000000800 */
[----:B------:R-:W-:Y:S01]  /*38060*/  VIADD R33, R174, 0x2a ;  /* 0x0000002aae217836 */ /* 0x000fe20000000000 */
[----:B------:R-:W-:Y:S04]  /*38070*/  @P3 STG.E.U16 desc[UR60][R24.64], R108 ;  /* 0x0000006c18003986 */ /* 0x000fe8000c10153c */
[----:B------:R1:W-:Y:S01]  /*38080*/  @P2 STG.E.U16 desc[UR60][R26.64], R3 ;  /* 0x000000031a002986 */ /* 0x0003e2000c10153c */
[----:B--2---:R-:W-:Y:S02]  /*38090*/  ISETP.GE.AND P2, PT, R33, R0, PT ;  /* 0x000000002100720c */ /* 0x004fe40003f46270 */
[----:B------:R-:W2:Y:S01]  /*380a0*/  LDC R0, c[0x0][0x22c] ;  /* 0x00008b00ff007b82 */ /* 0x000ea20000000800 */
[----:B------:R-:W-:-:S02]  /*380b0*/  ISETP.LT.AND P5, PT, R173, R22, !P1 ;  /* 0x00000016ad00720c */ /* 0x000fc40004fa1270 */
[----:B------:R-:W-:Y:S02]  /*380c0*/  ISETP.LT.AND P6, PT, R172, R32, !P1 ;  /* 0x00000020ac00720c */ /* 0x000fe40004fc1270 */
[----:B----4-:R-:W-:Y:S02]  /*380d0*/  ISETP.LT.AND P3, PT, R171, R8, !P1 ;  /* 0x00000008ab00720c */ /* 0x010fe40004f61270 */
[----:B0-----:R-:W-:Y:S01]  /*380e0*/  ISETP.LT.AND P1, PT, R170, R10, !P1 ;  /* 0x0000000aaa00720c */ /* 0x001fe20004f21270 */
[----:B------:R-:W0:Y:S01]  /*380f0*/  LDC R22, c[0x0][0x228] ;  /* 0x00008a00ff167b82 */ /* 0x000e220000000800 */
[----:B------:R-:W-:-:S07]  /*38100*/  IMAD.WIDE R28, R35, 0x2, R146 ;  /* 0x00000002231c7825 */ /* 0x000fce00078e0292 */
[----:B------:R-:W4:Y:S01]  /*38110*/  LDC R10, c[0x0][0x228] ;  /* 0x00008a00ff0a7b82 */ /* 0x000f220000000800 */
[----:B------:R-:W-:Y:S01]  /*38120*/  IMAD.WIDE R30, R35, 0x2, R14 ;  /* 0x00000002231e7825 */ /* 0x000fe200078e020e */
[----:B------:R-:W-:Y:S02]  /*38130*/  PRMT R37, R116, 0x7632, R37 ;  /* 0x0000763274257816 */ /* 0x000fe40000000025 */
[----:B-1----:R-:W-:-:S04]  /*38140*/  ISETP.LT.AND P4, PT, R173, R34, !P2 ;  /* 0x00000022ad00720c */ /* 0x002fc80005781270 */
[----:B------:R-:W1:Y:S01]  /*38150*/  LDC R32, c[0x0][0x228] ;  /* 0x00008a00ff207b82 */ /* 0x000e620000000800 */
[----:B------:R-:W-:Y:S01]  /*38160*/  @P5 STG.E.U16 desc[UR60][R28.64], R116 ;  /* 0x000000741c005986 */ /* 0x000fe2000c10153c */
[C---:B------:R-:W-:Y:S01]  /*38170*/  IMAD.WIDE R2, R35.reuse, 0x2, R12 ;  /* 0x0000000223027825 */ /* 0x040fe200078e020c */
[----:B---3--:R-:W-:Y:S02]  /*38180*/  ISETP.LT.AND P5, PT, R172, R36, !P2 ;  /* 0x00000024ac00720c */ /* 0x008fe400057a1270 */
[----:B------:R3:W-:Y:S03]  /*38190*/  @P6 STG.E.U16 desc[UR60][R30.64], R37 ;  /* 0x000000251e006986 */ /* 0x0007e6000c10153c */
[----:B------:R-:W1:Y:S01]  /*381a0*/  LDC R34, c[0x0][0x228] ;  /* 0x00008a00ff227b82 */ /* 0x000e620000000800 */
[----:B------:R-:W-:Y:S01]  /*381b0*/  IMAD.IADD R33, R35, 0x1, R145 ;  /* 0x0000000123217824 */ /* 0x000fe200078e0291 */
[----:B-----5:R-:W-:Y:S01]  /*381c0*/  ISETP.LT.AND P6, PT, R171, R20, !P2 ;  /* 0x00000014ab00720c */ /* 0x020fe200057c1270 */
[----:B------:R-:W-:Y:S01]  /*381d0*/  IMAD.WIDE R24, R35, 0x2, R54 ;  /* 0x0000000223187825 */ /* 0x000fe200078e0236 */
[----:B------:R5:W-:Y:S03]  /*381e0*/  @P3 STG.E.U16 desc[UR60][R2.64], R76 ;  /* 0x0000004c02003986 */ /* 0x000be6000c10153c */
[----:B------:R-:W-:Y:S01]  /*381f0*/  VIADD R35, R174, 0x2b ;  /* 0x0000002bae237836 */ /* 0x000fe20000000000 */
[----:B------:R-:W1:Y:S01]  /*38200*/  LDC R8, c[0x0][0x22c] ;  /* 0x00008b00ff087b82 */ /* 0x000e620000000800 */
[----:B---3--:R-:W-:Y:S01]  /*38210*/  PRMT R31, R76, 0x7632, R31 ;  /* 0x000076324c1f7816 */ /* 0x008fe2000000001f */
[----:B------:R-:W-:-:S06]  /*38220*/  IMAD.WIDE R26, R33, 0x2, R146 ;  /* 0x00000002211a7825 */ /* 0x000fcc00078e0292 */
[----:B------:R-:W3:Y:S01]  /*38230*/  LDC R20, c[0x0][0x228] ;  /* 0x00008a00ff147b82 */ /* 0x000ee20000000800 */
[----:B------:R0:W-:Y:S01]  /*38240*/  @P1 STG.E.U16 desc[UR60][R24.64], R31 ;  /* 0x0000001f18001986 */ /* 0x0001e2000c10153c */
[----:B--2---:R-:W-:Y:S01]  /*38250*/  ISETP.GE.AND P1, PT, R35, R0, PT ;  /* 0x000000002300720c */ /* 0x004fe20003f26270 */
[----:B------:R-:W-:Y:S01]  /*38260*/  IMAD.WIDE R28, R33, 0x2, R14 ;  /* 0x00000002211c7825 */ /* 0x000fe200078e020e */
[----:B-----5:R-:W-:-:S04]  /*38270*/  PRMT R3, R41, 0x7632, R3 ;  /* 0x0000763229037816 */ /* 0x020fc80000000003 */
[----:B------:R-:W2:Y:S01]  /*38280*/  LDC R35, c[0x0][0x228] ;  /* 0x00008a00ff237b82 */ /* 0x000ea20000000800 */
[----:B----4-:R-:W-:Y:S01]  /*38290*/  ISETP.LT.AND P2, PT, R170, R10, !P2 ;  /* 0x0000000aaa00720c */ /* 0x010fe20005741270 */
[----:B------:R-:W-:Y:S01]  /*382a0*/  @P4 STG.E.U16 desc[UR60][R26.64], R41 ;  /* 0x000000291a004986 */ /* 0x000fe2000c10153c */
[----:B0-----:R-:W-:Y:S01]  /*382b0*/  ISETP.LT.AND P3, PT, R173, R22, !P1 ;  /* 0x00000016ad00720c */ /* 0x001fe20004f61270 */
[----:B------:R-:W-:-:S04]  /*382c0*/  IMAD.WIDE R30, R33, 0x2, R12 ;  /* 0x00000002211e7825 */ /* 0x000fc800078e020c */
[----:B------:R-:W0:Y:S01]  /*382d0*/  LDC R36, c[0x0][0x228] ;  /* 0x00008a00ff247b82 */ /* 0x000e220000000800 */
[----:B------:R-:W-:Y:S01]  /*382e0*/  @P5 STG.E.U16 desc[UR60][R28.64], R3 ;  /* 0x000000031c005986 */ /* 0x000fe2000c10153c */
[----:B-1----:R-:W-:-:S03]  /*382f0*/  ISETP.LT.AND P4, PT, R172, R32, !P1 ;  /* 0x00000020ac00720c */ /* 0x002fc60004f81270 */
[----:B------:R1:W-:Y:S03]  /*38300*/  @P6 STG.E.U16 desc[UR60][R30.64], R109 ;  /* 0x0000006d1e006986 */ /* 0x0003e6000c10153c */
[----:B------:R-:W4:Y:S01]  /*38310*/  LDC R37, c[0x0][0x228] ;  /* 0x00008a00ff257b82 */ /* 0x000f220000000800 */
[----:B------:R-:W-:-:S07]  /*38320*/  PRMT R32, R109, 0x7632, R32 ;  /* 0x000076326d207816 */ /* 0x000fce0000000020 */
[----:B------:R-:W5:Y:S01]  /*38330*/  LDC R10, c[0x0][0x228] ;  /* 0x00008a00ff0a7b82 */ /* 0x000f620000000800 */
[C---:B-1----:R-:W-:Y:S02]  /*38340*/  IMAD.IADD R31, R33.reuse, 0x1, R145 ;  /* 0x00000001211f7824 */ /* 0x042fe400078e0291 */
[----:B------:R-:W-:-:S05]  /*38350*/  IMAD.WIDE R2, R33, 0x2, R54 ;  /* 0x0000000221027825 */ /* 0x000fca00078e0236 */
[----:B------:R-:W1:Y:S01]  /*38360*/  LDC R0, c[0x0][0x22c] ;  /* 0x00008b00ff007b82 */ /* 0x000e620000000800 */
[----:B------:R-:W-:Y:S01]  /*38370*/  IMAD.WIDE R24, R31, 0x2, R146 ;  /* 0x000000021f187825 */ /* 0x000fe200078e0292 */
[----:B------:R-:W-:-:S03]  /*38380*/  ISETP.LT.AND P5, PT, R171, R34, !P1 ;  /* 0x00000022ab00720c */ /* 0x000fc60004fa1270 */
[----:B------:R-:W-:-:S03]  /*38390*/  VIADD R39, R174, 0x2c ;  /* 0x0000002cae277836 */ /* 0x000fc60000000000 */
[----:B------:R-:W1:Y:S01]  /*383a0*/  LDC R22, c[0x0][0x228] ;  /* 0x00008a00ff167b82 */ /* 0x000e620000000800 */
[----:B------:R0:W-:Y:S01]  /*383b0*/  @P2 STG.E.U16 desc[UR60][R2.64], R32 ;  /* 0x0000002002002986 */ /* 0x0001e2000c10153c */
[----:B------:R-:W-:-:S03]  /*383c0*/  ISETP.GE.AND P2, PT, R39, R8, PT ;  /* 0x000000082700720c */ /* 0x000fc60003f46270 */
[----:B------:R-:W-:Y:S01]  /*383d0*/  @P3 STG.E.U16 desc[UR60][R24.64], R117 ;  /* 0x0000007518003986 */ /* 0x000fe2000c10153c */
[----:B---3--:R-:W-:Y:S01]  /*383e0*/  ISETP.LT.AND P3, PT, R170, R20, !P1 ;  /* 0x00000014aa00720c */ /* 0x008fe20004f61270 */
[----:B------:R-:W-:Y:S01]  /*383f0*/  IMAD.WIDE R26, R31, 0x2, R14 ;  /* 0x000000021f1a7825 */ /* 0x000fe200078e020e */
[----:B------:R-:W3:Y:S01]  /*38400*/  LDC R20, c[0x0][0x228] ;  /* 0x00008a00ff147b82 */ /* 0x000ee20000000800 */
[----:B------:R-:W-:Y:S02]  /*38410*/  PRMT R30, R117, 0x7632, R30 ;  /* 0x00007632751e7816 */ /* 0x000fe4000000001e */
[----:B------:R-:W-:-:S05]  /*38420*/  IMAD.WIDE R28, R31, 0x2, R12 ;  /* 0x000000021f1c7825 */ /* 0x000fca00078e020c */
[----:B------:R-:W3:Y:S01]  /*38430*/  LDC R8, c[0x0][0x22c] ;  /* 0x00008b00ff087b82 */ /* 0x000ee20000000800 */
[----:B--2---:R-:W-:Y:S01]  /*38440*/  ISETP.LT.AND P6, PT, R173, R35, !P2 ;  /* 0x00000023ad00720c */ /* 0x004fe200057c1270 */
[----:B------:R2:W-:Y:S01]  /*38450*/  @P4 STG.E.U16 desc[UR60][R26.64], R30 ;  /* 0x0000001e1a004986 */ /* 0x0005e2000c10153c */
[----:B------:R-:W-:Y:S01]  /*38460*/  VIADD R35, R174, 0x2d ;  /* 0x0000002dae237836 */ /* 0x000fe20000000000 */
[----:B----4-:R-:W-:Y:S02]  /*38470*/  ISETP.LT.AND P4, PT, R171, R37, !P2 ;  /* 0x00000025ab00720c */ /* 0x010fe40005781270 */
[----:B------:R4:W-:Y:S02]  /*38480*/  @P5 STG.E.U16 desc[UR60][R28.64], R77 ;  /* 0x0000004d1c005986 */ /* 0x0009e4000c10153c */
[----:B0-----:R-:W0:Y:S01]  /*38490*/  LDC R32, c[0x0][0x228] ;  /* 0x00008a00ff207b82 */ /* 0x001e220000000800 */
[----:B------:R-:W-:Y:S01]  /*384a0*/  ISETP.LT.AND P5, PT, R172, R36, !P2 ;  /* 0x00000024ac00720c */ /* 0x000fe200057a1270 */
[C---:B------:R-:W-:Y:S01]  /*384b0*/  IMAD.IADD R33, R31.reuse, 0x1, R145 ;  /* 0x000000011f217824 */ /* 0x040fe200078e0291 */
[----:B-----5:R-:W-:Y:S01]  /*384c0*/  ISETP.LT.AND P2, PT, R170, R10, !P2 ;  /* 0x0000000aaa00720c */ /* 0x020fe20005741270 */
[----:B------:R-:W-:Y:S01]  /*384d0*/  IMAD.WIDE R2, R31, 0x2, R54 ;  /* 0x000000021f027825 */ /* 0x000fe200078e0236 */
[----:B--2---:R-:W-:-:S03]  /*384e0*/  PRMT R27, R77, 0x7632, R27 ;  /* 0x000076324d1b7816 */ /* 0x004fc6000000001b */
[----:B------:R-:W2:Y:S01]  /*384f0*/  LDC R34, c[0x0][0x228] ;  /* 0x00008a00ff227b82 */ /* 0x000ea20000000800 */
[----:B-1----:R-:W-:Y:S01]  /*38500*/  ISETP.GE.AND P1, PT, R35, R0, PT ;  /* 0x000000002300720c */ /* 0x002fe20003f26270 */
[----:B------:R-:W-:Y:S01]  /*38510*/  IMAD.WIDE R24, R33, 0x2, R146 ;  /* 0x0000000221187825 */ /* 0x000fe200078e0292 */
[----:B------:R1:W-:Y:S02]  /*38520*/  @P3 STG.E.U16 desc[UR60][R2.64], R27 ;  /* 0x0000001b02003986 */ /* 0x0003e4000c10153c */
[----:B------:R-:W-:Y:S01]  /*38530*/  ISETP.LT.AND P3, PT, R173, R22, !P1 ;  /* 0x00000016ad00720c */ /* 0x000fe20004f61270 */
[C---:B----4-:R-:W-:Y:S02]  /*38540*/  IMAD.WIDE R28, R33.reuse, 0x2, R12 ;  /* 0x00000002211c7825 */ /* 0x050fe400078e020c */
[----:B------:R-:W4:Y:S01]  /*38550*/  LDC R10, c[0x0][0x228] ;  /* 0x00008a00ff0a7b82 */ /* 0x000f220000000800 */
[----:B------:R5:W-:Y:S01]  /*38560*/  @P6 STG.E.U16 desc[UR60][R24.64], R42 ;  /* 0x0000002a18006986 */ /* 0x000be2000c10153c */
[----:B------:R-:W-:Y:S01]  /*38570*/  IMAD.WIDE R30, R33, 0x2, R54 ;  /* 0x00000002211e7825 */ /* 0x000fe200078e0236 */
[----:B------:R-:W-:-:S02]  /*38580*/  PRMT R22, R110, 0x7632, R22 ;  /* 0x000076326e167816 */ /* 0x000fc40000000016 */
[----:B-1----:R-:W-:Y:S01]  /*38590*/  PRMT R3, R42, 0x7632, R3 ;  /* 0x000076322a037816 */ /* 0x002fe20000000003 */
[C---:B------:R-:W-:Y:S02]  /*385a0*/  IMAD.WIDE R26, R33.reuse, 0x2, R14 ;  /* 0x00000002211a7825 */ /* 0x040fe400078e020e */
[----:B------:R-:W1:Y:S02]  /*385b0*/  LDC R36, c[0x0][0x228] ;  /* 0x00008a00ff247b82 */ /* 0x000e640000000800 */
[----:B------:R-:W-:Y:S02]  /*385c0*/  IMAD.IADD R35, R33, 0x1, R145 ;  /* 0x0000000121237824 */ /* 0x000fe400078e0291 */
[----:B-----5:R-:W-:Y:S01]  /*385d0*/  VIADD R25, R174, 0x2e ;  /* 0x0000002eae197836 */ /* 0x020fe20000000000 */
[----:B------:R5:W-:Y:S03]  /*385e0*/  @P5 STG.E.U16 desc[UR60][R26.64], R3 ;  /* 0x000000031a005986 */ /* 0x000be6000c10153c */
[----:B------:R-:W1:Y:S01]  /*385f0*/  LDC R0, c[0x0][0x22c] ;  /* 0x00008b00ff007b82 */ /* 0x000e620000000800 */
[----:B------:R-:W-:Y:S01]  /*38600*/  @P4 STG.E.U16 desc[UR60][R28.64], R110 ;  /* 0x0000006e1c004986 */ /* 0x000fe2000c10153c */
[----:B---3--:R-:W-:-:S03]  /*38610*/  ISETP.LT.AND P4, PT, R172, R20, !P1 ;  /* 0x00000014ac00720c */ /* 0x008fc60004f81270 */
[----:B------:R3:W-:Y:S01]  /*38620*/  @P2 STG.E.U16 desc[UR60][R30.64], R22 ;  /* 0x000000161e002986 */ /* 0x0007e2000c10153c */
[----:B------:R-:W-:Y:S02]  /*38630*/  ISETP.GE.AND P2, PT, R25, R8, PT ;  /* 0x000000081900720c */ /* 0x000fe40003f46270 */
[----:B------:R-:W1:Y:S01]  /*38640*/  LDC R20, c[0x0][0x228] ;  /* 0x00008a00ff147b82 */ /* 0x000e620000000800 */
[----:B-----5:R-:W-:-:S07]  /*38650*/  IMAD.WIDE R2, R35, 0x2, R146 ;  /* 0x0000000223027825 */ /* 0x020fce00078e0292 */
[----:B------:R-:W5:Y:S01]  /*38660*/  LDC R8, c[0x0][0x228] ;  /* 0x00008a00ff087b82 */ /* 0x000f620000000800 */
[----:B------:R4:W-:Y:S01]  /*38670*/  @P3 STG.E.U16 desc[UR60][R2.64], R118 ;  /* 0x0000007602003986 */ /* 0x0009e2000c10153c */
[----:B0-----:R-:W-:Y:S01]  /*38680*/  ISETP.LT.AND P3, PT, R171, R32, !P1 ;  /* 0x00000020ab00720c */ /* 0x001fe20004f61270 */
[----:B------:R-:W-:Y:S01]  /*38690*/  IMAD.WIDE R24, R35, 0x2, R14 ;  /* 0x0000000223187825 */ /* 0x000fe200078e020e */
[----:B--2---:R-:W-:-:S04]  /*386a0*/  ISETP.LT.AND P1, PT, R170, R34, !P1 ;  /* 0x00000022aa00720c */ /* 0x004fc80004f21270 */
[----:B---3--:R-:W0:Y:S01]  /*386b0*/  LDC R30, c[0x0][0x228] ;  /* 0x00008a00ff1e7b82 */ /* 0x008e220000000800 */
[----:B----4-:R-:W-:Y:S01]  /*386c0*/  PRMT R3, R118, 0x7632, R3 ;  /* 0x0000763276037816 */ /* 0x010fe20000000003 */
[----:B------:R-:W-:-:S06]  /*386d0*/  VIADD R33, R174, 0x2f ;  /* 0x0000002fae217836 */ /* 0x000fcc0000000000 */
[----:B------:R-:W2:Y:S01]  /*386e0*/  LDC R22, c[0x0][0x228] ;  /* 0x00008a00ff167b82 */ /* 0x000ea20000000800 */
[----:B------:R3:W-:Y:S01]  /*386f0*/  @P4 STG.E.U16 desc[UR60][R24.64], R3 ;  /* 0x0000000318004986 */ /* 0x0007e2000c10153c */
[----:B------:R-:W-:Y:S01]  /*38700*/  ISETP.LT.AND P4, PT, R172, R10, !P2 ;  /* 0x0000000aac00720c */ /* 0x000fe20005781270 */
[----:B------:R-:W-:Y:S01]  /*38710*/  IMAD.WIDE R26, R35, 0x2, R54 ;  /* 0x00000002231a7825 */ /* 0x000fe200078e0236 */
[----:B-1----:R-:W-:-:S04]  /*38720*/  ISETP.LT.AND P5, PT, R173, R36, !P2 ;  /* 0x00000024ad00720c */ /* 0x002fc800057a1270 */
[----:B------:R-:W1:Y:S01]  /*38730*/  LDC R10, c[0x0][0x228] ;  /* 0x00008a00ff0a7b82 */ /* 0x000e620000000800 */
[----:B---3--:R-:W-:Y:S01]  /*38740*/  IMAD.WIDE R2, R35, 0x2, R12 ;  /* 0x0000000223027825 */ /* 0x008fe200078e020c */
[----:B------:R-:W-:-:S06]  /*38750*/  PRMT R25, R78, 0x7632, R25 ;  /* 0x000076324e197816 */ /* 0x000fcc0000000019 */
[----:B------:R-:W3:Y:S01]  /*38760*/  LDC R32, c[0x0][0x228] ;  /* 0x00008a00ff207b82 */ /* 0x000ee20000000800 */
[----:B------:R-:W-:Y:S01]  /*38770*/  @P3 STG.E.U16 desc[UR60][R2.64], R78 ;  /* 0x0000004e02003986 */ /* 0x000fe2000c10153c */
[----:B------:R-:W-:Y:S01]  /*38780*/  ISETP.GE.AND P3, PT, R33, R0, PT ;  /* 0x000000002100720c */ /* 0x000fe20003f66270 */
[----:B------:R-:W-:-:S05]  /*38790*/  IMAD.IADD R31, R35, 0x1, R145 ;  /* 0x00000001231f7824 */ /* 0x000fca00078e0291 */
[----:B------:R-:W4:Y:S01]  /*387a0*/  LDC R0, c[0x0][0x22c] ;  /* 0x00008b00ff007b82 */ /* 0x000f220000000800 */
[----:B------:R0:W-:Y:S01]  /*387b0*/  @P1 STG.E.U16 desc[UR60][R26.64], R25 ;  /* 0x000000191a001986 */ /* 0x0001e2000c10153c */
[----:B-----5:R-:W-:Y:S01]  /*387c0*/  ISETP.LT.AND P1, PT, R171, R8, !P2 ;  /* 0x00000008ab00720c */ /* 0x020fe20005721270 */
[----:B------:R-:W-:Y:S01]  /*387d0*/  IMAD.WIDE R28, R31, 0x2, R146 ;  /* 0x000000021f1c7825 */ /* 0x000fe200078e0292 */
[----:B------:R-:W-:-:S04]  /*387e0*/  ISETP.LT.AND P2, PT, R170, R20, !P2 ;  /* 0x00000014aa00720c */ /* 0x000fc80005741270 */
[----:B------:R-:W5:Y:S01]  /*387f0*/  LDC R34, c[0x0][0x228] ;  /* 0x00008a00ff227b82 */ /* 0x000f620000000800 */
[----:B------:R-:W-:Y:S01]  /*38800*/  @P5 STG.E.U16 desc[UR60][R28.64], R43 ;  /* 0x0000002b1c005986 */ /* 0x000fe2000c10153c */
[----:B0-----:R-:W-:Y:S01]  /*38810*/  PRMT R27, R43, 0x7632, R27 ;  /* 0x000076322b1b7816 */ /* 0x001fe2000000001b */
[----:B------:R-:W-:-:S05]  /*38820*/  IMAD.WIDE R24, R31, 0x2, R14 ;  /* 0x000000021f187825 */ /* 0x000fca00078e020e */
[----:B------:R-:W0:Y:S01]  /*38830*/  LDC R35, c[0x0][0x228] ;  /* 0x00008a00ff237b82 */ /* 0x000e220000000800 */
[----:B------:R-:W-:Y:S01]  /*38840*/  ISETP.LT.AND P5, PT, R172, R30, !P3 ;  /* 0x0000001eac00720c */ /* 0x000fe20005fa1270 */
[----:B------:R-:W-:Y:S01]  /*38850*/  IMAD.WIDE R2, R31, 0x2, R12 ;  /* 0x000000021f027825 */ /* 0x000fe200078e020c */
[----:B------:R1:W-:Y:S01]  /*38860*/  @P4 STG.E.U16 desc[UR60][R24.64], R27 ;  /* 0x0000001b18004986 */ /* 0x0003e2000c10153c */
[----:B------:R-:W-:-:S04]  /*38870*/  PRMT R30, R111, 0x7632, R30 ;  /* 0x000076326f1e7816 */ /* 0x000fc8000000001e */
[----:B------:R-:W0:Y:S01]  /*38880*/  LDC R20, c[0x0][0x228] ;  /* 0x00008a00ff147b82 */ /* 0x000e220000000800 */
[----:B------:R0:W-:Y:S01]  /*38890*/  @P1 STG.E.U16 desc[UR60][R2.64], R111 ;  /* 0x0000006f02001986 */ /* 0x0001e2000c10153c */
[----:B--2---:R-:W-:Y:S01]  /*388a0*/  ISETP.LT.AND P4, PT, R173, R22, !P3 ;  /* 0x00000016ad00720c */ /* 0x004fe20005f81270 */
[----:B-1----:R-:W-:-:S05]  /*388b0*/  IMAD.WIDE R26, R31, 0x2, R54 ;  /* 0x000000021f1a7825 */ /* 0x002fca00078e0236 */
[----:B------:R-:W1:Y:S01]  /*388c0*/  LDC R8, c[0x0][0x22c] ;  /* 0x00008b00ff087b82 */ /* 0x000e620000000800 */
[----:B------:R-:W-:Y:S01]  /*388d0*/  VIADD R37, R174, 0x30 ;  /* 0x00000030ae257836 */ /* 0x000fe20000000000 */
[----:B------:R-:W-:Y:S01]  /*388e0*/  @P2 STG.E.U16 desc[UR60][R26.64], R30 ;  /* 0x0000001e1a002986 */ /* 0x000fe2000c10153c */
[----:B------:R-:W-:Y:S01]  /*388f0*/  ISETP.LT.AND P2, PT, R171, R10, !P3 ;  /* 0x0000000aab00720c */ /* 0x000fe20005f41270 */
[----:B------:R-:W-:Y:S01]  /*38900*/  IMAD.IADD R33, R31, 0x1, R145 ;  /* 0x000000011f217824 */ /* 0x000fe200078e0291 */
[----:B---3--:R-:W-:-:S03]  /*38910*/  ISETP.LT.AND P3, PT, R170, R32, !P3 ;  /* 0x00000020aa00720c */ /* 0x008fc60005f61270 */
[----:B------:R-:W2:Y:S01]  /*38920*/  LDC R10, c[0x0][0x228] ;  /* 0x00008a00ff0a7b82 */ /* 0x000ea20000000800 */
[----:B----4-:R-:W-:Y:S01]  /*38930*/  ISETP.GE.AND P1, PT, R37, R0, PT ;  /* 0x000000002500720c */ /* 0x010fe20003f26270 */
[----:B------:R-:W-:-:S06]  /*38940*/  IMAD.WIDE R24, R33, 0x2, R146 ;  /* 0x0000000221187825 */ /* 0x000fcc00078e0292 */
[----:B------:R-:W3:Y:S01]  /*38950*/  LDC R22, c[0x0][0x228] ;  /* 0x00008a00ff167b82 */ /* 0x000ee20000000800 */
[----:B------:R-:W-:Y:S01]  /*38960*/  IMAD.WIDE R28, R33, 0x2, R14 ;  /* 0x00000002211c7825 */ /* 0x000fe200078e020e */
[----:B------:R-:W-:-:S06]  /*38970*/  PRMT R31, R119, 0x7632, R31 ;  /* 0x00007632771f7816 */ /* 0x000fcc000000001f */
[----:B------:R-:W4:Y:S01]  /*38980*/  LDC R32, c[0x0][0x228] ;  /* 0x00008a00ff207b82 */ /* 0x000f220000000800 */
[----:B-----5:R-:W-:Y:S01]  /*38990*/  ISETP.LT.AND P6, PT, R173, R34, !P1 ;  /* 0x00000022ad00720c */ /* 0x020fe20004fc1270 */
[----:B------:R5:W-:Y:S01]  /*389a0*/  @P4 STG.E.U16 desc[UR60][R24.64], R119 ;  /* 0x0000007718004986 */ /* 0x000be2000c10153c */
[----:B0-----:R-:W-:Y:S01]  /*389b0*/  ISETP.LT.AND P4, PT, R172, R35, !P1 ;  /* 0x00000023ac00720c */ /* 0x001fe20004f81270 */
[----:B------:R-:W-:-:S04]  /*389c0*/  IMAD.WIDE R2, R33, 0x2, R12 ;  /* 0x0000000221027825 */ /* 0x000fc800078e020c */
[----:B------:R-:W0:Y:S01]  /*389d0*/  LDC R34, c[0x0][0x228] ;  /* 0x00008a00ff227b82 */ /* 0x000e220000000800 */
[----:B------:R1:W-:Y:S01]  /*389e0*/  @P5 STG.E.U16 desc[UR60][R28.64], R31 ;  /* 0x0000001f1c005986 */ /* 0x0003e2000c10153c */
[----:B------:R-:W-:Y:S01]  /*389f0*/  IMAD.IADD R35, R33, 0x1, R145 ;  /* 0x0000000121237824 */ /* 0x000fe200078e0291 */
[----:B------:R-:W-:Y:S02]  /*38a00*/  ISETP.LT.AND P5, PT, R171, R20, !P1 ;  /* 0x00000014ab00720c */ /* 0x000fe40004fa1270 */
[----:B------:R2:W-:Y:S01]  /*38a10*/  @P2 STG.E.U16 desc[UR60][R2.64], R79 ;  /* 0x0000004f02002986 */ /* 0x0005e2000c10153c */
[----:B-----5:R-:W-:Y:S02]  /*38a20*/  IMAD.WIDE R24, R33, 0x2, R54 ;  /* 0x0000000221187825 */ /* 0x020fe400078e0236 */
[----:B------:R-:W5:Y:S02]  /*38a30*/  LDC R0, c[0x0][0x22c] ;  /* 0x00008b00ff007b82 */ /* 0x000f640000000800 */
[----:B-1----:R-:W-:Y:S01]  /*38a40*/  VIADD R29, R174, 0x31 ;  /* 0x00000031ae1d7836 */ /* 0x002fe20000000000 */
[----:B------:R-:W-:Y:S01]  /*38a50*/  PRMT R31, R79, 0x7632, R31 ;  /* 0x000076324f1f7816 */ /* 0x000fe2000000001f */
[----:B------:R-:W-:-:S04]  /*38a60*/  IMAD.WIDE R26, R35, 0x2, R146 ;  /* 0x00000002231a7825 */ /* 0x000fc800078e0292 */
[----:B------:R-:W1:Y:S01]  /*38a70*/  LDC R20, c[0x0][0x228] ;  /* 0x00008a00ff147b82 */ /* 0x000e620000000800 */
[----:B--2---:R-:W-:Y:S02]  /*38a80*/  PRMT R3, R44, 0x7632, R3 ;  /* 0x000076322c037816 */ /* 0x004fe40000000003 */
[----:B------:R-:W-:Y:S01]  /*38a90*/  ISETP.GE.AND P2, PT, R29, R8, PT ;  /* 0x000000081d00720c */ /* 0x000fe20003f46270 */
[----:B------:R-:W-:Y:S01]  /*38aa0*/  IMAD.WIDE R28, R35, 0x2, R14 ;  /* 0x00000002231c7825 */ /* 0x000fe200078e020e */
[----:B------:R2:W-:Y:S01]  /*38ab0*/  @P3 STG.E.U16 desc[UR60][R24.64], R31 ;  /* 0x0000001f18003986 */ /* 0x0005e2000c10153c */
[----:B------:R-:W-:Y:S02]  /*38ac0*/  ISETP.LT.AND P1, PT, R170, R10, !P1 ;  /* 0x0000000aaa00720c */ /* 0x000fe40004f21270 */
[----:B---3--:R-:W-:Y:S01]  /*38ad0*/  ISETP.LT.AND P3, PT, R173, R22, !P2 ;  /* 0x00000016ad00720c */ /* 0x008fe20005761270 */
[----:B------:R-:W-:Y:S01]  /*38ae0*/  @P6 STG.E.U16 desc[UR60][R26.64], R44 ;  /* 0x0000002c1a006986 */ /* 0x000fe2000c10153c */
[----:B------:R-:W3:Y:S03]  /*38af0*/  LDC R8, c[0x0][0x228] ;  /* 0x00008a00ff087b82 */ /* 0x000ee60000000800 */
[----:B------:R0:W-:Y:S01]  /*38b00*/  @P4 STG.E.U16 desc[UR60][R28.64], R3 ;  /* 0x000000031c004986 */ /* 0x0001e2000c10153c */
[----:B----4-:R-:W-:Y:S01]  /*38b10*/  ISETP.LT.AND P4, PT, R172, R32, !P2 ;  /* 0x00000020ac00720c */ /* 0x010fe20005781270 */
[----:B------:R-:W-:-:S02]  /*38b20*/  IMAD.IADD R33, R35, 0x1, R145 ;  /* 0x0000000123217824 */ /* 0x000fc400078e0291 */
[----:B--2---:R-:W-:Y:S01]  /*38b30*/  IMAD.WIDE R30, R35, 0x2, R12 ;  /* 0x00000002231e7825 */ /* 0x004fe200078e020c */
[----:B------:R-:W-:Y:S01]  /*38b40*/  PRMT R32, R112, 0x7632, R32 ;  /* 0x0000763270207816 */ /* 0x000fe20000000020 */
[----:B------:R-:W2:Y:S02]  /*38b50*/  LDC R10, c[0x0][0x228] ;  /* 0x00008a00ff0a7b82 */ /* 0x000ea40000000800 */
[----:B------:R-:W-:Y:S01]  /*38b60*/  IMAD.WIDE R24, R33, 0x2, R146 ;  /* 0x0000000221187825 */ /* 0x000fe200078e0292 */
[----:B------:R4:W-:Y:S01]  /*38b70*/  @P5 STG.E.U16 desc[UR60][R30.64], R112 ;  /* 0x000000701e005986 */ /* 0x0009e2000c10153c */
[----:B0-----:R-:W-:Y:S02]  /*38b80*/  ISETP.LT.AND P5, PT, R171, R34, !P2 ;  /* 0x00000022ab00720c */ /* 0x001fe400057a1270 */
[----:B------:R-:W-:Y:S01]  /*38b90*/  IMAD.WIDE R2, R35, 0x2, R54 ;  /* 0x0000000223027825 */ /* 0x000fe200078e0236 */
[----:B------:R-:W-:Y:S01]  /*38ba0*/  PRMT R34, R80, 0x7632, R34 ;  /* 0x0000763250227816 */ /* 0x000fe20000000022 */
[----:B------:R-:W0:Y:S02]  /*38bb0*/  LDC R36, c[0x0][0x228] ;  /* 0x00008a00ff247b82 */ /* 0x000e240000000800 */
[----:B------:R-:W-:Y:S01]  /*38bc0*/  IMAD.WIDE R26, R33, 0x2, R14 ;  /* 0x00000002211a7825 */ /* 0x000fe200078e020e */
[----:B------:R3:W-:Y:S03]  /*38bd0*/  @P1 STG.E.U16 desc[UR60][R2.64], R32 ;  /* 0x0000002002001986 */ /* 0x0007e6000c10153c */
[----:B----4-:R-:W-:Y:S01]  /*38be0*/  VIADD R31, R174, 0x32 ;  /* 0x00000032ae1f7836 */ /* 0x010fe20000000000 */
[----:B------:R4:W-:Y:S01]  /*38bf0*/  @P3 STG.E.U16 desc[UR60][R24.64], R80 ;  /* 0x0000005018003986 */ /* 0x0009e2000c10153c */
[----:B------:R-:W0:Y:S03]  /*38c00*/  LDC R22, c[0x0][0x228] ;  /* 0x00008a00ff167b82 */ /* 0x000e260000000800 */
[----:B------:R-:W-:Y:S01]  /*38c10*/  @P4 STG.E.U16 desc[UR60][R26.64], R34 ;  /* 0x000000221a004986 */ /* 0x000fe2000c10153c */
[----:B-----5:R-:W-:-:S04]  /*38c20*/  ISETP.GE.AND P4, PT, R31, R0, PT ;  /* 0x000000001f00720c */ /* 0x020fc80003f86270 */
[----:B------:R-:W5:Y:S01]  /*38c30*/  LDC R0, c[0x0][0x22c] ;  /* 0x00008b00ff007b82 */ /* 0x000f620000000800 */
[----:B-1----:R-:W-:Y:S02]  /*38c40*/  ISETP.LT.AND P3, PT, R173, R20, !P4 ;  /* 0x00000014ad00720c */ /* 0x002fe40006761270 */
[----:B---3--:R-:W-:-:S05]  /*38c50*/  ISETP.LT.AND P2, PT, R170, R8, !P2 ;  /* 0x00000008aa00720c */ /* 0x008fca0005741270 */
[----:B------:R-:W1:Y:S01]  /*38c60*/  LDC R20, c[0x0][0x228] ;  /* 0x00008a00ff147b82 */ /* 0x000e620000000800 */
[----:B------:R-:W-:-:S04]  /*38c70*/  IMAD.WIDE R28, R33, 0x2, R12 ;  /* 0x00000002211c7825 */ /* 0x000fc800078e020c */
[C---:B------:R-:W-:Y:S01]  /*38c80*/  IMAD.IADD R31, R33.reuse, 0x1, R145 ;  /* 0x00000001211f7824 */ /* 0x040fe200078e0291 */
[----:B------:R3:W-:Y:S01]  /*38c90*/  @P5 STG.E.U16 desc[UR60][R28.64], R84 ;  /* 0x000000541c005986 */ /* 0x0007e2000c10153c */
[----:B------:R-:W-:Y:S01]  /*38ca0*/  VIADD R8, R174, 0x35 ;  /* 0x00000035ae087836 */ /* 0x000fe20000000000 */
[----:B------:R-:W1:Y:S01]  /*38cb0*/  LDC R30, c[0x0][0x228] ;  /* 0x00008a00ff1e7b82 */ /* 0x000e620000000800 */
[----:B------:R-:W-:-:S04]  /*38cc0*/  IMAD.WIDE R2, R33, 0x2, R54 ;  /* 0x0000000221027825 */ /* 0x000fc800078e0236 */
[----:B----4-:R-:W-:Y:S01]  /*38cd0*/  IMAD.WIDE R24, R31, 0x2, R146 ;  /* 0x000000021f187825 */ /* 0x010fe200078e0292 */
[----:B------:R-:W-:Y:S02]  /*38ce0*/  ISETP.GE.AND P1, PT, R8, R53, PT ;  /* 0x000000350800720c */ /* 0x000fe40003f26270 */
[----:B------:R-:W4:Y:S01]  /*38cf0*/  LDC R32, c[0x0][0x228] ;  /* 0x00008a00ff207b82 */ /* 0x000f220000000800 */
[----:B---3--:R-:W-:Y:S01]  /*38d00*/  PRMT R29, R84, 0x7632, R29 ;  /* 0x00007632541d7816 */ /* 0x008fe2000000001d */
[----:B------:R-:W-:-:S04]  /*38d10*/  VIADD R33, R174, 0x33 ;  /* 0x00000033ae217836 */ /* 0x000fc80000000000 */
[----:B------:R3:W-:Y:S02]  /*38d20*/  @P2 STG.E.U16 desc[UR60][R2.64], R29 ;  /* 0x0000001d02002986 */ /* 0x0007e4000c10153c */
[----:B------:R-:W4:Y:S02]  /*38d30*/  LDC R8, c[0x0][0x22c] ;  /* 0x00008b00ff087b82 */ /* 0x000f240000000800 */
[----:B------:R3:W-:Y:S01]  /*38d40*/  @P3 STG.E.U16 desc[UR60][R24.64], R45 ;  /* 0x0000002d18003986 */ /* 0x0007e2000c10153c */
[----:B-----5:R-:W-:Y:S02]  /*38d50*/  ISETP.GE.AND P3, PT, R33, R0, PT ;  /* 0x000000002100720c */ /* 0x020fe40003f66270 */
[----:B--2---:R-:W-:-:S03]  /*38d60*/  ISETP.LT.AND P5, PT, R171, R10, !P4 ;  /* 0x0000000aab00720c */ /* 0x004fc600067a1270 */
[----:B------:R-:W2:Y:S01]  /*38d70*/  LDC R0, c[0x0][0x228] ;  /* 0x00008a00ff007b82 */ /* 0x000ea20000000800 */
[----:B0-----:R-:W-:Y:S02]  /*38d80*/  ISETP.LT.AND P6, PT, R172, R36, !P4 ;  /* 0x00000024ac00720c */ /* 0x001fe400067c1270 */
[----:B-1----:R-:W-:Y:S02]  /*38d90*/  ISETP.LT.AND P4, PT, R170, R20, !P4 ;  /* 0x00000014aa00720c */ /* 0x002fe40006781270 */
[----:B------:R-:W-:-:S03]  /*38da0*/  ISETP.LT.AND P2, PT, R173, R22, !P3 ;  /* 0x00000016ad00720c */ /* 0x000fc60005f41270 */
[----:B------:R-:W0:Y:S01]  /*38db0*/  LDC R10, c[0x0][0x228] ;  /* 0x00008a00ff0a7b82 */ /* 0x000e220000000800 */
[----:B------:R-:W-:Y:S01]  /*38dc0*/  IMAD.IADD R33, R31, 0x1, R145 ;  /* 0x000000011f217824 */ /* 0x000fe200078e0291 */
[----:B------:R-:W-:Y:S01]  /*38dd0*/  PRMT R36, R45, 0x7632, R36 ;  /* 0x000076322d247816 */ /* 0x000fe20000000024 */
[----:B------:R-:W-:Y:S01]  /*38de0*/  IMAD.WIDE R26, R31, 0x2, R14 ;  /* 0x000000021f1a7825 */ /* 0x000fe200078e020e */
[----:B------:R-:W-:-:S04]  /*38df0*/  PRMT R22, R113, 0x7632, R22 ;  /* 0x0000763271167816 */ /* 0x000fc80000000016 */
[----:B------:R-:W1:Y:S01]  /*38e00*/  LDC R34, c[0x0][0x228] ;  /* 0x00008a00ff227b82 */ /* 0x000e620000000800 */
[C---:B---3--:R-:W-:Y:S01]  /*38e10*/  IMAD.WIDE R28, R31.reuse, 0x2, R12 ;  /* 0x000000021f1c7825 */ /* 0x048fe200078e020c */
[----:B------:R3:W-:Y:S03]  /*38e20*/  @P6 STG.E.U16 desc[UR60][R26.64], R36 ;  /* 0x000000241a006986 */ /* 0x0007e6000c10153c */
[----:B------:R-:W-:-:S03]  /*38e30*/  IMAD.WIDE R2, R31, 0x2, R54 ;  /* 0x000000021f027825 */ /* 0x000fc600078e0236 */
[----:B------:R-:W5:Y:S01]  /*38e40*/  LDC R35, c[0x0][0x228] ;  /* 0x00008a00ff237b82 */ /* 0x000f620000000800 */
[----:B------:R-:W-:Y:S01]  /*38e50*/  IMAD.WIDE R24, R33, 0x2, R146 ;  /* 0x0000000221187825 */ /* 0x000fe200078e0292 */
[----:B------:R2:W-:Y:S06]  /*38e60*/  @P5 STG.E.U16 desc[UR60][R28.64], R113 ;  /* 0x000000711c005986 */ /* 0x0005ec000c10153c */
[----:B------:R-:W1:Y:S01]  /*38e70*/  LDC R20, c[0x0][0x228] ;  /* 0x00008a00ff147b82 */ /* 0x000e620000000800 */
[----:B------:R-:W-:Y:S01]  /*38e80*/  VIADD R31, R174, 0x34 ;  /* 0x00000034ae1f7836 */ /* 0x000fe20000000000 */
[----:B------:R-:W-:Y:S01]  /*38e90*/  ISETP.LT.AND P6, PT, R172, R30, !P3 ;  /* 0x0000001eac00720c */ /* 0x000fe20005fc1270 */
[----:B------:R1:W-:Y:S01]  /*38ea0*/  @P4 STG.E.U16 desc[UR60][R2.64], R22 ;  /* 0x0000001602004986 */ /* 0x0003e2000c10153c */
[----:B----4-:R-:W-:-:S03]  /*38eb0*/  ISETP.LT.AND P5, PT, R171, R32, !P3 ;  /* 0x00000020ab00720c */ /* 0x010fc60005fa1270 */
[----:B------:R-:W-:Y:S01]  /*38ec0*/  @P2 STG.E.U16 desc[UR60][R24.64], R81 ;  /* 0x0000005118002986 */ /* 0x000fe2000c10153c */
[----:B------:R-:W-:Y:S01]  /*38ed0*/  ISETP.GE.AND P2, PT, R31, R8, PT ;  /* 0x000000081f00720c */ /* 0x000fe20003f46270 */
[----:B---3--:R-:W-:Y:S01]  /*38ee0*/  IMAD.WIDE R26, R33, 0x2, R14 ;  /* 0x00000002211a7825 */ /* 0x008fe200078e020e */
[----:B------:R-:W3:Y:S02]  /*38ef0*/  LDC R8, c[0x0][0x228] ;  /* 0x00008a00ff087b82 */ /* 0x000ee40000000800 */
[----:B--2---:R-:W-:Y:S01]  /*38f00*/  ISETP.LT.AND P4, PT, R173, R0, !P2 ;  /* 0x00000000ad00720c */ /* 0x004fe20005781270 */
[----:B------:R-:W-:Y:S01]  /*38f10*/  IMAD.WIDE R28, R33, 0x2, R12 ;  /* 0x00000002211c7825 */ /* 0x000fe200078e020c */
[----:B------:R-:W-:Y:S02]  /*38f20*/  PRMT R30, R81, 0x7632, R30 ;  /* 0x00007632511e7816 */ /* 0x000fe4000000001e */
[----:B0-----:R-:W-:Y:S02]  /*38f30*/  ISETP.LT.AND P3, PT, R170, R10, !P3 ;  /* 0x0000000aaa00720c */ /* 0x001fe40005f61270 */
[----:B------:R-:W0:Y:S01]  /*38f40*/  LDC R0, c[0x0][0x228] ;  /* 0x00008a00ff007b82 */ /* 0x000e220000000800 */
[----:B------:R-:W-:Y:S01]  /*38f50*/  @P6 STG.E.U16 desc[UR60][R26.64], R30 ;  /* 0x0000001e1a006986 */ /* 0x000fe2000c10153c */
[----:B-----5:R-:W-:-:S03]  /*38f60*/  ISETP.LT.AND P6, PT, R171, R35, !P2 ;  /* 0x00000023ab00720c */ /* 0x020fc600057c1270 */
[----:B------:R2:W-:Y:S01]  /*38f70*/  @P5 STG.E.U16 desc[UR60][R28.64], R85 ;  /* 0x000000551c005986 */ /* 0x0005e2000c10153c */
[----:B-1----:R-:W-:Y:S01]  /*38f80*/  ISETP.LT.AND P5, PT, R172, R34, !P2 ;  /* 0x00000022ac00720c */ /* 0x002fe200057a1270 */
[C---:B------:R-:W-:Y:S01]  /*38f90*/  IMAD.WIDE R2, R33.reuse, 0x2, R54 ;  /* 0x0000000221027825 */ /* 0x040fe200078e0236 */
[----:B------:R-:W-:Y:S01]  /*38fa0*/  ISETP.LT.AND P2, PT, R170, R20, !P2 ;  /* 0x00000014aa00720c */ /* 0x000fe20005741270 */
[----:B------:R-:W1:Y:S02]  /*38fb0*/  LDC R10, c[0x0][0x228] ;  /* 0x00008a00ff0a7b82 */ /* 0x000e640000000800 */
[----:B------:R-:W-:Y:S02]  /*38fc0*/  IMAD.IADD R31, R33, 0x1, R145 ;  /* 0x00000001211f7824 */ /* 0x000fe400078e0291 */
[----:B------:R-:W-:Y:S01]  /*38fd0*/  VIADD R22, R174, 0x36 ;  /* 0x00000036ae167836 */ /* 0x000fe20000000000 */
[----:B--2---:R-:W-:-:S03]  /*38fe0*/  PRMT R29, R85, 0x7632, R29 ;  /* 0x00007632551d7816 */ /* 0x004fc6000000001d */
[----:B------:R-:W2:Y:S01]  /*38ff0*/  LDC R30, c[0x0][0x228] ;  /* 0x00008a00ff1e7b82 */ /* 0x000ea20000000800 */
[C---:B------:R-:W-:Y:S01]  /*39000*/  IMAD.WIDE R24, R31.reuse, 0x2, R146 ;  /* 0x000000021f187825 */ /* 0x040fe200078e0292 */
[----:B------:R-:W-:Y:S01]  /*39010*/  PRMT R33, R46, 0x7632, R33 ;  /* 0x000076322e217816 */ /* 0x000fe20000000021 */
[----:B------:R4:W-:Y:S02]  /*39020*/  @P3 STG.E.U16 desc[UR60][R2.64], R29 ;  /* 0x0000001d02003986 */ /* 0x0009e4000c10153c */
[C---:B------:R-:W-:Y:S01]  /*39030*/  IMAD.WIDE R26, R31.reuse, 0x2, R14 ;  /* 0x000000021f1a7825 */ /* 0x040fe200078e020e */
[----:B------:R-:W-:Y:S02]  /*39040*/  ISETP.GE.AND P3, PT, R22, R23, PT ;  /* 0x000000171600720c */ /* 0x000fe40003f66270 */
[----:B------:R-:W5:Y:S01]  /*39050*/  LDC R32, c[0x0][0x228] ;  /* 0x00008a00ff207b82 */ /* 0x000f620000000800 */
[C---:B------:R-:W-:Y:S01]  /*39060*/  IMAD.WIDE R22, R31.reuse, 0x2, R12 ;  /* 0x000000021f167825 */ /* 0x040fe200078e020c */
[----:B------:R-:W-:Y:S03]  /*39070*/  @P4 STG.E.U16 desc[UR60][R24.64], R46 ;  /* 0x0000002e18004986 */ /* 0x000fe6000c10153c */
[----:B----4-:R-:W-:Y:S01]  /*39080*/  IMAD.WIDE R28, R31, 0x2, R54 ;  /* 0x000000021f1c7825 */ /* 0x010fe200078e0236 */
[----:B------:R-:W-:Y:S01]  /*39090*/  PRMT R3, R114, 0x7632, R3 ;  /* 0x0000763272037816 */ /* 0x000fe20000000003 */
[----:B------:R-:W-:Y:S01]  /*390a0*/  @P5 STG.E.U16 desc[UR60][R26.64], R33 ;  /* 0x000000211a005986 */ /* 0x000fe2000c10153c */
[----:B---3--:R-:W-:Y:S01]  /*390b0*/  ISETP.LT.AND P5, PT, R173, R8, !P1 ;  /* 0x00000008ad00720c */ /* 0x008fe20004fa1270 */
[----:B------:R-:W-:Y:S01]  /*390c0*/  IMAD.IADD R31, R31, 0x1, R145 ;  /* 0x000000011f1f7824 */ /* 0x000fe200078e0291 */
[----:B------:R-:W3:Y:S01]  /*390d0*/  LDC R8, c[0x0][0x228] ;  /* 0x00008a00ff087b82 */ /* 0x000ee20000000800 */
[----:B------:R-:W-:Y:S04]  /*390e0*/  @P6 STG.E.U16 desc[UR60][R22.64], R114 ;  /* 0x0000007216006986 */ /* 0x000fe8000c10153c */
[----:B------:R4:W-:Y:S01]  /*390f0*/  @P2 STG.E.U16 desc[UR60][R28.64], R3 ;  /* 0x000000031c002986 */ /* 0x0009e2000c10153c */
[----:B0-----:R-:W-:-:S02]  /*39100*/  ISETP.LT.AND P2, PT, R172, R0, !P1 ;  /* 0x00000000ac00720c */ /* 0x001fc40004f41270 */
[----:B------:R-:W0:Y:S01]  /*39110*/  LDC R0, c[0x0][0x228] ;  /* 0x00008a00ff007b82 */ /* 0x000e220000000800 */
[----:B-1----:R-:W-:Y:S01]  /*39120*/  ISETP.LT.AND P6, PT, R171, R10, !P1 ;  /* 0x0000000aab00720c */ /* 0x002fe20004fc1270 */
[----:B------:R-:W-:Y:S01]  /*39130*/  VIADD R20, R174, 0x37 ;  /* 0x00000037ae147836 */ /* 0x000fe20000000000 */
[----:B--2---:R-:W-:-:S05]  /*39140*/  ISETP.LT.AND P1, PT, R170, R30, !P1 ;  /* 0x0000001eaa00720c */ /* 0x004fca0004f21270 */
[----:B------:R-:W1:Y:S01]  /*39150*/  LDC R10, c[0x0][0x228] ;  /* 0x00008a00ff0a7b82 */ /* 0x000e620000000800 */
[----:B----4-:R-:W-:-:S05]  /*39160*/  IMAD.WIDE R2, R31, 0x2, R146 ;  /* 0x000000021f027825 */ /* 0x010fca00078e0292 */
[----:B------:R2:W-:Y:S01]  /*39170*/  @P5 STG.E.U16 desc[UR60][R2.64], R82 ;  /* 0x0000005202005986 */ /* 0x0005e2000c10153c */
[----:B-----5:R-:W-:Y:S01]  /*39180*/  ISETP.LT.AND P5, PT, R173, R32, !P3 ;  /* 0x00000020ad00720c */ /* 0x020fe20005fa1270 */
[----:B------:R-:W4:Y:S01]  /*39190*/  LDC R33, c[0x0][0x228] ;  /* 0x00008a00ff217b82 */ /* 0x000f220000000800 */
[----:B------:R-:W-:Y:S01]  /*391a0*/  ISETP.GE.AND P4, PT, R20, R21, PT ;  /* 0x000000151400720c */ /* 0x000fe20003f86270 */
[C---:B------:R-:W-:Y:S02]  /*391b0*/  IMAD.IADD R29, R31.reuse, 0x1, R145 ;  /* 0x000000011f1d7824 */ /* 0x040fe400078e0291 */
[----:B------:R-:W-:-:S04]  /*391c0*/  IMAD.WIDE R20, R31, 0x2, R14 ;  /* 0x000000021f147825 */ /* 0x000fc800078e020e */
[----:B------:R-:W5:Y:S01]  /*391d0*/  LDC R28, c[0x0][0x228] ;  /* 0x00008a00ff1c7b82 */ /* 0x000f620000000800 */
[C---:B------:R-:W-:Y:S01]  /*391e0*/  IMAD.WIDE R22, R31.reuse, 0x2, R12 ;  /* 0x000000021f167825 */ /* 0x040fe200078e020c */
[----:B--2---:R-:W-:Y:S02]  /*391f0*/  PRMT R3, R82, 0x7632, R3 ;  /* 0x0000763252037816 */ /* 0x004fe40000000003 */
[----:B------:R-:W-:Y:S01]  /*39200*/  PRMT R32, R86, 0x7632, R32 ;  /* 0x0000763256207816 */ /* 0x000fe20000000020 */
[----:B------:R-:W-:Y:S02]  /*39210*/  IMAD.WIDE R24, R31, 0x2, R54 ;  /* 0x000000021f187825 */ /* 0x000fe400078e0236 */
[----:B------:R2:W-:Y:S01]  /*39220*/  @P2 STG.E.U16 desc[UR60][R20.64], R3 ;  /* 0x0000000314002986 */ /* 0x0005e2000c10153c */
[----:B------:R-:W5:Y:S01]  /*39230*/  LDC R30, c[0x0][0x228] ;  /* 0x00008a00ff1e7b82 */ /* 0x000f620000000800 */
[----:B------:R-:W-:Y:S01]  /*39240*/  IMAD.WIDE R26, R29, 0x2, R146 ;  /* 0x000000021d1a7825 */ /* 0x000fe200078e0292 */
[----:B0-----:R-:W-:Y:S01]  /*39250*/  ISETP.LT.AND P2, PT, R172, R0, !P3 ;  /* 0x00000000ac00720c */ /* 0x001fe20005f41270 */
[----:B------:R-:W-:Y:S02]  /*39260*/  @P6 STG.E.U16 desc[UR60][R22.64], R86 ;  /* 0x0000005616006986 */ /* 0x000fe4000c10153c */
[----:B------:R-:W-:-:S02]  /*39270*/  VIADD R2, R174, 0x38 ;  /* 0x00000038ae027836 */ /* 0x000fc40000000000 */
[----:B------:R0:W-:Y:S01]  /*39280*/  @P1 STG.E.U16 desc[UR60][R24.64], R32 ;  /* 0x0000002018001986 */ /* 0x0001e2000c10153c */
[----:B------:R-:W5:Y:S03]  /*39290*/  LDC R31, c[0x0][0x228] ;  /* 0x00008a00ff1f7b82 */ /* 0x000f660000000800 */
[----:B------:R5:W-:Y:S01]  /*392a0*/  @P5 STG.E.U16 desc[UR60][R26.64], R47 ;  /* 0x0000002f1a005986 */ /* 0x000be2000c10153c */
[----:B---3--:R-:W-:-:S04]  /*392b0*/  ISETP.LT.AND P5, PT, R171, R8, !P3 ;  /* 0x00000008ab00720c */ /* 0x008fc80005fa1270 */
[----:B------:R-:W3:Y:S01]  /*392c0*/  LDC R0, c[0x0][0x228] ;  /* 0x00008a00ff007b82 */ /* 0x000ee20000000800 */
[----:B------:R-:W-:Y:S01]  /*392d0*/  ISETP.GE.AND P1, PT, R2, R153, PT ;  /* 0x000000990200720c */ /* 0x000fe20003f26270 */
[----:B--2---:R-:W-:Y:S01]  /*392e0*/  IMAD.WIDE R2, R29, 0x2, R14 ;  /* 0x000000021d027825 */ /* 0x004fe200078e020e */
[----:B0-----:R-:W-:-:S05]  /*392f0*/  PRMT R25, R47, 0x7632, R25 ;  /* 0x000076322f197816 */ /* 0x001fca0000000019 */
[----:B------:R-:W0:Y:S01]  /*39300*/  LDC R8, c[0x0][0x228] ;  /* 0x00008a00ff087b82 */ /* 0x000e220000000800 */
[----:B-1----:R-:W-:Y:S01]  /*39310*/  ISETP.LT.AND P3, PT, R170, R10, !P3 ;  /* 0x0000000aaa00720c */ /* 0x002fe20005f61270 */
[----:B------:R1:W-:Y:S01]  /*39320*/  @P2 STG.E.U16 desc[UR60][R2.64], R25 ;  /* 0x0000001902002986 */ /* 0x0003e2000c10153c */
[----:B----4-:R-:W-:Y:S02]  /*39330*/  ISETP.LT.AND P6, PT, R173, R33, !P4 ;  /* 0x00000021ad00720c */ /* 0x010fe400067c1270 */
[----:B-----5:R-:W-:Y:S01]  /*39340*/  ISETP.LT.AND P2, PT, R172, R28, !P4 ;  /* 0x0000001cac00720c */ /* 0x020fe20006741270 */
[C---:B------:R-:W-:Y:S02]  /*39350*/  IMAD.WIDE R20, R29.reuse, 0x2, R12 ;  /* 0x000000021d147825 */ /* 0x040fe400078e020c */
[----:B------:R-:W2:Y:S02]  /*39360*/  LDC R10, c[0x0][0x228] ;  /* 0x00008a00ff0a7b82 */ /* 0x000ea40000000800 */
[----:B------:R-:W-:Y:S01]  /*39370*/  IMAD.IADD R27, R29, 0x1, R145 ;  /* 0x000000011d1b7824 */ /* 0x000fe200078e0291 */
[----:B------:R-:W-:Y:S01]  /*39380*/  PRMT R26, R115, 0x7632, R26 ;  /* 0x00007632731a7816 */ /* 0x000fe2000000001a */
[----:B------:R-:W-:Y:S01]  /*39390*/  IMAD.WIDE R22, R29, 0x2, R54 ;  /* 0x000000021d167825 */ /* 0x000fe200078e0236 */
[----:B------:R4:W-:Y:S03]  /*393a0*/  @P5 STG.E.U16 desc[UR60][R20.64], R115 ;  /* 0x0000007314005986 */ /* 0x0009e6000c10153c */
[----:B------:R-:W5:Y:S01]  /*393b0*/  LDC R32, c[0x0][0x228] ;  /* 0x00008a00ff207b82 */ /* 0x000f620000000800 */
[C---:B-1----:R-:W-:Y:S01]  /*393c0*/  IMAD.WIDE R24, R27.reuse, 0x2, R146 ;  /* 0x000000021b187825 */ /* 0x042fe200078e0292 */
[----:B------:R-:W-:Y:S03]  /*393d0*/  @P3 STG.E.U16 desc[UR60][R22.64], R26 ;  /* 0x0000001a16003986 */ /* 0x000fe6000c10153c */
[----:B------:R-:W-:Y:S01]  /*393e0*/  IMAD.WIDE R2, R27, 0x2, R14 ;  /* 0x000000021b027825 */ /* 0x000fe200078e020e */
[----:B------:R-:W-:-:S02]  /*393f0*/  ISETP.LT.AND P5, PT, R171, R30, !P4 ;  /* 0x0000001eab00720c */ /* 0x000fc400067a1270 */
[----:B------:R-:W-:Y:S01]  /*39400*/  PRMT R37, R48, 0x7632, R37 ;  /* 0x0000763230257816 */ /* 0x000fe20000000025 */
[----:B------:R-:W1:Y:S01]  /*39410*/  LDC R34, c[0x0][0x228] ;  /* 0x00008a00ff227b82 */ /* 0x000e620000000800 */
[----:B----4-:R-:W-:Y:S01]  /*39420*/  PRMT R21, R83, 0x7632, R21 ;  /* 0x0000763253157816 */ /* 0x010fe20000000015 */
[----:B------:R4:W-:Y:S01]  /*39430*/  @P6 STG.E.U16 desc[UR60][R24.64], R83 ;  /* 0x0000005318006986 */ /* 0x0009e2000c10153c */
[----:B------:R-:W-:Y:S02]  /*39440*/  ISETP.LT.AND P4, PT, R170, R31, !P4 ;  /* 0x0000001faa00720c */ /* 0x000fe40006781270 */
[----:B---3--:R-:W-:Y:S01]  /*39450*/  ISETP.LT.AND P6, PT, R173, R0, !P1 ;  /* 0x00000000ad00720c */ /* 0x008fe20004fc1270 */
[----:B------:R3:W-:Y:S01]  /*39460*/  @P2 STG.E.U16 desc[UR60][R2.64], R21 ;  /* 0x0000001502002986 */ /* 0x0007e2000c10153c */
[----:B0-----:R-:W-:Y:S01]  /*39470*/  ISETP.LT.AND P2, PT, R172, R8, !P1 ;  /* 0x00000008ac00720c */ /* 0x001fe20004f41270 */
[----:B------:R-:W0:Y:S01]  /*39480*/  LDC R0, c[0x0][0x228] ;  /* 0x00008a00ff007b82 */ /* 0x000e220000000800 */
[----:B------:R-:W-:-:S02]  /*39490*/  VIADD R20, R174, 0x39 ;  /* 0x00000039ae147836 */ /* 0x000fc40000000000 */
[C---:B------:R-:W-:Y:S02]  /*394a0*/  IMAD.IADD R33, R27.reuse, 0x1, R145 ;  /* 0x000000011b217824 */ /* 0x040fe400078e0291 */
[C---:B----4-:R-:W-:Y:S01]  /*394b0*/  IMAD.WIDE R24, R27.reuse, 0x2, R12 ;  /* 0x000000021b187825 */ /* 0x050fe200078e020c */
[----:B------:R-:W-:Y:S02]  /*394c0*/  ISETP.GE.AND P3, PT, R20, R151, PT ;  /* 0x000000971400720c */ /* 0x000fe40003f66270 */
[----:B------:R-:W4:Y:S01]  /*394d0*/  LDC R8, c[0x0][0x228] ;  /* 0x00008a00ff087b82 */ /* 0x000f220000000800 */
[----:B------:R-:W4:Y:S01]  /*394e0*/  LDS.128 R20, [R144] ;  /* 0x0000000090147984 */ /* 0x000f220000000c00 */
[----:B------:R-:W-:Y:S01]  /*394f0*/  IMAD.WIDE R26, R27, 0x2, R54 ;  /* 0x000000021b1a7825 */ /* 0x000fe200078e0236 */
[----:B---3--:R-:W-:-:S03]  /*39500*/  PRMT R3, R87, 0x7632, R3 ;  /* 0x0000763257037816 */ /* 0x008fc60000000003 */
[C---:B------:R-:W-:Y:S01]  /*39510*/  IMAD.WIDE R28, R33.reuse, 0x2, R146 ;  /* 0x00000002211c7825 */ /* 0x040fe200078e0292 */
[----:B------:R-:W-:Y:S01]  /*39520*/  @P5 STG.E.U16 desc[UR60][R24.64], R87 ;  /* 0x0000005718005986 */ /* 0x000fe2000c10153c */
[----:B------:R-:W3:Y:S02]  /*39530*/  LDC R35, c[0x0][0x228] ;  /* 0x00008a00ff237b82 */ /* 0x000ee40000000800 */
[----:B------:R-:W-:Y:S01]  /*39540*/  IMAD.WIDE R30, R33, 0x2, R14 ;  /* 0x00000002211e7825 */ /* 0x000fe200078e020e */
[----:B------:R-:W-:Y:S04]  /*39550*/  @P4 STG.E.U16 desc[UR60][R26.64], R3 ;  /* 0x000000031a004986 */ /* 0x000fe8000c10153c */
[----:B------:R1:W-:Y:S01]  /*39560*/  @P6 STG.E.U16 desc[UR60][R28.64], R48 ;  /* 0x000000301c006986 */ /* 0x0003e2000c10153c */
[----:B------:R-:W3:Y:S03]  /*39570*/  LDC R36, c[0x0][0x228] ;  /* 0x00008a00ff247b82 */ /* 0x000ee60000000800 */
[----:B------:R1:W-:Y:S01]  /*39580*/  @P2 STG.E.U16 desc[UR60][R30.64], R37 ;  /* 0x000000251e002986 */ /* 0x0003e2000c10153c */
[----:B--2---:R-:W-:-:S02]  /*39590*/  ISETP.LT.AND P2, PT, R171, R10, !P1 ;  /* 0x0000000aab00720c */ /* 0x004fc40004f41270 */
[----:B-----5:R-:W-:Y:S02]  /*395a0*/  ISETP.LT.AND P1, PT, R170, R32, !P1 ;  /* 0x00000020aa00720c */ /* 0x020fe40004f21270 */
[----:B------:R-:W2:Y:S01]  /*395b0*/  LDC R32, c[0x0][0x228] ;  /* 0x00008a00ff207b82 */ /* 0x000ea20000000800 */
[----:B0-----:R-:W-:Y:S01]  /*395c0*/  ISETP.LT.AND P5, PT, R173, R0, !P3 ;  /* 0x00000000ad00720c */ /* 0x001fe20005fa1270 */
[----:B------:R-:W-:Y:S02]  /*395d0*/  VIADD R0, R174, 0x3a ;  /* 0x0000003aae007836 */ /* 0x000fe40000000000 */
[----:B-1----:R-:W-:-:S03]  /*395e0*/  IMAD.IADD R29, R33, 0x1, R145 ;  /* 0x00000001211d7824 */ /* 0x002fc600078e0291 */
[----:B------:R-:W-:Y:S01]  /*395f0*/  ISETP.GE.AND P4, PT, R0, R149, PT ;  /* 0x000000950000720c */ /* 0x000fe20003f86270 */
[C---:B------:R-:W-:Y:S01]  /*39600*/  IMAD.WIDE R2, R33.reuse, 0x2, R12 ;  /* 0x0000000221027825 */ /* 0x040fe200078e020c */
[----:B------:R-:W0:Y:S01]  /*39610*/  LDC R0, c[0x0][0x228] ;  /* 0x00008a00ff007b82 */ /* 0x000e220000000800 */
[----:B------:R-:W-:Y:S02]  /*39620*/  ISETP.LT.AND P6, PT, R172, R34, !P3 ;  /* 0x00000022ac00720c */ /* 0x000fe40005fc1270 */
[----:B------:R-:W-:Y:S01]  /*39630*/  IMAD.WIDE R24, R33, 0x2, R54 ;  /* 0x0000000221187825 */ /* 0x000fe200078e0236 */
[----:B------:R-:W-:Y:S01]  /*39640*/  PRMT R31, R16, 0x7632, R31 ;  /* 0x00007632101f7816 */ /* 0x000fe2000000001f */
[----:B------:R1:W-:Y:S02]  /*39650*/  @P2 STG.E.U16 desc[UR60][R2.64], R16 ;  /* 0x0000001002002986 */ /* 0x0003e4000c10153c */
[----:B------:R-:W-:Y:S01]  /*39660*/  VIADD R10, R174, 0x3b ;  /* 0x0000003bae0a7836 */ /* 0x000fe20000000000 */
[----:B------:R-:W5:Y:S01]  /*39670*/  LDC R28, c[0x0][0x228] ;  /* 0x00008a00ff1c7b82 */ /* 0x000f620000000800 */
[----:B------:R-:W-:Y:S01]  /*39680*/  IMAD.WIDE R26, R29, 0x2, R146 ;  /* 0x000000021d1a7825 */ /* 0x000fe200078e0292 */
[----:B------:R3:W-:Y:S01]  /*39690*/  @P1 STG.E.U16 desc[UR60][R24.64], R31 ;  /* 0x0000001f18001986 */ /* 0x0007e2000c10153c */
[----:B----4-:R-:W-:-:S02]  /*396a0*/  ISETP.LT.AND P1, PT, R171, R8, !P3 ;  /* 0x00000008ab00720c */ /* 0x010fc40005f21270 */
[----:B------:R-:W-:Y:S01]  /*396b0*/  ISETP.GE.AND P2, PT, R10, R11, PT ;  /* 0x0000000b0a00720c */ /* 0x000fe20003f46270 */
[----:B------:R-:W-:Y:S01]  /*396c0*/  @P5 STG.E.U16 desc[UR60][R26.64], R4 ;  /* 0x000000041a005986 */ /* 0x000fe2000c10153c */
[----:B--2---:R-:W-:Y:S01]  /*396d0*/  ISETP.LT.AND P3, PT, R170, R32, !P3 ;  /* 0x00000020aa00720c */ /* 0x004fe20005f61270 */
[----:B------:R-:W-:Y:S01]  /*396e0*/  IMAD.WIDE R10, R29, 0x2, R14 ;  /* 0x000000021d0a7825 */ /* 0x000fe200078e020e */
[----:B-1----:R-:W-:Y:S01]  /*396f0*/  PRMT R3, R4, 0x7632, R3 ;  /* 0x0000763204037816 */ /* 0x002fe20000000003 */
[----:B------:R-:W1:Y:S01]  /*39700*/  LDC R30, c[0x0][0x228] ;  /* 0x00008a00ff1e7b82 */ /* 0x000e620000000800 */
[----:B---3--:R-:W-:Y:S01]  /*39710*/  ISETP.LT.AND P5, PT, R173, R35, !P4 ;  /* 0x00000023ad00720c */ /* 0x008fe200067a1270 */
[----:B------:R-:W-:Y:S02]  /*39720*/  IMAD.IADD R31, R29, 0x1, R145 ;  /* 0x000000011d1f7824 */ /* 0x000fe400078e0291 */
[----:B------:R2:W-:Y:S04]  /*39730*/  @P6 STG.E.U16 desc[UR60][R10.64], R3 ;  /* 0x000000030a006986 */ /* 0x0005e8000c10153c */
[----:B------:R-:W3:Y:S01]  /*39740*/  LDC R16, c[0x0][0x228] ;  /* 0x00008a00ff107b82 */ /* 0x000ee20000000800 */
[----:B------:R-:W-:Y:S01]  /*39750*/  PRMT R33, R20, 0x7632, R33 ;  /* 0x0000763214217816 */ /* 0x000fe20000000021 */
[----:B------:R-:W-:Y:S01]  /*39760*/  IMAD.WIDE R24, R31, 0x2, R146 ;  /* 0x000000021f187825 */ /* 0x000fe200078e0292 */
[----:B------:R-:W-:-:S05]  /*39770*/  ISETP.LT.AND P6, PT, R172, R36, !P4 ;  /* 0x00000024ac00720c */ /* 0x000fca00067c1270 */
[----:B------:R-:W4:Y:S01]  /*39780*/  LDC R32, c[0x0][0x228] ;  /* 0x00008a00ff207b82 */ /* 0x000f220000000800 */
[----:B--2---:R-:W-:-:S04]  /*39790*/  IMAD.WIDE R2, R29, 0x2, R12 ;  /* 0x000000021d027825 */ /* 0x004fc800078e020c */
[----:B------:R-:W-:Y:S01]  /*397a0*/  IMAD.WIDE R10, R29, 0x2, R54 ;  /* 0x000000021d0a7825 */ /* 0x000fe200078e0236 */
[----:B------:R2:W-:Y:S02]  /*397b0*/  @P1 STG.E.U16 desc[UR60][R2.64], R20 ;  /* 0x0000001402001986 */ /* 0x0005e4000c10153c */
[----:B------:R-:W4:Y:S02]  /*397c0*/  LDC R4, c[0x0][0x228] ;  /* 0x00008a00ff047b82 */ /* 0x000f240000000800 */
[----:B------:R-:W-:Y:S04]  /*397d0*/  @P3 STG.E.U16 desc[UR60][R10.64], R33 ;  /* 0x000000210a003986 */ /* 0x000fe8000c10153c */
[----:B------:R1:W-:Y:S01]  /*397e0*/  @P5 STG.E.U16 desc[UR60][R24.64], R49 ;  /* 0x0000003118005986 */ /* 0x0003e2000c10153c */
[----:B0-----:R-:W-:Y:S01]  /*397f0*/  ISETP.LT.AND P5, PT, R171, R0, !P4 ;  /* 0x00000000ab00720c */ /* 0x001fe200067a1270 */
[----:B------:R-:W-:Y:S01]  /*39800*/  IMAD.WIDE R26, R31, 0x2, R14 ;  /* 0x000000021f1a7825 */ /* 0x000fe200078e020e */
[----:B------:R-:W-:Y:S01]  /*39810*/  PRMT R34, R49, 0x7632, R34 ;  /* 0x0000763231227816 */ /* 0x000fe20000000022 */
[----:B------:R-:W0:Y:S01]  /*39820*/  LDC R0, c[0x0][0x228] ;  /* 0x00008a00ff007b82 */ /* 0x000e220000000800 */
[----:B-----5:R-:W-:Y:S01]  /*39830*/  ISETP.LT.AND P4, PT, R170, R28, !P4 ;  /* 0x0000001caa00720c */ /* 0x020fe20006781270 */
[----:B------:R-:W-:-:S02]  /*39840*/  VIADD R8, R174, 0x3c ;  /* 0x0000003cae087836 */ /* 0x000fc40000000000 */
[----:B--2---:R-:W-:Y:S01]  /*39850*/  IMAD.WIDE R2, R31, 0x2, R12 ;  /* 0x000000021f027825 */ /* 0x004fe200078e020c */
[----:B------:R-:W-:Y:S01]  /*39860*/  @P6 STG.E.U16 desc[UR60][R26.64], R34 ;  /* 0x000000221a006986 */ /* 0x000fe2000c10153c */
[----:B-1----:R-:W-:Y:S02]  /*39870*/  ISETP.LT.AND P6, PT, R173, R30, !P2 ;  /* 0x0000001ead00720c */ /* 0x002fe400057c1270 */
[----:B------:R-:W1:Y:S01]  /*39880*/  LDC R28, c[0x0][0x228] ;  /* 0x00008a00ff1c7b82 */ /* 0x000e620000000800 */
[----:B------:R-:W-:Y:S01]  /*39890*/  ISETP.GE.AND P1, PT, R8, R9, PT ;  /* 0x000000090800720c */ /* 0x000fe20003f26270 */
[----:B------:R-:W-:Y:S01]  /*398a0*/  IMAD.WIDE R8, R31, 0x2, R54 ;  /* 0x000000021f087825 */ /* 0x000fe200078e0236 */
[----:B------:R-:W-:Y:S01]  /*398b0*/  PRMT R25, R17, 0x7632, R25 ;  /* 0x0000763211197816 */ /* 0x000fe20000000019 */
[----:B------:R-:W-:Y:S01]  /*398c0*/  @P5 STG.E.U16 desc[UR60][R2.64], R17 ;  /* 0x0000001102005986 */ /* 0x000fe2000c10153c */
[----:B---3--:R-:W-:Y:S01]  /*398d0*/  ISETP.LT.AND P5, PT, R172, R16, !P2 ;  /* 0x00000010ac00720c */ /* 0x008fe200057a1270 */
[----:B------:R-:W-:-:S02]  /*398e0*/  IMAD.IADD R29, R31, 0x1, R145 ;  /* 0x000000011f1d7824 */ /* 0x000fc400078e0291 */
[----:B------:R-:W2:Y:S01]  /*398f0*/  LDC R30, c[0x0][0x228] ;  /* 0x00008a00ff1e7b82 */ /* 0x000ea20000000800 */
[----:B------:R-:W-:Y:S01]  /*39900*/  VIADD R20, R174, 0x3d ;  /* 0x0000003dae147836 */ /* 0x000fe20000000000 */
[----:B------:R3:W-:Y:S01]  /*39910*/  @P4 STG.E.U16 desc[UR60][R8.64], R25 ;  /* 0x0000001908004986 */ /* 0x0007e2000c10153c */
[----:B------:R-:W-:Y:S01]  /*39920*/  IMAD.WIDE R10, R29, 0x2, R146 ;  /* 0x000000021d0a7825 */ /* 0x000fe200078e0292 */
[----:B----4-:R-:W-:-:S04]  /*39930*/  ISETP.LT.AND P4, PT, R171, R32, !P2 ;  /* 0x00000020ab00720c */ /* 0x010fc80005781270 */
[----:B------:R-:W4:Y:S01]  /*39940*/  LDC R16, c[0x0][0x228] ;  /* 0x00008a00ff107b82 */ /* 0x000f220000000800 */
[----:B------:R-:W-:Y:S01]  /*39950*/  ISETP.GE.AND P3, PT, R20, R157, PT ;  /* 0x0000009d1400720c */ /* 0x000fe20003f66270 */
[----:B------:R5:W-:Y:S01]  /*39960*/  @P6 STG.E.U16 desc[UR60][R10.64], R5 ;  /* 0x000000050a006986 */ /* 0x000be2000c10153c */
[----:B------:R-:W-:Y:S01]  /*39970*/  ISETP.LT.AND P6, PT, R170, R4, !P2 ;  /* 0x00000004aa00720c */ /* 0x000fe200057c1270 */
[----:B------:R-:W-:Y:S01]  /*39980*/  VIADD R4, R174, 0x3e ;  /* 0x0000003eae047836 */ /* 0x000fe20000000000 */
[----:B---3--:R-:W-:-:S03]  /*39990*/  PRMT R9, R5, 0x7632, R9 ;  /* 0x0000763205097816 */ /* 0x008fc60000000009 */
[----:B------:R-:W3:Y:S01]  /*399a0*/  LDC R20, c[0x0][0x228] ;  /* 0x00008a00ff147b82 */ /* 0x000ee20000000800 */
[----:B------:R-:W-:-:S04]  /*399b0*/  IMAD.WIDE R24, R29, 0x2, R14 ;  /* 0x000000021d187825 */ /* 0x000fc800078e020e */
[----:B------:R-:W-:-:S03]  /*399c0*/  IMAD.WIDE R2, R29, 0x2, R12 ;  /* 0x000000021d027825 */ /* 0x000fc600078e020c */
[----:B------:R-:W3:Y:S01]  /*399d0*/  LDC R17, c[0x0][0x228] ;  /* 0x00008a00ff117b82 */ /* 0x000ee20000000800 */
[----:B------:R1:W-:Y:S01]  /*399e0*/  @P5 STG.E.U16 desc[UR60][R24.64], R9 ;  /* 0x0000000918005986 */ /* 0x0003e2000c10153c */
[----:B0-----:R-:W-:Y:S02]  /*399f0*/  ISETP.LT.AND P5, PT, R173, R0, !P1 ;  /* 0x00000000ad00720c */ /* 0x001fe40004fa1270 */
[----:B------:R-:W-:Y:S01]  /*39a00*/  ISETP.GE.AND P2, PT, R4, R155, PT ;  /* 0x0000009b0400720c */ /* 0x000fe20003f46270 */
[----:B------:R0:W-:Y:S01]  /*39a10*/  @P4 STG.E.U16 desc[UR60][R2.64], R21 ;  /* 0x0000001502004986 */ /* 0x0001e2000c10153c */
[----:B-----5:R-:W-:Y:S01]  /*39a20*/  PRMT R11, R21, 0x7632, R11 ;  /* 0x00007632150b7816 */ /* 0x020fe2000000000b */
[C---:B------:R-:W-:Y:S01]  /*39a30*/  IMAD.WIDE R4, R29.reuse, 0x2, R54 ;  /* 0x000000021d047825 */ /* 0x040fe200078e0236 */
[----:B------:R-:W5:Y:S01]  /*39a40*/  LDC R0, c[0x0][0x228] ;  /* 0x00008a00ff007b82 */ /* 0x000f620000000800 */
[----:B-1----:R-:W-:Y:S02]  /*39a50*/  ISETP.LT.AND P4, PT, R172, R28, !P1 ;  /* 0x0000001cac00720c */ /* 0x002fe40004f81270 */
[----:B------:R-:W-:Y:S01]  /*39a60*/  IMAD.IADD R29, R29, 0x1, R145 ;  /* 0x000000011d1d7824 */ /* 0x000fe200078e0291 */
[----:B------:R1:W-:Y:S04]  /*39a70*/  @P6 STG.E.U16 desc[UR60][R4.64], R11 ;  /* 0x0000000b04006986 */ /* 0x0003e8000c10153c */
[----:B------:R-:W5:Y:S01]  /*39a80*/  LDC R24, c[0x0][0x228] ;  /* 0x00008a00ff187b82 */ /* 0x000f620000000800 */
[----:B--2---:R-:W-:-:S07]  /*39a90*/  ISETP.LT.AND P6, PT, R171, R30, !P1 ;  /* 0x0000001eab00720c */ /* 0x004fce0004fc1270 */
[----:B0-----:R-:W0:Y:S01]  /*39aa0*/  LDC R21, c[0x0][0x228] ;  /* 0x00008a00ff157b82 */ /* 0x001e220000000800 */
[C---:B------:R-:W-:Y:S01]  /*39ab0*/  IMAD.WIDE R8, R29.reuse, 0x2, R146 ;  /* 0x000000021d087825 */ /* 0x040fe200078e0292 */
[----:B----4-:R-:W-:Y:S02]  /*39ac0*/  ISETP.LT.AND P1, PT, R170, R16, !P1 ;  /* 0x00000010aa00720c */ /* 0x010fe40004f21270 */
[----:B-1----:R-:W-:Y:S01]  /*39ad0*/  PRMT R5, R50, 0x7632, R5 ;  /* 0x0000763232057816 */ /* 0x002fe20000000005 */
[----:B------:R-:W-:-:S03]  /*39ae0*/  IMAD.WIDE R10, R29, 0x2, R14 ;  /* 0x000000021d0a7825 */ /* 0x000fc600078e020e */
[----:B------:R-:W1:Y:S01]  /*39af0*/  LDC R16, c[0x0][0x228] ;  /* 0x00008a00ff107b82 */ /* 0x000e620000000800 */
[----:B------:R2:W-:Y:S01]  /*39b00*/  @P5 STG.E.U16 desc[UR60][R8.64], R50 ;  /* 0x0000003208005986 */ /* 0x0005e2000c10153c */
[----:B------:R-:W-:-:S03]  /*39b10*/  IMAD.WIDE R2, R29, 0x2, R12 ;  /* 0x000000021d027825 */ /* 0x000fc600078e020c */
[----:B------:R4:W-:Y:S01]  /*39b20*/  @P4 STG.E.U16 desc[UR60][R10.64], R5 ;  /* 0x000000050a004986 */ /* 0x0009e2000c10153c */
[----:B---3--:R-:W-:Y:S02]  /*39b30*/  ISETP.LT.AND P4, PT, R172, R20, !P3 ;  /* 0x00000014ac00720c */ /* 0x008fe40005f81270 */
[----:B------:R-:W3:Y:S01]  /*39b40*/  LDC R20, c[0x0][0x228] ;  /* 0x00008a00ff147b82 */ /* 0x000ee20000000800 */
[----:B------:R-:W-:Y:S02]  /*39b50*/  ISETP.LT.AND P5, PT, R173, R17, !P3 ;  /* 0x00000011ad00720c */ /* 0x000fe40005fa1270 */
[----:B--2---:R-:W-:-:S05]  /*39b60*/  PRMT R9, R18, 0x7632, R9 ;  /* 0x0000763212097816 */ /* 0x004fca0000000009 */
[----:B------:R-:W2:Y:S01]  /*39b70*/  LDC R25, c[0x0][0x228] ;  /* 0x00008a00ff197b82 */ /* 0x000ea20000000800 */
[C---:B----4-:R-:W-:Y:S01]  /*39b80*/  IMAD.WIDE R4, R29.reuse, 0x2, R54 ;  /* 0x000000021d047825 */ /* 0x050fe200078e0236 */
[----:B------:R4:W-:Y:S06]  /*39b90*/  @P6 STG.E.U16 desc[UR60][R2.64], R18 ;  /* 0x0000001202006986 */ /* 0x0009ec000c10153c */
[----:B------:R-:W3:Y:S01]  /*39ba0*/  LDC R26, c[0x0][0x228] ;  /* 0x00008a00ff1a7b82 */ /* 0x000ee20000000800 */
[----:B------:R-:W-:Y:S01]  /*39bb0*/  IMAD.IADD R17, R29, 0x1, R145 ;  /* 0x000000011d117824 */ /* 0x000fe200078e0291 */
[----:B------:R4:W-:Y:S01]  /*39bc0*/  @P1 STG.E.U16 desc[UR60][R4.64], R9 ;  /* 0x0000000904001986 */ /* 0x0009e2000c10153c */
[----:B-----5:R-:W-:-:S05]  /*39bd0*/  ISETP.LT.AND P1, PT, R171, R0, !P3 ;  /* 0x00000000ab00720c */ /* 0x020fca0005f21270 */
[----:B------:R-:W5:Y:S01]  /*39be0*/  LDC R27, c[0x0][0x228] ;  /* 0x00008a00ff1b7b82 */ /* 0x000f620000000800 */
[----:B0-----:R-:W-:Y:S01]  /*39bf0*/  ISETP.LT.AND P3, PT, R170, R21, !P3 ;  /* 0x00000015aa00720c */ /* 0x001fe20005f61270 */
[----:B----4-:R-:W-:Y:S01]  /*39c00*/  IMAD.WIDE R2, R17, 0x2, R146 ;  /* 0x0000000211027825 */ /* 0x010fe200078e0292 */
[----:B------:R-:W-:-:S05]  /*39c10*/  ISETP.LT.AND P6, PT, R173, R24, !P2 ;  /* 0x00000018ad00720c */ /* 0x000fca00057c1270 */
[----:B------:R-:W0:Y:S01]  /*39c20*/  LDC R28, c[0x0][0x228] ;  /* 0x00008a00ff1c7b82 */ /* 0x000e220000000800 */
[----:B------:R-:W-:Y:S01]  /*39c30*/  IMAD.WIDE R8, R17, 0x2, R14 ;  /* 0x0000000211087825 */ /* 0x000fe200078e020e */
[----:B------:R-:W-:-:S06]  /*39c40*/  PRMT R0, R6, 0x7632, R0 ;  /* 0x0000763206007816 */ /* 0x000fcc0000000000 */
[----:B------:R-:W4:Y:S01]  /*39c50*/  LDC R30, c[0x0][0x228] ;  /* 0x00008a00ff1e7b82 */ /* 0x000f220000000800 */
[C---:B------:R-:W-:Y:S01]  /*39c60*/  IMAD.IADD R21, R17.reuse, 0x1, R145 ;  /* 0x0000000111157824 */ /* 0x040fe200078e0291 */
[----:B------:R2:W-:Y:S01]  /*39c70*/  @P5 STG.E.U16 desc[UR60][R2.64], R6 ;  /* 0x0000000602005986 */ /* 0x0005e2000c10153c */
[----:B------:R-:W-:-:S03]  /*39c80*/  IMAD.WIDE R10, R17, 0x2, R12 ;  /* 0x00000002110a7825 */ /* 0x000fc600078e020c */
[----:B------:R-:W-:Y:S01]  /*39c90*/  @P4 STG.E.U16 desc[UR60][R8.64], R0 ;  /* 0x0000000008004986 */ /* 0x000fe2000c10153c */
[----:B-1----:R-:W-:Y:S01]  /*39ca0*/  ISETP.LT.AND P4, PT, R172, R16, !P0 ;  /* 0x00000010ac00720c */ /* 0x002fe20004781270 */
[----:B------:R-:W-:-:S04]  /*39cb0*/  IMAD.WIDE R4, R17, 0x2, R54 ;  /* 0x0000000211047825 */ /* 0x000fc800078e0236 */
[----:B------:R-:W-:Y:S01]  /*39cc0*/  IMAD.WIDE R16, R21, 0x2, R146 ;  /* 0x0000000215107825 */ /* 0x000fe200078e0292 */
[----:B--2---:R-:W-:Y:S01]  /*39cd0*/  PRMT R3, R22, 0x7632, R3 ;  /* 0x0000763216037816 */ /* 0x004fe20000000003 */
[----:B------:R-:W-:Y:S04]  /*39ce0*/  @P1 STG.E.U16 desc[UR60][R10.64], R22 ;  /* 0x000000160a001986 */ /* 0x000fe8000c10153c */
[----:B------:R1:W-:Y:S01]  /*39cf0*/  @P3 STG.E.U16 desc[UR60][R4.64], R3 ;  /* 0x0000000304003986 */ /* 0x0003e2000c10153c */
[----:B------:R-:W-:-:S03]  /*39d00*/  ISETP.LT.AND P3, PT, R171, R25, !P2 ;  /* 0x00000019ab00720c */ /* 0x000fc60005761270 */
[----:B------:R2:W-:Y:S01]  /*39d10*/  @P6 STG.E.U16 desc[UR60][R16.64], R51 ;  /* 0x0000003310006986 */ /* 0x0005e2000c10153c */
[----:B---3--:R-:W-:Y:S02]  /*39d20*/  ISETP.LT.AND P6, PT, R172, R20, !P2 ;  /* 0x00000014ac00720c */ /* 0x008fe400057c1270 */
[C---:B------:R-:W-:Y:S02]  /*39d30*/  ISETP.LT.AND P2, PT, R170.reuse, R26, !P2 ;  /* 0x0000001aaa00720c */ /* 0x040fe40005741270 */
[----:B-----5:R-:W-:Y:S02]  /*39d40*/  ISETP.LT.AND P5, PT, R173, R27, !P0 ;  /* 0x0000001bad00720c */ /* 0x020fe400047a1270 */
[----:B0-----:R-:W-:Y:S01]  /*39d50*/  ISETP.LT.AND P1, PT, R171, R28, !P0 ;  /* 0x0000001cab00720c */ /* 0x001fe20004721270 */
[C---:B------:R-:W-:Y:S01]  /*39d60*/  IMAD.IADD R145, R21.reuse, 0x1, R145 ;  /* 0x0000000115917824 */ /* 0x040fe200078e0291 */
[----:B----4-:R-:W-:Y:S01]  /*39d70*/  ISETP.LT.AND P0, PT, R170, R30, !P0 ;  /* 0x0000001eaa00720c */ /* 0x010fe20004701270 */
[----:B-1----:R-:W-:Y:S01]  /*39d80*/  IMAD.WIDE R2, R21, 0x2, R14 ;  /* 0x0000000215027825 */ /* 0x002fe200078e020e */
[----:B------:R-:W-:-:S02]  /*39d90*/  PRMT R0, R51, 0x7632, R0 ;  /* 0x0000763233007816 */ /* 0x000fc40000000000 */
[----:B------:R-:W-:Y:S01]  /*39da0*/  PRMT R5, R19, 0x7632, R5 ;  /* 0x0000763213057816 */ /* 0x000fe20000000005 */
[----:B------:R-:W-:Y:S01]  /*39db0*/  IMAD.WIDE R8, R21, 0x2, R12 ;  /* 0x0000000215087825 */ /* 0x000fe200078e020c */
[----:B------:R-:W-:-:S03]  /*39dc0*/  PRMT R4, R7, 0x7632, R4 ;  /* 0x0000763207047816 */ /* 0x000fc60000000004 */
[----:B------:R-:W-:Y:S01]  /*39dd0*/  IMAD.WIDE R10, R21, 0x2, R54 ;  /* 0x00000002150a7825 */ /* 0x000fe200078e0236 */
[----:B------:R2:W-:Y:S03]  /*39de0*/  @P6 STG.E.U16 desc[UR60][R2.64], R0 ;  /* 0x0000000002006986 */ /* 0x0005e6000c10153c */
[C---:B------:R-:W-:Y:S01]  /*39df0*/  IMAD.WIDE R146, R145.reuse, 0x2, R146 ;  /* 0x0000000291927825 */ /* 0x040fe200078e0292 */
[----:B------:R2:W-:Y:S03]  /*39e00*/  @P3 STG.E.U16 desc[UR60][R8.64], R19 ;  /* 0x0000001308003986 */ /* 0x0005e6000c10153c */
[C---:B------:R-:W-:Y:S01]  /*39e10*/  IMAD.WIDE R14, R145.reuse, 0x2, R14 ;  /* 0x00000002910e7825 */ /* 0x040fe200078e020e */
[----:B------:R2:W-:Y:S03]  /*39e20*/  @P2 STG.E.U16 desc[UR60][R10.64], R5 ;  /* 0x000000050a002986 */ /* 0x0005e6000c10153c */
[C---:B------:R-:W-:Y:S01]  /*39e30*/  IMAD.WIDE R12, R145.reuse, 0x2, R12 ;  /* 0x00000002910c7825 */ /* 0x040fe200078e020c */
[----:B------:R2:W-:Y:S04]  /*39e40*/  @P5 STG.E.U16 desc[UR60][R146.64], R7 ;  /* 0x0000000792005986 */ /* 0x0005e8000c10153c */
[----:B------:R2:W-:Y:S01]  /*39e50*/  @P4 STG.E.U16 desc[UR60][R14.64], R4 ;  /* 0x000000040e004986 */ /* 0x0005e2000c10153c */
[----:B------:R-:W-:-:S03]  /*39e60*/  IMAD.WIDE R54, R145, 0x2, R54 ;  /* 0x0000000291367825 */ /* 0x000fc600078e0236 */
[----:B------:R2:W-:Y:S01]  /*39e70*/  @P1 STG.E.U16 desc[UR60][R12.64], R23 ;  /* 0x000000170c001986 */ /* 0x0005e2000c10153c */
[----:B------:R-:W-:Y:S05]  /*39e80*/  @!P0 EXIT ;  /* 0x000000000000894d */ /* 0x000fea0003800000 */
[----:B------:R-:W-:-:S05]  /*39e90*/  PRMT R27, R23, 0x7632, R27 ;  /* 0x00007632171b7816 */ /* 0x000fca000000001b */
[----:B------:R-:W-:Y:S01]  /*39ea0*/  STG.E.U16 desc[UR60][R54.64], R27 ;  /* 0x0000001b36007986 */ /* 0x000fe2000c10153c */
[----:B------:R-:W-:Y:S05]  /*39eb0*/  EXIT ;  /* 0x000000000000794d */ /* 0x000fea0003800000 */
.L_x_2:
[----:B------:R-:W-:-:S00]  /*39ec0*/  BRA `(.L_x_2) ;  /* 0xfffffffc00fc7947 */ /* 0x000fc0000383ffff */
[----:B------:R-:W-:-:S00]  /*39ed0*/  NOP ;  /* 0x0000000000007918 */ /* 0x000fc00000000000 */
        /* <DEDUP_REMOVED lines=10> */
.L_x_3:


//--------------------- .nv.shared.matmul_kernel  --------------------------
	.section	.nv.shared.matmul_kernel,"aw",@nobits
	.sectionflags	@""
	.align	16
	.zero		1024


//--------------------- .nv.shared.reserved.0     --------------------------
	.section	.nv.shared.reserved.0,"aw",@nobits
	.weak		__nv_reservedSMEM_offset_0_alias
	.size		__nv_reservedSMEM_offset_0_alias, 0, 0
	.other		__nv_reservedSMEM_offset_0_alias,@"STO_CUDA_RESERVED_SHARED STV_DEFAULT"
__nv_reservedSMEM_offset_0_alias:
	.zero		0


//--------------------- .nv.constant0.matmul_kernel --------------------------
	.section	.nv.constant0.matmul_kernel,"a",@progbits
	.sectionflags	@""
	.align	4
.nv.constant0.matmul_kernel:
	.zero		608


//--------------------- SYMBOLS --------------------------

	.type		.nv.reservedSmem.offset0,@object
	.size		.nv.reservedSmem.offset0,0x4
